def matmul_kernel(
    a_ptr,
    b_ptr,
    c_ptr,
    M,
    N,
    K,
    stride_am,
    stride_ak,
    stride_bk,
    stride_bn,
    stride_cm,
    stride_cn,
    BLOCK_M: tl.constexpr,
    BLOCK_N: tl.constexpr,
    BLOCK_K: tl.constexpr,
    GROUP_M: tl.constexpr,
):
    pid = tl.program_id(axis=0)
    num_pid_m = tl.cdiv(M, BLOCK_M)
    num_pid_n = tl.cdiv(N, BLOCK_N)
    num_pid_in_group = GROUP_M * num_pid_n
    group_id = pid // num_pid_in_group
    first_pid_m = group_id * GROUP_M
    group_size_m = min(num_pid_m - first_pid_m, GROUP_M)
    pid_m = first_pid_m + ((pid % num_pid_in_group) % group_size_m)
    pid_n = (pid % num_pid_in_group) // group_size_m

    offs_am = (pid_m * BLOCK_M + tl.arange(0, BLOCK_M)) % M
    offs_bn = (pid_n * BLOCK_N + tl.arange(0, BLOCK_N)) % N
    offs_k = tl.arange(0, BLOCK_K)
    a_ptrs = a_ptr + offs_am[:, None] * stride_am + offs_k[None, :] * stride_ak
    b_ptrs = b_ptr + offs_k[:, None] * stride_bk + offs_bn[None, :] * stride_bn

    acc = tl.zeros((BLOCK_M, BLOCK_N), dtype=tl.float32)
    for kk in range(0, tl.cdiv(K, BLOCK_K)):
        a = tl.load(a_ptrs, mask=offs_k[None, :] < K - kk * BLOCK_K, other=0.0)
        b = tl.load(b_ptrs, mask=offs_k[:, None] < K - kk * BLOCK_K, other=0.0)
        acc = tl.dot(a, b, acc)
        a_ptrs += BLOCK_K * stride_ak
        b_ptrs += BLOCK_K * stride_bk

    c = acc.to(c_ptr.dtype.element_ty)
    offs_cm = pid_m * BLOCK_M + tl.arange(0, BLOCK_M)
    offs_cn = pid_n * BLOCK_N + tl.arange(0, BLOCK_N)
    c_ptrs = c_ptr + offs_cm[:, None] * stride_cm + offs_cn[None, :] * stride_cn
    mask = (offs_cm[:, None] < M) & (offs_cn[None, :] < N)
    tl.store(c_ptrs, c, mask=mask)

# config = {"BLOCK_K": 128, "BLOCK_M": 128, "BLOCK_N": 128, "GROUP_M": 4, "arch": "sm_90", "dtype": "fp8e4m3", "num_ctas": 1, "num_stages": 3, "num_warps": 4}
# arch = sm_90


// ===== COMPILED SASS (sm_90a) =====

	.target	sm_90a

	.elftype	@"ET_EXEC"


//--------------------- .note.nv.tkinfo           --------------------------
	.section	.note.nv.tkinfo,"",@"SHT_NOTE"
	.sectionflags	@"SHF_NOTE_NV_TKINFO"
	.tkinfo
        /*0018*/ 	.word	0x00000002
        /*0030*/ 	.string	""
        /*0030*/ 	.string	"ptxas"
        /*0030*/ 	.string	"Cuda compilation tools, release 13.0, V13.0.88"
        /*0030*/ 	.string	"Build cuda_13.0.r13.0/compiler.36424714_0"
        /*0030*/ 	.string	"-v  -suppress-debug-info  -lineinfo  -arch sm_90a "



//--------------------- .note.nv.cuinfo           --------------------------
	.section	.note.nv.cuinfo,"",@"SHT_NOTE"
	.sectionflags	@"SHF_NOTE_NV_CUINFO"
        /*0018*/ 	.short	0x0002
        /*001a*/ 	.short	0x005a
        /*001c*/ 	.short	0x0082
	.zero		2


//--------------------- .nv.info                  --------------------------
	.section	.nv.info,"",@"SHT_CUDA_INFO"
	.align	4


	//----- nvinfo : EIATTR_REGCOUNT
	.align		4
        /*0000*/ 	.byte	0x04, 0x2f
        /*0002*/ 	.short	(.L_1 - .L_0)
	.align		4
.L_0:
        /*0004*/ 	.word	index@(matmul_kernel)
        /*0008*/ 	.word	0x000000ff


	//----- nvinfo : EIATTR_FRAME_SIZE
	.align		4
.L_1:
        /*000c*/ 	.byte	0x04, 0x11
        /*000e*/ 	.short	(.L_3 - .L_2)
	.align		4
.L_2:
        /*0010*/ 	.word	index@(matmul_kernel)
        /*0014*/ 	.word	0x000008e0


	//----- nvinfo : EIATTR_MIN_STACK_SIZE
	.align		4
.L_3:
        /*0018*/ 	.byte	0x04, 0x12
        /*001a*/ 	.short	(.L_5 - .L_4)
	.align		4
.L_4:
        /*001c*/ 	.word	index@(matmul_kernel)
        /*0020*/ 	.word	0x000008e0
.L_5:


//--------------------- .nv.compat                --------------------------
	.section	.nv.compat,"",@"SHT_CUDA_COMPAT_INFO"
	.align	4
        /*0000*/ 	.byte	0x02, 0x09, 0x01, 0x00, 0x02, 0x02, 0x04, 0x00, 0x02, 0x05, 0x05, 0x00, 0x03, 0x07, 0x01, 0x01
        /*0010*/ 	.byte	0x02, 0x03, 0x00, 0x00, 0x02, 0x06, 0x01, 0x00, 0x04, 0x0b, 0x08, 0x00, 0x00, 0x00, 0x00, 0x00
        /*0020*/ 	.byte	0x00, 0x00, 0x00, 0x00


//--------------------- .nv.info.matmul_kernel    --------------------------
	.section	.nv.info.matmul_kernel,"",@"SHT_CUDA_INFO"
	.sectionflags	@""
	.align	4


	//----- nvinfo : EIATTR_CUDA_API_VERSION
	.align		4
        /*0000*/ 	.byte	0x04, 0x37
        /*0002*/ 	.short	(.L_7 - .L_6)
.L_6:
        /*0004*/ 	.word	0x00000082


	//----- nvinfo : EIATTR_KPARAM_INFO
	.align		4
.L_7:
        /*0008*/ 	.byte	0x04, 0x17
        /*000a*/ 	.short	(.L_9 - .L_8)
.L_8:
        /*000c*/ 	.word	0x00000000
        /*0010*/ 	.short	0x000d
        /*0012*/ 	.short	0x0048
        /*0014*/ 	.byte	0x00, 0xf4, 0x21, 0x00


	//----- nvinfo : EIATTR_KPARAM_INFO
	.align		4
.L_9:
        /*0018*/ 	.byte	0x04, 0x17
        /*001a*/ 	.short	(.L_11 - .L_10)
.L_10:
        /*001c*/ 	.word	0x00000000
        /*0020*/ 	.short	0x000c
        /*0022*/ 	.short	0x0040
        /*0024*/ 	.byte	0x00, 0xf4, 0x21, 0x00


	//----- nvinfo : EIATTR_KPARAM_INFO
	.align		4
.L_11:
        /*0028*/ 	.byte	0x04, 0x17
        /*002a*/ 	.short	(.L_13 - .L_12)
.L_12:
        /*002c*/ 	.word	0x00000000
        /*0030*/ 	.short	0x000b
        /*0032*/ 	.short	0x0038
        /*0034*/ 	.byte	0x00, 0xf0, 0x11, 0x00


	//----- nvinfo : EIATTR_KPARAM_INFO
	.align		4
.L_13:
        /*0038*/ 	.byte	0x04, 0x17
        /*003a*/ 	.short	(.L_15 - .L_14)
.L_14:
        /*003c*/ 	.word	0x00000000
        /*0040*/ 	.short	0x000a
        /*0042*/ 	.short	0x0034
        /*0044*/ 	.byte	0x00, 0xf0, 0x11, 0x00


	//----- nvinfo : EIATTR_KPARAM_INFO
	.align		4
.L_15:
        /*0048*/ 	.byte	0x04, 0x17
        /*004a*/ 	.short	(.L_17 - .L_16)
.L_16:
        /*004c*/ 	.word	0x00000000
        /*0050*/ 	.short	0x0009
        /*0052*/ 	.short	0x0030
        /*0054*/ 	.byte	0x00, 0xf0, 0x11, 0x00


	//----- nvinfo : EIATTR_KPARAM_INFO
	.align		4
.L_17:
        /*0058*/ 	.byte	0x04, 0x17
        /*005a*/ 	.short	(.L_19 - .L_18)
.L_18:
        /*005c*/ 	.word	0x00000000
        /*0060*/ 	.short	0x0008
        /*0062*/ 	.short	0x002c
        /*0064*/ 	.byte	0x00, 0xf0, 0x11, 0x00


	//----- nvinfo : EIATTR_KPARAM_INFO
	.align		4
.L_19:
        /*0068*/ 	.byte	0x04, 0x17
        /*006a*/ 	.short	(.L_21 - .L_20)
.L_20:
        /*006c*/ 	.word	0x00000000
        /*0070*/ 	.short	0x0007
        /*0072*/ 	.short	0x0028
        /*0074*/ 	.byte	0x00, 0xf0, 0x11, 0x00


	//----- nvinfo : EIATTR_KPARAM_INFO
	.align		4
.L_21:
        /*0078*/ 	.byte	0x04, 0x17
        /*007a*/ 	.short	(.L_23 - .L_22)
.L_22:
        /*007c*/ 	.word	0x00000000
        /*0080*/ 	.short	0x0006
        /*0082*/ 	.short	0x0024
        /*0084*/ 	.byte	0x00, 0xf0, 0x11, 0x00


	//----- nvinfo : EIATTR_KPARAM_INFO
	.align		4
.L_23:
        /*0088*/ 	.byte	0x04, 0x17
        /*008a*/ 	.short	(.L_25 - .L_24)
.L_24:
        /*008c*/ 	.word	0x00000000
        /*0090*/ 	.short	0x0005
        /*0092*/ 	.short	0x0020
        /*0094*/ 	.byte	0x00, 0xf0, 0x11, 0x00


	//----- nvinfo : EIATTR_KPARAM_INFO
	.align		4
.L_25:
        /*0098*/ 	.byte	0x04, 0x17
        /*009a*/ 	.short	(.L_27 - .L_26)
.L_26:
        /*009c*/ 	.word	0x00000000
        /*00a0*/ 	.short	0x0004
        /*00a2*/ 	.short	0x001c
        /*00a4*/ 	.byte	0x00, 0xf0, 0x11, 0x00


	//----- nvinfo : EIATTR_KPARAM_INFO
	.align		4
.L_27:
        /*00a8*/ 	.byte	0x04, 0x17
        /*00aa*/ 	.short	(.L_29 - .L_28)
.L_28:
        /*00ac*/ 	.word	0x00000000
        /*00b0*/ 	.short	0x0003
        /*00b2*/ 	.short	0x0018
        /*00b4*/ 	.byte	0x00, 0xf0, 0x11, 0x00


	//----- nvinfo : EIATTR_KPARAM_INFO
	.align		4
.L_29:
        /*00b8*/ 	.byte	0x04, 0x17
        /*00ba*/ 	.short	(.L_31 - .L_30)
.L_30:
        /*00bc*/ 	.word	0x00000000
        /*00c0*/ 	.short	0x0002
        /*00c2*/ 	.short	0x0010
        /*00c4*/ 	.byte	0x00, 0xf4, 0x21, 0x00


	//----- nvinfo : EIATTR_KPARAM_INFO
	.align		4
.L_31:
        /*00c8*/ 	.byte	0x04, 0x17
        /*00ca*/ 	.short	(.L_33 - .L_32)
.L_32:
        /*00cc*/ 	.word	0x00000000
        /*00d0*/ 	.short	0x0001
        /*00d2*/ 	.short	0x0008
        /*00d4*/ 	.byte	0x00, 0xf4, 0x21, 0x00


	//----- nvinfo : EIATTR_KPARAM_INFO
	.align		4
.L_33:
        /*00d8*/ 	.byte	0x04, 0x17
        /*00da*/ 	.short	(.L_35 - .L_34)
.L_34:
        /*00dc*/ 	.word	0x00000000
        /*00e0*/ 	.short	0x0000
        /*00e2*/ 	.short	0x0000
        /*00e4*/ 	.byte	0x00, 0xf4, 0x21, 0x00


	//----- nvinfo : EIATTR_SPARSE_MMA_MASK
	.align		4
.L_35:
        /*00e8*/ 	.byte	0x03, 0x50
        /*00ea*/ 	.short	0x0000


	//----- nvinfo : EIATTR_MAXREG_COUNT
	.align		4
        /*00ec*/ 	.byte	0x03, 0x1b
        /*00ee*/ 	.short	0x00ff


	//----- nvinfo : EIATTR_NUM_BARRIERS
	.align		4
        /*00f0*/ 	.byte	0x02, 0x4c
        /*00f2*/ 	.byte	0x01
	.zero		1


	//----- nvinfo : EIATTR_ANNOTATIONS
	.align		4
        /*00f4*/ 	.byte	0x04, 0x55
        /*00f6*/ 	.short	(.L_37 - .L_36)


	//   ....[0]....
.L_36:
        /*00f8*/ 	.word	0x00000001
        /*00fc*/ 	.byte	0x40, 0x05, 0x00, 0x00, 0x01, 0x00, 0x00, 0x00, 0x80, 0x0d, 0x00, 0x00, 0x01, 0x00, 0x00, 0x00
        /* <DEDUP_REMOVED lines=1064> */
        /*438c*/ 	.byte	0xd0, 0xac, 0x01, 0x00


	//----- nvinfo : EIATTR_MERCURY_ISA_VERSION
	.align		4
.L_37:
        /*4390*/ 	.byte	0x03, 0x5f
        /*4392*/ 	.short	0x0101


	//----- nvinfo : EIATTR_EXIT_INSTR_OFFSETS
	.align		4
        /*4394*/ 	.byte	0x04, 0x1c
        /*4396*/ 	.short	(.L_39 - .L_38)


	//   ....[0]....
.L_38:
        /*4398*/ 	.word	0x0001f5a0


	//   ....[1]....
        /*439c*/ 	.word	0x0001f5c0


	//----- nvinfo : EIATTR_REQNTID
	.align		4
.L_39:
        /*43a0*/ 	.byte	0x04, 0x10
        /*43a2*/ 	.short	(.L_41 - .L_40)
.L_40:
        /*43a4*/ 	.word	0x00000080
        /*43a8*/ 	.word	0x00000001
        /*43ac*/ 	.word	0x00000001


	//----- nvinfo : EIATTR_CBANK_PARAM_SIZE
	.align		4
.L_41:
        /*43b0*/ 	.byte	0x03, 0x19
        /*43b2*/ 	.short	0x0050


	//----- nvinfo : EIATTR_PARAM_CBANK
	.align		4
        /*43b4*/ 	.byte	0x04, 0x0a
        /*43b6*/ 	.short	(.L_43 - .L_42)
	.align		4
.L_42:
        /*43b8*/ 	.word	index@(.nv.constant0.matmul_kernel)
        /*43bc*/ 	.short	0x0210
        /*43be*/ 	.short	0x0050


	//----- nvinfo : EIATTR_SW_WAR
	.align		4
.L_43:
        /*43c0*/ 	.byte	0x04, 0x36
        /*43c2*/ 	.short	(.L_45 - .L_44)
.L_44:
        /*43c4*/ 	.word	0x00000008
.L_45:


//--------------------- .nv.callgraph             --------------------------
	.section	.nv.callgraph,"",@"SHT_CUDA_CALLGRAPH"
	.align	4
	.sectionentsize	8
	.align		4
        /*0000*/ 	.word	0x00000000
	.align		4
        /*0004*/ 	.word	0xffffffff
	.align		4
        /*0008*/ 	.word	0x00000000
	.align		4
        /*000c*/ 	.word	0xfffffffe
	.align		4
        /*0010*/ 	.word	0x00000000
	.align		4
        /*0014*/ 	.word	0xfffffffd
	.align		4
        /*0018*/ 	.word	0x00000000
	.align		4
        /*001c*/ 	.word	0xfffffffc


//--------------------- .text.matmul_kernel       --------------------------
	.section	.text.matmul_kernel,"ax",@progbits
	.align	128
        .global         matmul_kernel
        .type           matmul_kernel,@function
        .size           matmul_kernel,(.L_x_4 - matmul_kernel)
        .other          matmul_kernel,@"STO_CUDA_ENTRY STV_DEFAULT"
matmul_kernel:
.text.matmul_kernel:
[----:B------:R-:W0:Y:S08]  /*0000*/  LDC R1, c[0x0][0x28] ;  /* 0x00000a00ff017b82 */ /* 0x000e300000000800 */
[----:B------:R-:W1:Y:S01]  /*0010*/  LDC.64 R18, c[0x0][0x228] ;  /* 0x00008a00ff127b82 */ /* 0x000e620000000a00 */
[----:B------:R-:W2:Y:S01]  /*0020*/  S2R R5, SR_CTAID.X ;  /* 0x0000000000057919 */ /* 0x000ea20000002500 */
[----:B0-----:R-:W-:Y:S01]  /*0030*/  VIADD R1, R1, 0xfffff720 ;  /* 0xfffff72001017836 */ /* 0x001fe20000000000 */
[----:B------:R-:W-:Y:S01]  /*0040*/  UMOV UR8, 0x400 ;  /* 0x0000040000087882 */ /* 0x000fe20000000000 */
[----:B------:R-:W-:Y:S01]  /*0050*/  ULDC.64 UR40, c[0x0][0x208] ;  /* 0x0000820000287ab9 */ /* 0x000fe20000000a00 */
[----:B------:R-:W0:Y:S03]  /*0060*/  S2R R24, SR_TID.X ;  /* 0x0000000000187919 */ /* 0x000e260000002100 */
[----:B------:R-:W3:Y:S08]  /*0070*/  LDC R21, c[0x0][0x230] ;  /* 0x00008c00ff157b82 */ /* 0x000ef00000000800 */
[----:B------:R-:W4:Y:S01]  /*0080*/  S2UR UR4, SR_CgaCtaId ;  /* 0x00000000000479c3 */ /* 0x000f220000008800 */
[----:B-1----:R-:W-:-:S05]  /*0090*/  VIADD R0, R19, 0x7f ;  /* 0x0000007f13007836 */ /* 0x002fca0000000000 */
[----:B------:R-:W-:Y:S01]  /*00a0*/  SHF.R.S32.HI R3, RZ, 0x1f, R0 ;  /* 0x0000001fff037819 */ /* 0x000fe20000011400 */
[----:B---3--:R-:W-:-:S03]  /*00b0*/  VIADD R21, R21, 0x7f ;  /* 0x0000007f15157836 */ /* 0x008fc60000000000 */
[----:B------:R-:W-:Y:S02]  /*00c0*/  LEA.HI R3, R3, R0, RZ, 0x7 ;  /* 0x0000000003037211 */ /* 0x000fe400078f38ff */
[----:B--2---:R-:W-:Y:S02]  /*00d0*/  IABS R8, R5 ;  /* 0x0000000500087213 */ /* 0x004fe40000000000 */
[----:B------:R-:W-:Y:S02]  /*00e0*/  SHF.R.S32.HI R3, RZ, 0x7, R3 ;  /* 0x00000007ff037819 */ /* 0x000fe40000011403 */
[----:B0-----:R-:W-:Y:S01]  /*00f0*/  LOP3.LUT R231, R24, 0x7f, RZ, 0xc0, !PT ;  /* 0x0000007f18e77812 */ /* 0x001fe200078ec0ff */
[----:B----4-:R-:W-:Y:S02]  /*0100*/  ULEA UR8, UR4, UR8, 0x18 ;  /* 0x0000000804087291 */ /* 0x010fe4000f8ec03f */
[----:B------:R-:W-:-:S05]  /*0110*/  IMAD.SHL.U32 R4, R3, 0x4, RZ ;  /* 0x0000000403047824 */ /* 0x000fca00078e00ff */
[-C--:B------:R-:W-:Y:S02]  /*0120*/  IABS R7, R4.reuse ;  /* 0x0000000400077213 */ /* 0x080fe40000000000 */
[----:B------:R-:W-:Y:S02]  /*0130*/  IABS R10, R4 ;  /* 0x00000004000a7213 */ /* 0x000fe40000000000 */
[----:B------:R-:W0:Y:S08]  /*0140*/  I2F.RP R0, R7 ;  /* 0x0000000700007306 */ /* 0x000e300000209400 */
[----:B0-----:R-:W0:Y:S02]  /*0150*/  MUFU.RCP R0, R0 ;  /* 0x0000000000007308 */ /* 0x001e240000001000 */
[----:B0-----:R-:W-:-:S02]  /*0160*/  VIADD R2, R0, 0xffffffe ;  /* 0x0ffffffe00027836 */ /* 0x001fc40000000000 */
[----:B------:R-:W-:-:S04]  /*0170*/  IMAD.MOV R0, RZ, RZ, -R10 ;  /* 0x000000ffff007224 */ /* 0x000fc800078e0a0a */
[----:B------:R0:W1:Y:S02]  /*0180*/  F2I.FTZ.U32.TRUNC.NTZ R3, R2 ;  /* 0x0000000200037305 */ /* 0x000064000021f000 */
[----:B0-----:R-:W-:Y:S02]  /*0190*/  IMAD.MOV.U32 R2, RZ, RZ, RZ ;  /* 0x000000ffff027224 */ /* 0x001fe400078e00ff */
[----:B-1----:R-:W-:-:S04]  /*01a0*/  IMAD.MOV R6, RZ, RZ, -R3 ;  /* 0x000000ffff067224 */ /* 0x002fc800078e0a03 */
[----:B------:R-:W-:Y:S02]  /*01b0*/  IMAD R9, R6, R7, RZ ;  /* 0x0000000706097224 */ /* 0x000fe400078e02ff */
[----:B------:R-:W-:Y:S02]  /*01c0*/  IMAD.MOV.U32 R6, RZ, RZ, R8 ;  /* 0x000000ffff067224 */ /* 0x000fe400078e0008 */
[----:B------:R-:W-:-:S06]  /*01d0*/  IMAD.HI.U32 R3, R3, R9, R2 ;  /* 0x0000000903037227 */ /* 0x000fcc00078e0002 */
[----:B------:R-:W-:-:S04]  /*01e0*/  IMAD.HI.U32 R3, R3, R6, RZ ;  /* 0x0000000603037227 */ /* 0x000fc800078e00ff */
[----:B------:R-:W-:-:S05]  /*01f0*/  IMAD R0, R3, R0, R6 ;  /* 0x0000000003007224 */ /* 0x000fca00078e0206 */
[----:B------:R-:W-:-:S13]  /*0200*/  ISETP.GT.U32.AND P1, PT, R7, R0, PT ;  /* 0x000000000700720c */ /* 0x000fda0003f24070 */
[----:B------:R-:W-:Y:S02]  /*0210*/  @!P1 IMAD.IADD R0, R0, 0x1, -R7 ;  /* 0x0000000100009824 */ /* 0x000fe400078e0a07 */
[----:B------:R-:W-:Y:S01]  /*0220*/  @!P1 VIADD R3, R3, 0x1 ;  /* 0x0000000103039836 */ /* 0x000fe20000000000 */
[----:B------:R-:W-:Y:S02]  /*0230*/  ISETP.NE.AND P1, PT, R4, RZ, PT ;  /* 0x000000ff0400720c */ /* 0x000fe40003f25270 */
[----:B------:R-:W-:Y:S02]  /*0240*/  ISETP.GE.U32.AND P0, PT, R0, R7, PT ;  /* 0x000000070000720c */ /* 0x000fe40003f06070 */
[----:B------:R-:W-:-:S04]  /*0250*/  LOP3.LUT R0, R5, R4, RZ, 0x3c, !PT ;  /* 0x0000000405007212 */ /* 0x000fc800078e3cff */
[----:B------:R-:W-:Y:S01]  /*0260*/  ISETP.GE.AND P2, PT, R0, RZ, PT ;  /* 0x000000ff0000720c */ /* 0x000fe20003f46270 */
[----:B------:R-:W-:-:S06]  /*0270*/  VIADD R0, R18, 0x7f ;  /* 0x0000007f12007836 */ /* 0x000fcc0000000000 */
[----:B------:R-:W-:-:S04]  /*0280*/  @P0 VIADD R3, R3, 0x1 ;  /* 0x0000000103030836 */ /* 0x000fc80000000000 */
[----:B------:R-:W-:Y:S01]  /*0290*/  IMAD.MOV.U32 R2, RZ, RZ, R3 ;  /* 0x000000ffff027224 */ /* 0x000fe200078e0003 */
[----:B------:R-:W-:-:S03]  /*02a0*/  SHF.R.S32.HI R3, RZ, 0x1f, R0 ;  /* 0x0000001fff037819 */ /* 0x000fc60000011400 */
[----:B------:R-:W-:Y:S01]  /*02b0*/  @!P2 IMAD.MOV R2, RZ, RZ, -R2 ;  /* 0x000000ffff02a224 */ /* 0x000fe200078e0a02 */
[----:B------:R-:W-:Y:S02]  /*02c0*/  @!P1 LOP3.LUT R2, RZ, R4, RZ, 0x33, !PT ;  /* 0x00000004ff029212 */ /* 0x000fe400078e33ff */
[----:B------:R-:W-:-:S03]  /*02d0*/  LEA.HI R3, R3, R0, RZ, 0x7 ;  /* 0x0000000003037211 */ /* 0x000fc600078f38ff */
[----:B------:R-:W-:Y:S02]  /*02e0*/  IMAD.SHL.U32 R6, R2, 0x4, RZ ;  /* 0x0000000402067824 */ /* 0x000fe400078e00ff */
[----:B------:R-:W-:-:S03]  /*02f0*/  IMAD.MOV R2, RZ, RZ, -R2 ;  /* 0x000000ffff027224 */ /* 0x000fc600078e0a02 */
[----:B------:R-:W-:Y:S01]  /*0300*/  LEA.HI.SX32 R3, R3, -R6, 0x19 ;  /* 0x8000000603037211 */ /* 0x000fe200078fcaff */
[----:B------:R-:W-:-:S03]  /*0310*/  IMAD R4, R4, R2, R5 ;  /* 0x0000000204047224 */ /* 0x000fc600078e0205 */
[----:B------:R-:W-:Y:S02]  /*0320*/  VIMNMX R11, R3, 0x4, PT ;  /* 0x00000004030b7848 */ /* 0x000fe40003fe0100 */
[----:B------:R-:W-:Y:S02]  /*0330*/  IABS R9, R4 ;  /* 0x0000000400097213 */ /* 0x000fe40000000000 */
[----:B------:R-:W-:-:S04]  /*0340*/  IABS R7, R11 ;  /* 0x0000000b00077213 */ /* 0x000fc80000000000 */
[----:B------:R-:W0:Y:S08]  /*0350*/  I2F.RP R0, R7 ;  /* 0x0000000700007306 */ /* 0x000e300000209400 */
[----:B0-----:R-:W0:Y:S02]  /*0360*/  MUFU.RCP R0, R0 ;  /* 0x0000000000007308 */ /* 0x001e240000001000 */
[----:B0-----:R-:W-:-:S06]  /*0370*/  VIADD R3, R0, 0xffffffe ;  /* 0x0ffffffe00037836 */ /* 0x001fcc0000000000 */
[----:B------:R-:W0:Y:S02]  /*0380*/  F2I.FTZ.U32.TRUNC.NTZ R3, R3 ;  /* 0x0000000300037305 */ /* 0x000e24000021f000 */
[----:B0-----:R-:W-:-:S04]  /*0390*/  IMAD.MOV R8, RZ, RZ, -R3 ;  /* 0x000000ffff087224 */ /* 0x001fc800078e0a03 */
[----:B------:R-:W-:Y:S01]  /*03a0*/  IMAD.MOV.U32 R2, RZ, RZ, R8 ;  /* 0x000000ffff027224 */ /* 0x000fe200078e0008 */
[----:B------:R-:W-:-:S03]  /*03b0*/  IABS R8, R11 ;  /* 0x0000000b00087213 */ /* 0x000fc60000000000 */
[----:B------:R-:W-:Y:S02]  /*03c0*/  IMAD R5, R2, R7, RZ ;  /* 0x0000000702057224 */ /* 0x000fe400078e02ff */
[----:B------:R-:W-:Y:S02]  /*03d0*/  IMAD.MOV.U32 R2, RZ, RZ, RZ ;  /* 0x000000ffff027224 */ /* 0x000fe400078e00ff */
[----:B------:R-:W-:Y:S02]  /*03e0*/  IMAD.MOV R0, RZ, RZ, -R8 ;  /* 0x000000ffff007224 */ /* 0x000fe400078e0a08 */
        /* <DEDUP_REMOVED lines=9> */
[----:B------:R-:W-:-:S07]  /*0480*/  ISETP.GE.AND P2, PT, R0, RZ, PT ;  /* 0x000000ff0000720c */ /* 0x000fce0003f46270 */
[----:B------:R-:W-:Y:S01]  /*0490*/  @P0 VIADD R2, R2, 0x1 ;  /* 0x0000000102020836 */ /* 0x000fe20000000000 */
[----:B------:R-:W-:-:S05]  /*04a0*/  ISETP.GT.AND P0, PT, R21, 0x7f, PT ;  /* 0x0000007f1500780c */ /* 0x000fca0003f04270 */
[----:B------:R-:W-:Y:S01]  /*04b0*/  @!P2 IMAD.MOV R2, RZ, RZ, -R2 ;  /* 0x000000ffff02a224 */ /* 0x000fe200078e0a02 */
[----:B------:R-:W-:-:S05]  /*04c0*/  @!P1 LOP3.LUT R2, RZ, R11, RZ, 0x33, !PT ;  /* 0x0000000bff029212 */ /* 0x000fca00078e33ff */
[----:B------:R-:W-:-:S04]  /*04d0*/  IMAD.MOV R0, RZ, RZ, -R2 ;  /* 0x000000ffff007224 */ /* 0x000fc800078e0a02 */
[----:B------:R-:W-:-:S04]  /*04e0*/  IMAD R0, R11, R0, R4 ;  /* 0x000000000b007224 */ /* 0x000fc800078e0204 */
[----:B------:R-:W-:Y:S02]  /*04f0*/  IMAD.IADD R3, R6, 0x1, R0 ;  /* 0x0000000106037824 */ /* 0x000fe400078e0200 */
[----:B------:R-:W-:Y:S02]  /*0500*/  IMAD.SHL.U32 R0, R2, 0x80, RZ ;  /* 0x0000008002007824 */ /* 0x000fe400078e00ff */
[----:B------:R-:W-:Y:S02]  /*0510*/  IMAD R152, R3, 0x80, R231 ;  /* 0x0000008003987824 */ /* 0x000fe400078e02e7 */
[C---:B------:R-:W-:Y:S02]  /*0520*/  VIADD R31, R0.reuse, 0x1 ;  /* 0x00000001001f7836 */ /* 0x040fe40000000000 */
[C---:B------:R-:W-:Y:S01]  /*0530*/  VIADD R29, R0.reuse, 0x2 ;  /* 0x00000002001d7836 */ /* 0x040fe20000000000 */
[----:B------:R0:W-:Y:S01]  /*0540*/  STL [R1+0x87c], R152 ;  /* 0x00087c9801007387 */ /* 0x0001e20000100800 */
[----:B------:R-:W-:-:S02]  /*0550*/  VIADD R27, R0, 0x3 ;  /* 0x00000003001b7836 */ /* 0x000fc40000000000 */
[C---:B------:R-:W-:Y:S02]  /*0560*/  VIADD R25, R0.reuse, 0x4 ;  /* 0x0000000400197836 */ /* 0x040fe40000000000 */
[C---:B------:R-:W-:Y:S02]  /*0570*/  VIADD R23, R0.reuse, 0x5 ;  /* 0x0000000500177836 */ /* 0x040fe40000000000 */
[C---:B------:R-:W-:Y:S02]  /*0580*/  VIADD R17, R0.reuse, 0x6 ;  /* 0x0000000600117836 */ /* 0x040fe40000000000 */
[C---:B------:R-:W-:Y:S02]  /*0590*/  VIADD R33, R0.reuse, 0x7 ;  /* 0x0000000700217836 */ /* 0x040fe40000000000 */
[C---:B------:R-:W-:Y:S02]  /*05a0*/  VIADD R43, R0.reuse, 0x8 ;  /* 0x00000008002b7836 */ /* 0x040fe40000000000 */
        /* <DEDUP_REMOVED lines=118> */
[----:B------:R-:W-:Y:S01]  /*0d10*/  VIADD R50, R0, 0x7f ;  /* 0x0000007f00327836 */ /* 0x000fe20000000000 */
[----:B0-----:R-:W-:Y:S06]  /*0d20*/  @P0 BRA `(.L_x_0) ;  /* 0x00000004000c0947 */ /* 0x001fec0003800000 */
[----:B------:R-:W-:Y:S01]  /*0d30*/  IMAD.SHL.U32 R2, R24, 0x10, RZ ;  /* 0x0000001018027824 */ /* 0x000fe200078e00ff */
[----:B------:R-:W-:Y:S02]  /*0d40*/  CS2R R88, SRZ ;  /* 0x0000000000587805 */ /* 0x000fe4000001ff00 */
[----:B------:R-:W-:Y:S02]  /*0d50*/  CS2R R90, SRZ ;  /* 0x00000000005a7805 */ /* 0x000fe4000001ff00 */
[----:B------:R-:W-:Y:S02]  /*0d60*/  CS2R R92, SRZ ;  /* 0x00000000005c7805 */ /* 0x000fe4000001ff00 */
[----:B------:R-:W-:Y:S01]  /*0d70*/  CS2R R94, SRZ ;  /* 0x00000000005e7805 */ /* 0x000fe2000001ff00 */
[----:B------:R0:W-:Y:S01]  /*0d80*/  STL [R1+0x880], R2 ;  /* 0x0008800201007387 */ /* 0x0001e20000100800 */
[----:B------:R-:W-:Y:S02]  /*0d90*/  CS2R R96, SRZ ;  /* 0x0000000000607805 */ /* 0x000fe4000001ff00 */
[----:B------:R-:W-:-:S02]  /*0da0*/  CS2R R98, SRZ ;  /* 0x0000000000627805 */ /* 0x000fc4000001ff00 */
[----:B------:R-:W-:Y:S02]  /*0db0*/  CS2R R100, SRZ ;  /* 0x0000000000647805 */ /* 0x000fe4000001ff00 */
[----:B------:R-:W-:Y:S02]  /*0dc0*/  CS2R R102, SRZ ;  /* 0x0000000000667805 */ /* 0x000fe4000001ff00 */
[----:B------:R-:W-:Y:S02]  /*0dd0*/  CS2R R104, SRZ ;  /* 0x0000000000687805 */ /* 0x000fe4000001ff00 */
[----:B------:R-:W-:Y:S02]  /*0de0*/  CS2R R106, SRZ ;  /* 0x00000000006a7805 */ /* 0x000fe4000001ff00 */
        /* <DEDUP_REMOVED lines=53> */
[----:B------:R-:W-:Y:S01]  /*1140*/  CS2R R86, SRZ ;  /* 0x0000000000567805 */ /* 0x000fe2000001ff00 */
[----:B0-----:R-:W-:Y:S06]  /*1150*/  BRA `(.L_x_1) ;  /* 0x0000019800c87947 */ /* 0x001fec0003800000 */
.L_x_0:
[----:B------:R-:W-:Y:S01]  /*1160*/  IABS R48, R18 ;  /* 0x0000001200307213 */ /* 0x000fe20000000000 */
[----:B------:R-:W-:Y:S01]  /*1170*/  ULDC UR9, c[0x0][0x23c] ;  /* 0x00008f0000097ab9 */ /* 0x000fe20000000800 */
[----:B------:R-:W-:Y:S01]  /*1180*/  IABS R2, R19 ;  /* 0x0000001300027213 */ /* 0x000fe20000000000 */
[----:B------:R-:W-:Y:S01]  /*1190*/  ULDC.64 UR4, c[0x0][0x218] ;  /* 0x0000860000047ab9 */ /* 0x000fe20000000a00 */
[----:B------:R-:W0:Y:S01]  /*11a0*/  I2F.RP R3, R48 ;  /* 0x0000003000037306 */ /* 0x000e220000209400 */
[----:B------:R-:W-:Y:S01]  /*11b0*/  IABS R134, R0 ;  /* 0x0000000000867213 */ /* 0x000fe20000000000 */
[----:B------:R-:W-:Y:S01]  /*11c0*/  ULDC.64 UR6, c[0x0][0x210] ;  /* 0x0000840000067ab9 */ /* 0x000fe20000000a00 */
[----:B------:R-:W-:Y:S01]  /*11d0*/  IABS R42, R50 ;  /* 0x00000032002a7213 */ /* 0x000fe20000000000 */
[----:B------:R-:W-:Y:S01]  /*11e0*/  USHF.R.U32.HI UR12, URZ, 0x4, UR8 ;  /* 0x000000043f0c7899 */ /* 0x000fe20008011608 */
[----:B------:R-:W-:Y:S01]  /*11f0*/  ISETP.GE.AND P1, PT, R44, RZ, PT ;  /* 0x000000ff2c00720c */ /* 0x000fe20003f26270 */
[----:B------:R-:W-:Y:S01]  /*1200*/  UMOV UR15, 0x40000040 ;  /* 0x40000040000f7882 */ /* 0x000fe20000000000 */
[----:B------:R-:W-:Y:S01]  /*1210*/  IABS R44, R44 ;  /* 0x0000002c002c7213 */ /* 0x000fe20000000000 */
[----:B------:R-:W1:Y:S01]  /*1220*/  I2F.RP R5, R2 ;  /* 0x0000000200057306 */ /* 0x000e620000209400 */
[----:B------:R-:W-:Y:S01]  /*1230*/  IABS R132, R46 ;  /* 0x0000002e00847213 */ /* 0x000fe20000000000 */
[----:B------:R-:W-:Y:S01]  /*1240*/  USGXT.U32 UR12, UR12, 0xe ;  /* 0x0000000e0c0c789a */ /* 0x000fe20008000000 */
[----:B------:R-:W-:-:S02]  /*1250*/  ISETP.GE.AND P2, PT, R152, RZ, PT ;  /* 0x000000ff9800720c */ /* 0x000fc40003f46270 */
[----:B------:R-:W-:Y:S02]  /*1260*/  ISETP.GE.AND P4, PT, R46, RZ, PT ;  /* 0x000000ff2e00720c */ /* 0x000fe40003f86270 */
[----:B------:R-:W-:Y:S01]  /*1270*/  IABS R130, R150 ;  /* 0x0000009600827213 */ /* 0x000fe20000000000 */
[----:B0-----:R-:W0:Y:S01]  /*1280*/  MUFU.RCP R3, R3 ;  /* 0x0000000300037308 */ /* 0x001e220000001000 */
[----:B------:R-:W-:Y:S02]  /*1290*/  IABS R46, R122 ;  /* 0x0000007a002e7213 */ /* 0x000fe40000000000 */
[----:B------:R-:W-:Y:S02]  /*12a0*/  IABS R128, R120 ;  /* 0x0000007800807213 */ /* 0x000fe40000000000 */
[----:B------:R-:W-:Y:S02]  /*12b0*/  ISETP.GE.AND P3, PT, R50, RZ, PT ;  /* 0x000000ff3200720c */ /* 0x000fe40003f66270 */
[----:B------:R-:W-:Y:S01]  /*12c0*/  IABS R50, R114 ;  /* 0x0000007200327213 */ /* 0x000fe20000000000 */
[----:B-1----:R-:W1:Y:S01]  /*12d0*/  MUFU.RCP R5, R5 ;  /* 0x0000000500057308 */ /* 0x002e620000001000 */
[----:B------:R-:W-:-:S02]  /*12e0*/  IABS R126, R116 ;  /* 0x00000074007e7213 */ /* 0x000fc40000000000 */
[----:B------:R-:W-:Y:S02]  /*12f0*/  IABS R124, R112 ;  /* 0x00000070007c7213 */ /* 0x000fe40000000000 */
[----:B------:R-:W-:Y:S02]  /*1300*/  IABS R52, R110 ;  /* 0x0000006e00347213 */ /* 0x000fe40000000000 */
[----:B------:R-:W-:Y:S01]  /*1310*/  IABS R252, R144 ;  /* 0x0000009000fc7213 */ /* 0x000fe20000000000 */
[----:B0-----:R-:W-:Y:S01]  /*1320*/  VIADD R14, R3, 0xffffffe ;  /* 0x0ffffffe030e7836 */ /* 0x001fe20000000000 */
[----:B------:R-:W-:Y:S02]  /*1330*/  IABS R250, R139 ;  /* 0x0000008b00fa7213 */ /* 0x000fe40000000000 */
[----:B------:R-:W-:Y:S01]  /*1340*/  IABS R246, R138 ;  /* 0x0000008a00f67213 */ /* 0x000fe20000000000 */
[----:B------:R0:W2:Y:S01]  /*1350*/  F2I.FTZ.U32.TRUNC.NTZ R15, R14 ;  /* 0x0000000e000f7305 */ /* 0x0000a2000021f000 */
[----:B------:R-:W-:-:S02]  /*1360*/  IABS R248, R140 ;  /* 0x0000008c00f87213 */ /* 0x000fc40000000000 */
[----:B------:R-:W-:Y:S01]  /*1370*/  IABS R244, R137 ;  /* 0x0000008900f47213 */ /* 0x000fe20000000000 */
[----:B-1----:R-:W-:Y:S01]  /*1380*/  VIADD R12, R5, 0xffffffe ;  /* 0x0ffffffe050c7836 */ /* 0x002fe20000000000 */
[----:B------:R-:W-:Y:S02]  /*1390*/  IABS R5, R152 ;  /* 0x0000009800057213 */ /* 0x000fe40000000000 */
[----:B------:R-:W-:Y:S01]  /*13a0*/  IABS R242, R135 ;  /* 0x0000008700f27213 */ /* 0x000fe20000000000 */
[----:B------:R1:W3:Y:S01]  /*13b0*/  F2I.FTZ.U32.TRUNC.NTZ R13, R12 ;  /* 0x0000000c000d7305 */ /* 0x0002e2000021f000 */
[----:B0-----:R-:W-:Y:S01]  /*13c0*/  IMAD.MOV.U32 R14, RZ, RZ, RZ ;  /* 0x000000ffff0e7224 */ /* 0x001fe200078e00ff */
[----:B------:R-:W-:Y:S02]  /*13d0*/  IABS R240, R136 ;  /* 0x0000008800f07213 */ /* 0x000fe40000000000 */
[----:B------:R-:W-:Y:S02]  /*13e0*/  IABS R236, R131 ;  /* 0x0000008300ec7213 */ /* 0x000fe40000000000 */
[----:B------:R-:W-:Y:S01]  /*13f0*/  IABS R232, R133 ;  /* 0x0000008500e87213 */ /* 0x000fe20000000000 */
[----:B--2---:R-:W-:Y:S01]  /*1400*/  IMAD.MOV R9, RZ, RZ, -R15 ;  /* 0x000000ffff097224 */ /* 0x004fe200078e0a0f */
[----:B------:R-:W-:Y:S01]  /*1410*/  IABS R238, R127 ;  /* 0x0000007f00ee7213 */ /* 0x000fe20000000000 */
[----:B-1----:R-:W-:Y:S01]  /*1420*/  IMAD.MOV.U32 R12, RZ, RZ, RZ ;  /* 0x000000ffff0c7224 */ /* 0x002fe200078e00ff */
[----:B------:R-:W-:Y:S01]  /*1430*/  IABS R234, R129 ;  /* 0x0000008100ea7213 */ /* 0x000fe20000000000 */
[----:B------:R-:W-:Y:S01]  /*1440*/  IMAD R9, R9, R48, RZ ;  /* 0x0000003009097224 */ /* 0x000fe200078e02ff */
[----:B------:R-:W-:-:S02]  /*1450*/  IABS R230, R125 ;  /* 0x0000007d00e67213 */ /* 0x000fc40000000000 */
[----:B------:R-:W-:Y:S01]  /*1460*/  IABS R228, R123 ;  /* 0x0000007b00e47213 */ /* 0x000fe20000000000 */
[----:B------:R-:W-:Y:S01]  /*1470*/  IMAD.HI.U32 R15, R15, R9, R14 ;  /* 0x000000090f0f7227 */ /* 0x000fe200078e000e */
[----:B------:R-:W-:Y:S02]  /*1480*/  IABS R226, R8 ;  /* 0x0000000800e27213 */ /* 0x000fe40000000000 */
[----:B------:R-:W-:Y:S01]  /*1490*/  IABS R224, R10 ;  /* 0x0000000a00e07213 */ /* 0x000fe20000000000 */
[----:B---3--:R-:W-:Y:S01]  /*14a0*/  IMAD.MOV R3, RZ, RZ, -R13 ;  /* 0x000000ffff037224 */ /* 0x008fe200078e0a0d */
[----:B------:R-:W-:Y:S01]  /*14b0*/  IABS R222, R121 ;  /* 0x0000007900de7213 */ /* 0x000fe20000000000 */
[----:B------:R-:W-:Y:S01]  /*14c0*/  IMAD.HI.U32 R15, R15, R5, RZ ;  /* 0x000000050f0f7227 */ /* 0x000fe200078e00ff */
[----:B------:R-:W-:Y:S02]  /*14d0*/  IABS R220, R115 ;  /* 0x0000007300dc7213 */ /* 0x000fe40000000000 */
[----:B------:R-:W-:Y:S01]  /*14e0*/  IABS R218, R117 ;  /* 0x0000007500da7213 */ /* 0x000fe20000000000 */
[----:B------:R-:W-:Y:S01]  /*14f0*/  IMAD.MOV R15, RZ, RZ, -R15 ;  /* 0x000000ffff0f7224 */ /* 0x000fe200078e0a0f */
[----:B------:R-:W-:Y:S01]  /*1500*/  IABS R216, R119 ;  /* 0x0000007700d87213 */ /* 0x000fe20000000000 */
[----:B------:R-:W-:Y:S01]  /*1510*/  IMAD R3, R3, R2, RZ ;  /* 0x0000000203037224 */ /* 0x000fe200078e02ff */
[----:B------:R-:W-:Y:S01]  /*1520*/  IABS R214, R111 ;  /* 0x0000006f00d67213 */ /* 0x000fe20000000000 */
[----:B------:R-:W-:Y:S01]  /*1530*/  IMAD R5, R48, R15, R5 ;  /* 0x0000000f30057224 */ /* 0x000fe200078e0205 */
[----:B------:R-:W-:Y:S01]  /*1540*/  IABS R210, R105 ;  /* 0x0000006900d27213 */ /* 0x000fe20000000000 */
[----:B------:R-:W-:Y:S01]  /*1550*/  IMAD.HI.U32 R3, R13, R3, R12 ;  /* 0x000000030d037227 */ /* 0x000fe200078e000c */
[----:B------:R-:W-:-:S02]  /*1560*/  IABS R212, R107 ;  /* 0x0000006b00d47213 */ /* 0x000fc40000000000 */
[----:B------:R-:W-:Y:S02]  /*1570*/  ISETP.GT.U32.AND P0, PT, R48, R5, PT ;  /* 0x000000053000720c */ /* 0x000fe40003f04070 */
[----:B------:R-:W-:Y:S01]  /*1580*/  IABS R208, R109 ;  /* 0x0000006d00d07213 */ /* 0x000fe20000000000 */
[C---:B------:R-:W-:Y:S01]  /*1590*/  IMAD.HI.U32 R12, R3.reuse, R134, RZ ;  /* 0x00000086030c7227 */ /* 0x040fe200078e00ff */
[----:B------:R-:W-:Y:S02]  /*15a0*/  IABS R206, R64 ;  /* 0x0000004000ce7213 */ /* 0x000fe40000000000 */
[----:B------:R-:W-:Y:S01]  /*15b0*/  IABS R204, R103 ;  /* 0x0000006700cc7213 */ /* 0x000fe20000000000 */
[----:B------:R-:W-:Y:S01]  /*15c0*/  IMAD.HI.U32 R9, R3, R42, RZ ;  /* 0x0000002a03097227 */ /* 0x000fe200078e00ff */
[----:B------:R-:W-:Y:S02]  /*15d0*/  IABS R202, R6 ;  /* 0x0000000600ca7213 */ /* 0x000fe40000000000 */
[----:B------:R-:W-:Y:S01]  /*15e0*/  IABS R200, R101 ;  /* 0x0000006500c87213 */ /* 0x000fe20000000000 */
[----:B------:R-:W-:Y:S01]  /*15f0*/  IMAD.MOV R13, RZ, RZ, -R12 ;  /* 0x000000ffff0d7224 */ /* 0x000fe200078e0a0c */
[----:B------:R-:W-:Y:S01]  /*1600*/  IABS R198, R99 ;  /* 0x0000006300c67213 */ /* 0x000fe20000000000 */
[----:B------:R-:W-:Y:S01]  /*1610*/  @!P0 IMAD.IADD R5, R5, 0x1, -R48 ;  /* 0x0000000105058824 */ /* 0x000fe200078e0a30 */
[----:B------:R-:W-:Y:S01]  /*1620*/  IABS R196, R97 ;  /* 0x0000006100c47213 */ /* 0x000fe20000000000 */
[----:B------:R-:W-:Y:S01]  /*1630*/  IMAD.MOV R9, RZ, RZ, -R9 ;  /* 0x000000ffff097224 */ /* 0x000fe200078e0a09 */
[----:B------:R-:W-:Y:S01]  /*1640*/  IABS R194, R95 ;  /* 0x0000005f00c27213 */ /* 0x000fe20000000000 */
[----:B------:R-:W-:Y:S01]  /*1650*/  IMAD R134, R2, R13, R134 ;  /* 0x0000000d02867224 */ /* 0x000fe200078e0286 */
[----:B------:R-:W-:Y:S01]  /*1660*/  ISETP.GT.U32.AND P6, PT, R48, R5, PT ;  /* 0x000000053000720c */ /* 0x000fe20003fc4070 */
[C---:B------:R-:W-:Y:S01]  /*1670*/  IMAD R42, R2.reuse, R9, R42 ;  /* 0x00000009022a7224 */ /* 0x040fe200078e022a */
[----:B------:R-:W-:Y:S01]  /*1680*/  IABS R192, R89 ;  /* 0x0000005900c07213 */ /* 0x000fe20000000000 */
[----:B------:R-:W-:Y:S01]  /*1690*/  IMAD.HI.U32 R9, R3, R44, RZ ;  /* 0x0000002c03097227 */ /* 0x000fe200078e00ff */
[----:B------:R-:W-:-:S02]  /*16a0*/  ISETP.GT.U32.AND P0, PT, R2, R134, PT ;  /* 0x000000860200720c */ /* 0x000fc40003f04070 */
[----:B------:R-:W-:Y:S01]  /*16b0*/  ISETP.GT.U32.AND P5, PT, R2, R42, PT ;  /* 0x0000002a0200720c */ /* 0x000fe20003fa4070 */
[----:B------:R-:W-:Y:S01]  /*16c0*/  IMAD.HI.U32 R11, R3, R132, RZ ;  /* 0x00000084030b7227 */ /* 0x000fe200078e00ff */
[----:B------:R-:W-:Y:S02]  /*16d0*/  IABS R190, R91 ;  /* 0x0000005b00be7213 */ /* 0x000fe40000000000 */
[----:B------:R-:W-:Y:S01]  /*16e0*/  IABS R188, R93 ;  /* 0x0000005d00bc7213 */ /* 0x000fe20000000000 */
[----:B------:R-:W-:Y:S01]  /*16f0*/  IMAD.MOV R13, RZ, RZ, -R9 ;  /* 0x000000ffff0d7224 */ /* 0x000fe200078e0a09 */
[----:B------:R-:W-:Y:S01]  /*1700*/  IABS R186, R77 ;  /* 0x0000004d00ba7213 */ /* 0x000fe20000000000 */
[----:B------:R-:W-:Y:S01]  /*1710*/  @!P6 IMAD.IADD R5, R5, 0x1, -R48 ;  /* 0x000000010505e824 */ /* 0x000fe200078e0a30 */
[----:B------:R-:W-:Y:S01]  /*1720*/  ISETP.NE.AND P6, PT, R18, RZ, PT ;  /* 0x000000ff1200720c */ /* 0x000fe20003fc5270 */
[----:B------:R-:W-:Y:S01]  /*1730*/  IMAD.MOV R11, RZ, RZ, -R11 ;  /* 0x000000ffff0b7224 */ /* 0x000fe200078e0a0b */
[----:B------:R-:W-:Y:S01]  /*1740*/  IABS R48, R118 ;  /* 0x0000007600307213 */ /* 0x000fe20000000000 */
[--C-:B------:R-:W-:Y:S01]  /*1750*/  @!P0 IMAD.IADD R134, R134, 0x1, -R2.reuse ;  /* 0x0000000186868824 */ /* 0x100fe200078e0a02 */
[----:B------:R-:W-:Y:S01]  /*1760*/  IABS R184, R79 ;  /* 0x0000004f00b87213 */ /* 0x000fe20000000000 */
[----:B------:R-:W-:Y:S01]  /*1770*/  @!P5 IMAD.IADD R42, R42, 0x1, -R2 ;  /* 0x000000012a2ad824 */ /* 0x000fe200078e0a02 */
[----:B------:R-:W-:Y:S01]  /*1780*/  IABS R182, R81 ;  /* 0x0000005100b67213 */ /* 0x000fe20000000000 */
[C---:B------:R-:W-:Y:S01]  /*1790*/  IMAD R44, R2.reuse, R13, R44 ;  /* 0x0000000d022c7224 */ /* 0x040fe200078e022c */
[C---:B------:R-:W-:Y:S01]  /*17a0*/  ISETP.GT.U32.AND P5, PT, R2.reuse, R134, PT ;  /* 0x000000860200720c */ /* 0x040fe20003fa4070 */
[C---:B------:R-:W-:Y:S01]  /*17b0*/  IMAD R132, R2.reuse, R11, R132 ;  /* 0x0000000b02847224 */ /* 0x040fe200078e0284 */
[----:B------:R-:W-:Y:S01]  /*17c0*/  ISETP.GT.U32.AND P0, PT, R2, R42, PT ;  /* 0x0000002a0200720c */ /* 0x000fe20003f04070 */
[----:B------:R-:W-:Y:S01]  /*17d0*/  IMAD.HI.U32 R11, R3, R130, RZ ;  /* 0x00000082030b7227 */ /* 0x000fe200078e00ff */
[----:B------:R-:W-:-:S02]  /*17e0*/  IABS R180, R75 ;  /* 0x0000004b00b47213 */ /* 0x000fc40000000000 */
[----:B------:R-:W-:Y:S01]  /*17f0*/  IABS R178, R83 ;  /* 0x0000005300b27213 */ /* 0x000fe20000000000 */
[C---:B------:R-:W-:Y:S01]  /*1800*/  IMAD.HI.U32 R12, R3.reuse, R46, RZ ;  /* 0x0000002e030c7227 */ /* 0x040fe200078e00ff */
[----:B------:R-:W-:Y:S02]  /*1810*/  IABS R172, R73 ;  /* 0x0000004900ac7213 */ /* 0x000fe40000000000 */
[----:B------:R-:W-:Y:S01]  /*1820*/  IABS R176, R69 ;  /* 0x0000004500b07213 */ /* 0x000fe20000000000 */
[----:B------:R-:W-:Y:S01]  /*1830*/  @!P2 IMAD.MOV R5, RZ, RZ, -R5 ;  /* 0x000000ffff05a224 */ /* 0x000fe200078e0a05 */
[----:B------:R-:W-:Y:S01]  /*1840*/  @!P6 LOP3.LUT R5, RZ, R18, RZ, 0x33, !PT ;  /* 0x00000012ff05e212 */ /* 0x000fe200078e33ff */
[----:B------:R-:W-:Y:S01]  /*1850*/  IMAD.MOV R11, RZ, RZ, -R11 ;  /* 0x000000ffff0b7224 */ /* 0x000fe200078e0a0b */
[C---:B------:R-:W-:Y:S01]  /*1860*/  ISETP.GT.U32.AND P6, PT, R2.reuse, R44, PT ;  /* 0x0000002c0200720c */ /* 0x040fe20003fc4070 */
[----:B------:R-:W-:Y:S01]  /*1870*/  IMAD.HI.U32 R9, R3, R128, RZ ;  /* 0x0000008003097227 */ /* 0x000fe200078e00ff */
[----:B------:R-:W-:-:S02]  /*1880*/  ISETP.GT.U32.AND P2, PT, R2, R132, PT ;  /* 0x000000840200720c */ /* 0x000fc40003f44070 */
[----:B------:R-:W-:Y:S01]  /*1890*/  IABS R174, R71 ;  /* 0x0000004700ae7213 */ /* 0x000fe20000000000 */
[----:B------:R-:W-:Y:S01]  /*18a0*/  IMAD.MOV R15, RZ, RZ, -R12 ;  /* 0x000000ffff0f7224 */ /* 0x000fe200078e0a0c */
[----:B------:R-:W-:Y:S01]  /*18b0*/  IABS R12, R74 ;  /* 0x0000004a000c7213 */ /* 0x000fe20000000000 */
[C---:B------:R-:W-:Y:S01]  /*18c0*/  IMAD R130, R2.reuse, R11, R130 ;  /* 0x0000000b02827224 */ /* 0x040fe200078e0282 */
[----:B------:R-:W-:Y:S01]  /*18d0*/  IABS R170, R4 ;  /* 0x0000000400aa7213 */ /* 0x000fe20000000000 */
[----:B------:R-:W-:Y:S01]  /*18e0*/  IMAD.MOV R9, RZ, RZ, -R9 ;  /* 0x000000ffff097224 */ /* 0x000fe200078e0a09 */
[----:B------:R-:W-:Y:S01]  /*18f0*/  IABS R168, R67 ;  /* 0x0000004300a87213 */ /* 0x000fe20000000000 */
[C---:B------:R-:W-:Y:S01]  /*1900*/  IMAD R46, R2.reuse, R15, R46 ;  /* 0x0000000f022e7224 */ /* 0x040fe200078e022e */
[----:B------:R-:W-:Y:S01]  /*1910*/  IABS R166, R65 ;  /* 0x0000004100a67213 */ /* 0x000fe20000000000 */
[----:B------:R-:W-:Y:S01]  /*1920*/  IMAD R128, R2, R9, R128 ;  /* 0x0000000902807224 */ /* 0x000fe200078e0280 */
[----:B------:R-:W-:Y:S01]  /*1930*/  IABS R164, R61 ;  /* 0x0000003d00a47213 */ /* 0x000fe20000000000 */
[--C-:B------:R-:W-:Y:S01]  /*1940*/  @!P5 IMAD.IADD R134, R134, 0x1, -R2.reuse ;  /* 0x000000018686d824 */ /* 0x100fe200078e0a02 */
[----:B------:R-:W-:Y:S01]  /*1950*/  ISETP.GT.U32.AND P5, PT, R2, R130, PT ;  /* 0x000000820200720c */ /* 0x000fe20003fa4070 */
[--C-:B------:R-:W-:Y:S01]  /*1960*/  @!P0 IMAD.IADD R42, R42, 0x1, -R2.reuse ;  /* 0x000000012a2a8824 */ /* 0x100fe200078e0a02 */
[----:B------:R-:W-:Y:S01]  /*1970*/  ISETP.GT.U32.AND P0, PT, R2, R46, PT ;  /* 0x0000002e0200720c */ /* 0x000fe20003f04070 */
[--C-:B------:R-:W-:Y:S01]  /*1980*/  @!P6 IMAD.IADD R44, R44, 0x1, -R2.reuse ;  /* 0x000000012c2ce824 */ /* 0x100fe200078e0a02 */
[----:B------:R-:W-:Y:S01]  /*1990*/  ISETP.GT.U32.AND P6, PT, R2, R128, PT ;  /* 0x000000800200720c */ /* 0x000fe20003fc4070 */
[----:B------:R-:W-:Y:S01]  /*19a0*/  @!P2 IMAD.IADD R132, R132, 0x1, -R2 ;  /* 0x000000018484a824 */ /* 0x000fe200078e0a02 */
[----:B------:R-:W-:Y:S01]  /*19b0*/  ISETP.GE.AND P2, PT, R0, RZ, PT ;  /* 0x000000ff0000720c */ /* 0x000fe20003f46270 */
[----:B------:R-:W-:Y:S01]  /*19c0*/  IMAD.HI.U32 R9, R3, R48, RZ ;  /* 0x0000003003097227 */ /* 0x000fe200078e00ff */
[----:B------:R-:W-:-:S02]  /*19d0*/  IABS R162, R38 ;  /* 0x0000002600a27213 */ /* 0x000fc40000000000 */
[----:B------:R-:W-:Y:S01]  /*19e0*/  IABS R160, R36 ;  /* 0x0000002400a07213 */ /* 0x000fe20000000000 */
[----:B------:R-:W-:Y:S01]  /*19f0*/  IMAD.MOV R13, RZ, RZ, -R9 ;  /* 0x000000ffff0d7224 */ /* 0x000fe200078e0a09 */
[----:B------:R-:W-:Y:S01]  /*1a00*/  IABS R158, R32 ;  /* 0x00000020009e7213 */ /* 0x000fe20000000000 */
[--C-:B------:R-:W-:Y:S01]  /*1a10*/  @!P5 IMAD.IADD R130, R130, 0x1, -R2.reuse ;  /* 0x000000018282d824 */ /* 0x100fe200078e0a02 */
[----:B------:R-:W-:Y:S01]  /*1a20*/  ISETP.GT.U32.AND P5, PT, R2, R132, PT ;  /* 0x000000840200720c */ /* 0x000fe20003fa4070 */
[--C-:B------:R-:W-:Y:S01]  /*1a30*/  @!P0 IMAD.IADD R46, R46, 0x1, -R2.reuse ;  /* 0x000000012e2e8824 */ /* 0x100fe200078e0a02 */
[----:B------:R-:W-:Y:S01]  /*1a40*/  IABS R156, R51 ;  /* 0x00000033009c7213 */ /* 0x000fe20000000000 */
[----:B------:R-:W-:Y:S01]  /*1a50*/  @!P6 IMAD.IADD R128, R128, 0x1, -R2 ;  /* 0x000000018080e824 */ /* 0x000fe200078e0a02 */
[C---:B------:R-:W-:Y:S01]  /*1a60*/  ISETP.GT.U32.AND P0, PT, R2.reuse, R130, PT ;  /* 0x000000820200720c */ /* 0x040fe20003f04070 */
[----:B------:R-:W-:Y:S01]  /*1a70*/  @!P2 IMAD.MOV R134, RZ, RZ, -R134 ;  /* 0x000000ffff86a224 */ /* 0x000fe200078e0a86 */
[C---:B------:R-:W-:Y:S01]  /*1a80*/  ISETP.GT.U32.AND P6, PT, R2.reuse, R46, PT ;  /* 0x0000002e0200720c */ /* 0x040fe20003fc4070 */
[----:B------:R-:W-:Y:S01]  /*1a90*/  IMAD.HI.U32 R9, R3, R50, RZ ;  /* 0x0000003203097227 */ /* 0x000fe200078e00ff */
[----:B------:R-:W-:-:S02]  /*1aa0*/  ISETP.GT.U32.AND P2, PT, R2, R44, PT ;  /* 0x0000002c0200720c */ /* 0x000fc40003f44070 */
[----:B------:R-:W-:Y:S01]  /*1ab0*/  IABS R154, R30 ;  /* 0x0000001e009a7213 */ /* 0x000fe20000000000 */
[----:B------:R-:W-:Y:S01]  /*1ac0*/  IMAD.HI.U32 R11, R3, R126, RZ ;  /* 0x0000007e030b7227 */ /* 0x000fe200078e00ff */
[----:B------:R-:W-:Y:S02]  /*1ad0*/  IABS R152, R49 ;  /* 0x0000003100987213 */ /* 0x000fe40000000000 */
[----:B------:R-:W-:Y:S01]  /*1ae0*/  IABS R18, R20 ;  /* 0x0000001400127213 */ /* 0x000fe20000000000 */
[C---:B------:R-:W-:Y:S02]  /*1af0*/  IMAD R48, R2.reuse, R13, R48 ;  /* 0x0000000d02307224 */ /* 0x040fe400078e0230 */
[----:B------:R-:W-:Y:S02]  /*1b00*/  IMAD.MOV R9, RZ, RZ, -R9 ;  /* 0x000000ffff097224 */ /* 0x000fe400078e0a09 */
[----:B------:R-:W-:Y:S02]  /*1b10*/  IMAD.MOV R11, RZ, RZ, -R11 ;  /* 0x000000ffff0b7224 */ /* 0x000fe400078e0a0b */
[----:B------:R-:W-:Y:S01]  /*1b20*/  @!P3 IMAD.MOV R42, RZ, RZ, -R42 ;  /* 0x000000ffff2ab224 */ /* 0x000fe200078e0a2a */
[C---:B------:R-:W-:Y:S01]  /*1b30*/  ISETP.GT.U32.AND P3, PT, R2.reuse, R128, PT ;  /* 0x000000800200720c */ /* 0x040fe20003f64070 */
[----:B------:R-:W-:-:S02]  /*1b40*/  IMAD R50, R2, R9, R50 ;  /* 0x0000000902327224 */ /* 0x000fc400078e0232 */
[----:B------:R-:W-:Y:S01]  /*1b50*/  @!P5 IMAD.IADD R132, R132, 0x1, -R2 ;  /* 0x000000018484d824 */ /* 0x000fe200078e0a02 */
[C---:B------:R-:W-:Y:S01]  /*1b60*/  ISETP.GT.U32.AND P5, PT, R2.reuse, R48, PT ;  /* 0x000000300200720c */ /* 0x040fe20003fa4070 */
[----:B------:R-:W-:Y:S02]  /*1b70*/  IMAD R126, R2, R11, R126 ;  /* 0x0000000b027e7224 */ /* 0x000fe400078e027e */
[--C-:B------:R-:W-:Y:S01]  /*1b80*/  @!P6 IMAD.IADD R46, R46, 0x1, -R2.reuse ;  /* 0x000000012e2ee824 */ /* 0x100fe200078e0a02 */
[----:B------:R-:W-:Y:S01]  /*1b90*/  ISETP.GT.U32.AND P6, PT, R2, R50, PT ;  /* 0x000000320200720c */ /* 0x000fe20003fc4070 */
[----:B------:R-:W-:Y:S01]  /*1ba0*/  @!P2 IMAD.IADD R44, R44, 0x1, -R2 ;  /* 0x000000012c2ca824 */ /* 0x000fe200078e0a02 */
[----:B------:R-:W-:Y:S01]  /*1bb0*/  ISETP.GT.U32.AND P2, PT, R2, R126, PT ;  /* 0x0000007e0200720c */ /* 0x000fe20003f44070 */
[----:B------:R-:W-:-:S04]  /*1bc0*/  IMAD.HI.U32 R9, R3, R124, RZ ;  /* 0x0000007c03097227 */ /* 0x000fc800078e00ff */
[--C-:B------:R-:W-:Y:S01]  /*1bd0*/  @!P3 IMAD.IADD R128, R128, 0x1, -R2.reuse ;  /* 0x000000018080b824 */ /* 0x100fe200078e0a02 */
[----:B------:R-:W-:Y:S01]  /*1be0*/  ISETP.GE.AND P3, PT, R122, RZ, PT ;  /* 0x000000ff7a00720c */ /* 0x000fe20003f66270 */
[--C-:B------:R-:W-:Y:S01]  /*1bf0*/  @!P0 IMAD.IADD R130, R130, 0x1, -R2.reuse ;  /* 0x0000000182828824 */ /* 0x100fe200078e0a02 */
[----:B------:R-:W-:Y:S01]  /*1c00*/  ISETP.GE.AND P0, PT, R150, RZ, PT ;  /* 0x000000ff9600720c */ /* 0x000fe20003f06270 */
[--C-:B------:R-:W-:Y:S01]  /*1c10*/  @!P5 IMAD.IADD R48, R48, 0x1, -R2.reuse ;  /* 0x000000013030d824 */ /* 0x100fe200078e0a02 */
[----:B------:R-:W-:Y:S01]  /*1c20*/  ISETP.GE.AND P5, PT, R120, RZ, PT ;  /* 0x000000ff7800720c */ /* 0x000fe20003fa6270 */
[----:B------:R-:W-:Y:S01]  /*1c30*/  IMAD.MOV R9, RZ, RZ, -R9 ;  /* 0x000000ffff097224 */ /* 0x000fe200078e0a09 */
[----:B------:R-:W-:Y:S01]  /*1c40*/  IABS R122, R56 ;  /* 0x00000038007a7213 */ /* 0x000fe20000000000 */
[--C-:B------:R-:W-:Y:S01]  /*1c50*/  @!P6 IMAD.IADD R50, R50, 0x1, -R2.reuse ;  /* 0x000000013232e824 */ /* 0x100fe200078e0a02 */
[----:B------:R-:W-:Y:S01]  /*1c60*/  ISETP.GT.U32.AND P6, PT, R2, R48, PT ;  /* 0x000000300200720c */ /* 0x000fe20003fc4070 */
[----:B------:R-:W-:Y:S01]  /*1c70*/  @!P2 IMAD.IADD R126, R126, 0x1, -R2 ;  /* 0x000000017e7ea824 */ /* 0x000fe200078e0a02 */
[----:B------:R-:W-:Y:S01]  /*1c80*/  ISETP.GE.AND P2, PT, R118, RZ, PT ;  /* 0x000000ff7600720c */ /* 0x000fe20003f46270 */
[----:B------:R-:W-:Y:S01]  /*1c90*/  IMAD R124, R2, R9, R124 ;  /* 0x00000009027c7224 */ /* 0x000fe200078e027c */
[----:B------:R-:W-:Y:S01]  /*1ca0*/  IABS R120, R60 ;  /* 0x0000003c00787213 */ /* 0x000fe20000000000 */
[----:B------:R-:W-:Y:S01]  /*1cb0*/  IMAD.HI.U32 R11, R3, R52, RZ ;  /* 0x00000034030b7227 */ /* 0x000fe200078e00ff */
[----:B------:R-:W-:-:S02]  /*1cc0*/  IABS R118, R108 ;  /* 0x0000006c00767213 */ /* 0x000fc40000000000 */
[----:B------:R-:W-:Y:S01]  /*1cd0*/  IABS R150, R47 ;  /* 0x0000002f00967213 */ /* 0x000fe20000000000 */
[----:B------:R-:W-:Y:S01]  /*1ce0*/  @!P4 IMAD.MOV R132, RZ, RZ, -R132 ;  /* 0x000000ffff84c224 */ /* 0x000fe200078e0a84 */
[C---:B------:R-:W-:Y:S01]  /*1cf0*/  ISETP.GT.U32.AND P4, PT, R2.reuse, R126, PT ;  /* 0x0000007e0200720c */ /* 0x040fe20003f84070 */
[----:B------:R-:W-:Y:S01]  /*1d00*/  @!P1 IMAD.MOV R44, RZ, RZ, -R44 ;  /* 0x000000ffff2c9224 */ /* 0x000fe200078e0a2c */
[----:B------:R-:W-:Y:S01]  /*1d10*/  ISETP.GT.U32.AND P1, PT, R2, R124, PT ;  /* 0x0000007c0200720c */ /* 0x000fe20003f24070 */
[----:B------:R-:W-:Y:S02]  /*1d20*/  IMAD.MOV R11, RZ, RZ, -R11 ;  /* 0x000000ffff0b7224 */ /* 0x000fe400078e0a0b */
[----:B------:R-:W-:Y:S01]  /*1d30*/  @!P3 IMAD.MOV R46, RZ, RZ, -R46 ;  /* 0x000000ffff2eb224 */ /* 0x000fe200078e0a2e */
[----:B------:R-:W-:Y:S01]  /*1d40*/  ISETP.GE.AND P3, PT, R116, RZ, PT ;  /* 0x000000ff7400720c */ /* 0x000fe20003f66270 */
[----:B------:R-:W-:Y:S01]  /*1d50*/  @!P0 IMAD.MOV R130, RZ, RZ, -R130 ;  /* 0x000000ffff828224 */ /* 0x000fe200078e0a82 */
[C---:B------:R-:W-:Y:S01]  /*1d60*/  ISETP.GT.U32.AND P0, PT, R2.reuse, R50, PT ;  /* 0x000000320200720c */ /* 0x040fe20003f04070 */
[----:B------:R-:W-:Y:S01]  /*1d70*/  IMAD R52, R2, R11, R52 ;  /* 0x0000000b02347224 */ /* 0x000fe200078e0234 */
[----:B------:R-:W-:Y:S01]  /*1d80*/  IABS R116, R106 ;  /* 0x0000006a00747213 */ /* 0x000fe20000000000 */
[----:B------:R-:W-:Y:S01]  /*1d90*/  @!P6 IMAD.IADD R48, R48, 0x1, -R2 ;  /* 0x000000013030e824 */ /* 0x000fe200078e0a02 */
[----:B------:R-:W-:Y:S01]  /*1da0*/  ISETP.GE.AND P6, PT, R114, RZ, PT ;  /* 0x000000ff7200720c */ /* 0x000fe20003fc6270 */
[----:B------:R-:W-:Y:S01]  /*1db0*/  IMAD.HI.U32 R9, R3, R122, RZ ;  /* 0x0000007a03097227 */ /* 0x000fe200078e00ff */
[----:B------:R-:W-:-:S03]  /*1dc0*/  IABS R114, R102 ;  /* 0x0000006600727213 */ /* 0x000fc60000000000 */
[----:B------:R-:W-:Y:S01]  /*1dd0*/  @!P5 IMAD.MOV R128, RZ, RZ, -R128 ;  /* 0x000000ffff80d224 */ /* 0x000fe200078e0a80 */
[----:B------:R-:W-:Y:S01]  /*1de0*/  ISETP.GT.U32.AND P5, PT, R2, R52, PT ;  /* 0x000000340200720c */ /* 0x000fe20003fa4070 */
[--C-:B------:R-:W-:Y:S01]  /*1df0*/  @!P4 IMAD.IADD R126, R126, 0x1, -R2.reuse ;  /* 0x000000017e7ec824 */ /* 0x100fe200078e0a02 */
[----:B------:R-:W-:Y:S01]  /*1e00*/  ISETP.GE.AND P4, PT, R112, RZ, PT ;  /* 0x000000ff7000720c */ /* 0x000fe20003f86270 */
[----:B------:R-:W-:Y:S01]  /*1e10*/  IMAD.MOV R9, RZ, RZ, -R9 ;  /* 0x000000ffff097224 */ /* 0x000fe200078e0a09 */
[----:B------:R-:W-:Y:S01]  /*1e20*/  IABS R112, R100 ;  /* 0x0000006400707213 */ /* 0x000fe20000000000 */
[----:B------:R-:W-:Y:S01]  /*1e30*/  @!P1 IMAD.IADD R124, R124, 0x1, -R2 ;  /* 0x000000017c7c9824 */ /* 0x000fe200078e0a02 */
[----:B------:R-:W-:Y:S01]  /*1e40*/  ISETP.GE.AND P1, PT, R56, RZ, PT ;  /* 0x000000ff3800720c */ /* 0x000fe20003f26270 */
[----:B------:R-:W-:Y:S01]  /*1e50*/  @!P3 IMAD.MOV R126, RZ, RZ, -R126 ;  /* 0x000000ffff7eb224 */ /* 0x000fe200078e0a7e */
[----:B------:R-:W-:Y:S01]  /*1e60*/  ISETP.GE.AND P3, PT, R54, RZ, PT ;  /* 0x000000ff3600720c */ /* 0x000fe20003f66270 */
[----:B------:R-:W-:Y:S01]  /*1e70*/  @!P0 IMAD.IADD R50, R50, 0x1, -R2 ;  /* 0x0000000132328824 */ /* 0x000fe200078e0a02 */
[----:B------:R-:W-:Y:S01]  /*1e80*/  IABS R54, R54 ;  /* 0x0000003600367213 */ /* 0x000fe20000000000 */
[C---:B------:R-:W-:Y:S01]  /*1e90*/  IMAD R122, R2.reuse, R9, R122 ;  /* 0x00000009027a7224 */ /* 0x040fe200078e027a */
[----:B------:R-:W-:Y:S01]  /*1ea0*/  IABS R56, R58 ;  /* 0x0000003a00387213 */ /* 0x000fe20000000000 */
[----:B------:R-:W-:Y:S01]  /*1eb0*/  @!P2 IMAD.MOV R48, RZ, RZ, -R48 ;  /* 0x000000ffff30a224 */ /* 0x000fe200078e0a30 */
[C---:B------:R-:W-:Y:S01]  /*1ec0*/  ISETP.GT.U32.AND P2, PT, R2.reuse, R124, PT ;  /* 0x0000007c0200720c */ /* 0x040fe20003f44070 */
[----:B------:R-:W-:Y:S01]  /*1ed0*/  @!P6 IMAD.MOV R50, RZ, RZ, -R50 ;  /* 0x000000ffff32e224 */ /* 0x000fe200078e0a32 */
[----:B------:R-:W-:Y:S01]  /*1ee0*/  ISETP.GT.U32.AND P6, PT, R2, R122, PT ;  /* 0x0000007a0200720c */ /* 0x000fe20003fc4070 */
[----:B------:R-:W-:Y:S01]  /*1ef0*/  @!P5 IMAD.IADD R52, R52, 0x1, -R2 ;  /* 0x000000013434d824 */ /* 0x000fe200078e0a02 */
[----:B------:R-:W-:Y:S01]  /*1f00*/  ISETP.GE.AND P0, PT, R110, RZ, PT ;  /* 0x000000ff6e00720c */ /* 0x000fe20003f06270 */
[----:B------:R-:W-:Y:S01]  /*1f10*/  IMAD.HI.U32 R9, R3, R54, RZ ;  /* 0x0000003603097227 */ /* 0x000fe200078e00ff */
[----:B------:R-:W-:-:S02]  /*1f20*/  IABS R110, R78 ;  /* 0x0000004e006e7213 */ /* 0x000fc40000000000 */
[----:B------:R-:W-:Y:S01]  /*1f30*/  ISETP.GT.U32.AND P5, PT, R2, R52, PT ;  /* 0x000000340200720c */ /* 0x000fe20003fa4070 */
[----:B------:R-:W-:Y:S02]  /*1f40*/  IMAD.MOV R13, RZ, RZ, -R9 ;  /* 0x000000ffff0d7224 */ /* 0x000fe400078e0a09 */
[----:B------:R-:W-:-:S04]  /*1f50*/  IMAD.HI.U32 R9, R3, R56, RZ ;  /* 0x0000003803097227 */ /* 0x000fc800078e00ff */
[----:B------:R-:W-:Y:S01]  /*1f60*/  @!P2 IMAD.IADD R124, R124, 0x1, -R2 ;  /* 0x000000017c7ca824 */ /* 0x000fe200078e0a02 */
[----:B------:R-:W-:Y:S01]  /*1f70*/  ISETP.GE.AND P2, PT, R60, RZ, PT ;  /* 0x000000ff3c00720c */ /* 0x000fe20003f46270 */
[----:B------:R-:W-:Y:S01]  /*1f80*/  IMAD R54, R2, R13, R54 ;  /* 0x0000000d02367224 */ /* 0x000fe200078e0236 */
[----:B------:R-:W-:Y:S01]  /*1f90*/  IABS R60, R104 ;  /* 0x00000068003c7213 */ /* 0x000fe20000000000 */
[----:B------:R-:W-:Y:S02]  /*1fa0*/  IMAD.MOV R9, RZ, RZ, -R9 ;  /* 0x000000ffff097224 */ /* 0x000fe400078e0a09 */
[----:B------:R-:W-:-:S04]  /*1fb0*/  IMAD.HI.U32 R11, R3, R120, RZ ;  /* 0x00000078030b7227 */ /* 0x000fc800078e00ff */
[----:B------:R-:W-:Y:S02]  /*1fc0*/  @!P6 IMAD.IADD R122, R122, 0x1, -R2 ;  /* 0x000000017a7ae824 */ /* 0x000fe400078e0a02 */
[----:B------:R-:W-:Y:S01]  /*1fd0*/  @!P4 IMAD.MOV R124, RZ, RZ, -R124 ;  /* 0x000000ffff7cc224 */ /* 0x000fe200078e0a7c */
[C---:B------:R-:W-:Y:S01]  /*1fe0*/  ISETP.GT.U32.AND P4, PT, R2.reuse, R54, PT ;  /* 0x000000360200720c */ /* 0x040fe20003f84070 */
[C---:B------:R-:W-:Y:S01]  /*1ff0*/  IMAD R56, R2.reuse, R9, R56 ;  /* 0x0000000902387224 */ /* 0x040fe200078e0238 */
[----:B------:R-:W-:Y:S01]  /*2000*/  ISETP.GT.U32.AND P6, PT, R2, R122, PT ;  /* 0x0000007a0200720c */ /* 0x000fe20003fc4070 */
[----:B------:R-:W-:Y:S02]  /*2010*/  IMAD.MOV R11, RZ, RZ, -R11 ;  /* 0x000000ffff0b7224 */ /* 0x000fe400078e0a0b */
[----:B------:R-:W-:-:S04]  /*2020*/  IMAD.HI.U32 R9, R3, R118, RZ ;  /* 0x0000007603097227 */ /* 0x000fc800078e00ff */
[----:B------:R-:W-:Y:S01]  /*2030*/  @!P5 IMAD.IADD R52, R52, 0x1, -R2 ;  /* 0x000000013434d824 */ /* 0x000fe200078e0a02 */
[----:B------:R-:W-:Y:S01]  /*2040*/  ISETP.GE.AND P5, PT, R58, RZ, PT ;  /* 0x000000ff3a00720c */ /* 0x000fe20003fa6270 */
[C---:B------:R-:W-:Y:S01]  /*2050*/  IMAD R120, R2.reuse, R11, R120 ;  /* 0x0000000b02787224 */ /* 0x040fe200078e0278 */
[----:B------:R-:W-:Y:S01]  /*2060*/  IABS R58, R62 ;  /* 0x0000003e003a7213 */ /* 0x000fe20000000000 */
[----:B------:R-:W-:Y:S02]  /*2070*/  IMAD.MOV R9, RZ, RZ, -R9 ;  /* 0x000000ffff097224 */ /* 0x000fe400078e0a09 */
[----:B------:R-:W-:Y:S01]  /*2080*/  @!P0 IMAD.MOV R52, RZ, RZ, -R52 ;  /* 0x000000ffff348224 */ /* 0x000fe200078e0a34 */
[C---:B------:R-:W-:Y:S01]  /*2090*/  ISETP.GT.U32.AND P0, PT, R2.reuse, R120, PT ;  /* 0x000000780200720c */ /* 0x040fe20003f04070 */
[----:B------:R-:W-:Y:S02]  /*20a0*/  IMAD R118, R2, R9, R118 ;  /* 0x0000000902767224 */ /* 0x000fe400078e0276 */
[----:B------:R-:W-:-:S02]  /*20b0*/  @!P4 IMAD.IADD R54, R54, 0x1, -R2 ;  /* 0x000000013636c824 */ /* 0x000fc400078e0a02 */
[----:B------:R-:W-:Y:S01]  /*20c0*/  @!P6 IMAD.IADD R122, R122, 0x1, -R2 ;  /* 0x000000017a7ae824 */ /* 0x000fe200078e0a02 */
[C---:B------:R-:W-:Y:S01]  /*20d0*/  ISETP.GT.U32.AND P4, PT, R2.reuse, R118, PT ;  /* 0x000000760200720c */ /* 0x040fe20003f84070 */
[----:B------:R-:W-:Y:S01]  /*20e0*/  IMAD.HI.U32 R9, R3, R58, RZ ;  /* 0x0000003a03097227 */ /* 0x000fe200078e00ff */
[----:B------:R-:W-:-:S03]  /*20f0*/  ISETP.GT.U32.AND P6, PT, R2, R56, PT ;  /* 0x000000380200720c */ /* 0x000fc60003fc4070 */
[----:B------:R-:W-:Y:S02]  /*2100*/  @!P1 IMAD.MOV R122, RZ, RZ, -R122 ;  /* 0x000000ffff7a9224 */ /* 0x000fe400078e0a7a */
[----:B------:R-:W-:Y:S01]  /*2110*/  @!P0 IMAD.IADD R120, R120, 0x1, -R2 ;  /* 0x0000000178788824 */ /* 0x000fe200078e0a02 */
[C---:B------:R-:W-:Y:S01]  /*2120*/  ISETP.GT.U32.AND P0, PT, R2.reuse, R54, PT ;  /* 0x000000360200720c */ /* 0x040fe20003f04070 */
[----:B------:R-:W-:Y:S02]  /*2130*/  IMAD.MOV R9, RZ, RZ, -R9 ;  /* 0x000000ffff097224 */ /* 0x000fe400078e0a09 */
[----:B------:R-:W-:Y:S01]  /*2140*/  IMAD.HI.U32 R11, R3, R116, RZ ;  /* 0x00000074030b7227 */ /* 0x000fe200078e00ff */
[----:B------:R-:W-:-:S03]  /*2150*/  ISETP.GT.U32.AND P1, PT, R2, R120, PT ;  /* 0x000000780200720c */ /* 0x000fc60003f24070 */
[--C-:B------:R-:W-:Y:S02]  /*2160*/  @!P4 IMAD.IADD R118, R118, 0x1, -R2.reuse ;  /* 0x000000017676c824 */ /* 0x100fe400078e0a02 */
[----:B------:R-:W-:Y:S02]  /*2170*/  @!P6 IMAD.IADD R56, R56, 0x1, -R2 ;  /* 0x000000013838e824 */ /* 0x000fe400078e0a02 */
[C---:B------:R-:W-:Y:S01]  /*2180*/  IMAD R58, R2.reuse, R9, R58 ;  /* 0x00000009023a7224 */ /* 0x040fe200078e023a */
[C---:B------:R-:W-:Y:S01]  /*2190*/  ISETP.GT.U32.AND P4, PT, R2.reuse, R118, PT ;  /* 0x000000760200720c */ /* 0x040fe20003f84070 */
[----:B------:R-:W-:Y:S01]  /*21a0*/  IMAD.MOV R11, RZ, RZ, -R11 ;  /* 0x000000ffff0b7224 */ /* 0x000fe200078e0a0b */
[----:B------:R-:W-:Y:S01]  /*21b0*/  ISETP.GT.U32.AND P6, PT, R2, R56, PT ;  /* 0x000000380200720c */ /* 0x000fe20003fc4070 */
[----:B------:R-:W-:-:S04]  /*21c0*/  IMAD.HI.U32 R9, R3, R60, RZ ;  /* 0x0000003c03097227 */ /* 0x000fc800078e00ff */
[----:B------:R-:W-:Y:S01]  /*21d0*/  IMAD R116, R2, R11, R116 ;  /* 0x0000000b02747224 */ /* 0x000fe200078e0274 */
[----:B------:R-:W-:Y:S01]  /*21e0*/  IABS R11, R68 ;  /* 0x00000044000b7213 */ /* 0x000fe20000000000 */
[----:B------:R-:W-:Y:S02]  /*21f0*/  IMAD.MOV R9, RZ, RZ, -R9 ;  /* 0x000000ffff097224 */ /* 0x000fe400078e0a09 */
[--C-:B------:R-:W-:Y:S01]  /*2200*/  @!P0 IMAD.IADD R54, R54, 0x1, -R2.reuse ;  /* 0x0000000136368824 */ /* 0x100fe200078e0a02 */
[----:B------:R-:W-:Y:S01]  /*2210*/  ISETP.GT.U32.AND P0, PT, R2, R58, PT ;  /* 0x0000003a0200720c */ /* 0x000fe20003f04070 */
[----:B------:R-:W-:Y:S01]  /*2220*/  @!P1 IMAD.IADD R120, R120, 0x1, -R2 ;  /* 0x0000000178789824 */ /* 0x000fe200078e0a02 */
[C---:B------:R-:W-:Y:S01]  /*2230*/  ISETP.GT.U32.AND P1, PT, R2.reuse, R116, PT ;  /* 0x000000740200720c */ /* 0x040fe20003f24070 */
[----:B------:R-:W-:Y:S02]  /*2240*/  IMAD R60, R2, R9, R60 ;  /* 0x00000009023c7224 */ /* 0x000fe400078e023c */
[----:B------:R-:W-:-:S02]  /*2250*/  @!P4 IMAD.IADD R118, R118, 0x1, -R2 ;  /* 0x000000017676c824 */ /* 0x000fc400078e0a02 */
[--C-:B------:R-:W-:Y:S01]  /*2260*/  @!P6 IMAD.IADD R56, R56, 0x1, -R2.reuse ;  /* 0x000000013838e824 */ /* 0x100fe200078e0a02 */
[----:B------:R-:W-:Y:S01]  /*2270*/  ISETP.GT.U32.AND P4, PT, R2, R60, PT ;  /* 0x0000003c0200720c */ /* 0x000fe20003f84070 */
[----:B------:R-:W-:Y:S01]  /*2280*/  IMAD.HI.U32 R9, R3, R114, RZ ;  /* 0x0000007203097227 */ /* 0x000fe200078e00ff */
[----:B------:R-:W-:Y:S02]  /*2290*/  ISETP.GE.AND P6, PT, R108, RZ, PT ;  /* 0x000000ff6c00720c */ /* 0x000fe40003fc6270 */
[----:B------:R-:W-:Y:S01]  /*22a0*/  IABS R108, R72 ;  /* 0x00000048006c7213 */ /* 0x000fe20000000000 */
[--C-:B------:R-:W-:Y:S01]  /*22b0*/  @!P0 IMAD.IADD R58, R58, 0x1, -R2.reuse ;  /* 0x000000013a3a8824 */ /* 0x100fe200078e0a02 */
[----:B------:R-:W-:Y:S01]  /*22c0*/  ISETP.GE.AND P0, PT, R62, RZ, PT ;  /* 0x000000ff3e00720c */ /* 0x000fe20003f06270 */
[----:B------:R-:W-:Y:S02]  /*22d0*/  IMAD.MOV R9, RZ, RZ, -R9 ;  /* 0x000000ffff097224 */ /* 0x000fe400078e0a09 */
[----:B------:R-:W-:Y:S01]  /*22e0*/  @!P1 IMAD.IADD R116, R116, 0x1, -R2 ;  /* 0x0000000174749824 */ /* 0x000fe200078e0a02 */
[----:B------:R-:W-:Y:S01]  /*22f0*/  ISETP.GE.AND P1, PT, R106, RZ, PT ;  /* 0x000000ff6a00720c */ /* 0x000fe20003f26270 */
[----:B------:R-:W-:Y:S01]  /*2300*/  IMAD.MOV.U32 R62, RZ, RZ, R11 ;  /* 0x000000ffff3e7224 */ /* 0x000fe200078e000b */
[----:B------:R-:W-:Y:S01]  /*2310*/  IABS R106, R149 ;  /* 0x00000095006a7213 */ /* 0x000fe20000000000 */
[----:B------:R-:W-:-:S02]  /*2320*/  IMAD R114, R2, R9, R114 ;  /* 0x0000000902727224 */ /* 0x000fc400078e0272 */
[----:B------:R-:W-:Y:S01]  /*2330*/  @!P4 IMAD.IADD R60, R60, 0x1, -R2 ;  /* 0x000000013c3cc824 */ /* 0x000fe200078e0a02 */
[----:B------:R-:W-:Y:S01]  /*2340*/  ISETP.GT.U32.AND P4, PT, R2, R116, PT ;  /* 0x000000740200720c */ /* 0x000fe20003f84070 */
[----:B------:R-:W-:-:S04]  /*2350*/  IMAD.HI.U32 R9, R3, R62, RZ ;  /* 0x0000003e03097227 */ /* 0x000fc800078e00ff */
[----:B------:R-:W-:Y:S01]  /*2360*/  @!P6 IMAD.MOV R118, RZ, RZ, -R118 ;  /* 0x000000ffff76e224 */ /* 0x000fe200078e0a76 */
[----:B------:R-:W-:Y:S01]  /*2370*/  ISETP.GT.U32.AND P6, PT, R2, R114, PT ;  /* 0x000000720200720c */ /* 0x000fe20003fc4070 */
[----:B------:R-:W-:-:S04]  /*2380*/  IMAD.HI.U32 R11, R3, R112, RZ ;  /* 0x00000070030b7227 */ /* 0x000fc800078e00ff */
[----:B------:R-:W-:Y:S02]  /*2390*/  IMAD.MOV R9, RZ, RZ, -R9 ;  /* 0x000000ffff097224 */ /* 0x000fe400078e0a09 */
[----:B------:R-:W-:Y:S02]  /*23a0*/  IMAD.MOV R11, RZ, RZ, -R11 ;  /* 0x000000ffff0b7224 */ /* 0x000fe400078e0a0b */
[C---:B------:R-:W-:Y:S01]  /*23b0*/  IMAD R62, R2.reuse, R9, R62 ;  /* 0x00000009023e7224 */ /* 0x040fe200078e023e */
[----:B------:R-:W-:Y:S01]  /*23c0*/  IABS R9, R70 ;  /* 0x0000004600097213 */ /* 0x000fe20000000000 */
[----:B------:R-:W-:Y:S02]  /*23d0*/  IMAD R112, R2, R11, R112 ;  /* 0x0000000b02707224 */ /* 0x000fe400078e0270 */
[--C-:B------:R-:W-:Y:S01]  /*23e0*/  @!P4 IMAD.IADD R116, R116, 0x1, -R2.reuse ;  /* 0x000000017474c824 */ /* 0x100fe200078e0a02 */
[----:B------:R-:W-:Y:S01]  /*23f0*/  ISETP.GT.U32.AND P4, PT, R2, R62, PT ;  /* 0x0000003e0200720c */ /* 0x000fe20003f84070 */
[----:B------:R-:W-:Y:S01]  /*2400*/  @!P6 IMAD.IADD R114, R114, 0x1, -R2 ;  /* 0x000000017272e824 */ /* 0x000fe200078e0a02 */
[C---:B------:R-:W-:Y:S01]  /*2410*/  ISETP.GT.U32.AND P6, PT, R2.reuse, R112, PT ;  /* 0x000000700200720c */ /* 0x040fe20003fc4070 */
[----:B------:R-:W-:Y:S01]  /*2420*/  @!P2 IMAD.MOV R120, RZ, RZ, -R120 ;  /* 0x000000ffff78a224 */ /* 0x000fe200078e0a78 */
[----:B------:R-:W-:Y:S01]  /*2430*/  ISETP.GT.U32.AND P2, PT, R2, R60, PT ;  /* 0x0000003c0200720c */ /* 0x000fe20003f44070 */
[----:B------:R-:W-:-:S04]  /*2440*/  IMAD.HI.U32 R11, R3, R110, RZ ;  /* 0x0000006e030b7227 */ /* 0x000fc800078e00ff */
[----:B------:R-:W-:Y:S02]  /*2450*/  IMAD.MOV R11, RZ, RZ, -R11 ;  /* 0x000000ffff0b7224 */ /* 0x000fe400078e0a0b */
[----:B------:R-:W-:Y:S01]  /*2460*/  @!P5 IMAD.MOV R56, RZ, RZ, -R56 ;  /* 0x000000ffff38d224 */ /* 0x000fe200078e0a38 */
[----:B------:R-:W-:Y:S01]  /*2470*/  ISETP.GE.AND P5, PT, R104, RZ, PT ;  /* 0x000000ff6800720c */ /* 0x000fe20003fa6270 */
[--C-:B------:R-:W-:Y:S01]  /*2480*/  @!P4 IMAD.IADD R62, R62, 0x1, -R2.reuse ;  /* 0x000000013e3ec824 */ /* 0x100fe200078e0a02 */
[----:B------:R-:W-:Y:S01]  /*2490*/  ISETP.GT.U32.AND P4, PT, R2, R114, PT ;  /* 0x000000720200720c */ /* 0x000fe20003f84070 */
[--C-:B------:R-:W-:Y:S01]  /*24a0*/  @!P6 IMAD.IADD R112, R112, 0x1, -R2.reuse ;  /* 0x000000017070e824 */ /* 0x100fe200078e0a02 */
[----:B------:R-:W-:Y:S01]  /*24b0*/  IABS R104, R148 ;  /* 0x0000009400687213 */ /* 0x000fe20000000000 */
[----:B------:R-:W-:Y:S01]  /*24c0*/  @!P2 IMAD.IADD R60, R60, 0x1, -R2 ;  /* 0x000000013c3ca824 */ /* 0x000fe200078e0a02 */
[C---:B------:R-:W-:Y:S01]  /*24d0*/  ISETP.GT.U32.AND P6, PT, R2.reuse, R62, PT ;  /* 0x0000003e0200720c */ /* 0x040fe20003fc4070 */
[----:B------:R-:W-:Y:S01]  /*24e0*/  IMAD R110, R2, R11, R110 ;  /* 0x0000000b026e7224 */ /* 0x000fe200078e026e */
[----:B------:R-:W-:Y:S01]  /*24f0*/  ISETP.GE.AND P2, PT, R68, RZ, PT ;  /* 0x000000ff4400720c */ /* 0x000fe20003f46270 */
[----:B------:R-:W-:-:S02]  /*2500*/  IMAD.MOV.U32 R68, RZ, RZ, R9 ;  /* 0x000000ffff447224 */ /* 0x000fc400078e0009 */
[----:B------:R-:W-:Y:S01]  /*2510*/  @!P1 IMAD.MOV R116, RZ, RZ, -R116 ;  /* 0x000000ffff749224 */ /* 0x000fe200078e0a74 */
[----:B------:R-:W-:Y:S01]  /*2520*/  ISETP.GT.U32.AND P1, PT, R2, R112, PT ;  /* 0x000000700200720c */ /* 0x000fe20003f24070 */
[----:B------:R-:W-:-:S04]  /*2530*/  IMAD.HI.U32 R9, R3, R68, RZ ;  /* 0x0000004403097227 */ /* 0x000fc800078e00ff */
[----:B------:R-:W-:Y:S02]  /*2540*/  IMAD.MOV R9, RZ, RZ, -R9 ;  /* 0x000000ffff097224 */ /* 0x000fe400078e0a09 */
[----:B------:R-:W-:Y:S01]  /*2550*/  @!P6 IMAD.IADD R62, R62, 0x1, -R2 ;  /* 0x000000013e3ee824 */ /* 0x000fe200078e0a02 */
[C---:B------:R-:W-:Y:S01]  /*2560*/  ISETP.GT.U32.AND P6, PT, R2.reuse, R110, PT ;  /* 0x0000006e0200720c */ /* 0x040fe20003fc4070 */
[----:B------:R-:W-:Y:S02]  /*2570*/  IMAD R68, R2, R9, R68 ;  /* 0x0000000902447224 */ /* 0x000fe400078e0244 */
[----:B------:R-:W-:-:S04]  /*2580*/  IMAD.HI.U32 R9, R3, R12, RZ ;  /* 0x0000000c03097227 */ /* 0x000fc800078e00ff */
[----:B------:R-:W-:Y:S02]  /*2590*/  IMAD.MOV R9, RZ, RZ, -R9 ;  /* 0x000000ffff097224 */ /* 0x000fe400078e0a09 */
[----:B------:R-:W-:Y:S01]  /*25a0*/  @!P4 IMAD.IADD R114, R114, 0x1, -R2 ;  /* 0x000000017272c824 */ /* 0x000fe200078e0a02 */
[----:B------:R-:W-:Y:S01]  /*25b0*/  ISETP.GT.U32.AND P4, PT, R2, R68, PT ;  /* 0x000000440200720c */ /* 0x000fe20003f84070 */
[----:B------:R-:W-:Y:S01]  /*25c0*/  @!P5 IMAD.MOV R60, RZ, RZ, -R60 ;  /* 0x000000ffff3cd224 */ /* 0x000fe200078e0a3c */
[----:B------:R-:W-:Y:S01]  /*25d0*/  ISETP.GE.AND P5, PT, R70, RZ, PT ;  /* 0x000000ff4600720c */ /* 0x000fe20003fa6270 */
[----:B------:R-:W-:Y:S02]  /*25e0*/  @!P6 IMAD.IADD R110, R110, 0x1, -R2 ;  /* 0x000000016e6ee824 */ /* 0x000fe400078e0a02 */
[C---:B------:R-:W-:Y:S01]  /*25f0*/  IMAD R70, R2.reuse, R9, R12 ;  /* 0x0000000902467224 */ /* 0x040fe200078e020c */
[----:B------:R-:W-:Y:S01]  /*2600*/  IABS R12, R76 ;  /* 0x0000004c000c7213 */ /* 0x000fe20000000000 */
[----:B------:R-:W-:Y:S01]  /*2610*/  IMAD.HI.U32 R9, R3, R108, RZ ;  /* 0x0000006c03097227 */ /* 0x000fe200078e00ff */
[----:B------:R-:W-:-:S03]  /*2620*/  ISETP.GT.U32.AND P6, PT, R2, R110, PT ;  /* 0x0000006e0200720c */ /* 0x000fc60003fc4070 */
[----:B------:R-:W-:Y:S01]  /*2630*/  @!P1 IMAD.IADD R112, R112, 0x1, -R2 ;  /* 0x0000000170709824 */ /* 0x000fe200078e0a02 */
[----:B------:R-:W-:Y:S01]  /*2640*/  ISETP.GT.U32.AND P1, PT, R2, R70, PT ;  /* 0x000000460200720c */ /* 0x000fe20003f24070 */
[----:B------:R-:W-:Y:S02]  /*2650*/  IMAD.MOV R11, RZ, RZ, -R9 ;  /* 0x000000ffff0b7224 */ /* 0x000fe400078e0a09 */
[----:B------:R-:W-:-:S04]  /*2660*/  IMAD.HI.U32 R9, R3, R12, RZ ;  /* 0x0000000c03097227 */ /* 0x000fc800078e00ff */
[----:B------:R-:W-:Y:S02]  /*2670*/  IMAD R108, R2, R11, R108 ;  /* 0x0000000b026c7224 */ /* 0x000fe400078e026c */
[--C-:B------:R-:W-:Y:S02]  /*2680*/  @!P4 IMAD.IADD R68, R68, 0x1, -R2.reuse ;  /* 0x000000014444c824 */ /* 0x100fe400078e0a02 */
[----:B------:R-:W-:Y:S01]  /*2690*/  @!P6 IMAD.IADD R110, R110, 0x1, -R2 ;  /* 0x000000016e6ee824 */ /* 0x000fe200078e0a02 */
[C---:B------:R-:W-:Y:S01]  /*26a0*/  ISETP.GT.U32.AND P6, PT, R2.reuse, R108, PT ;  /* 0x0000006c0200720c */ /* 0x040fe20003fc4070 */
[----:B------:R-:W-:Y:S01]  /*26b0*/  IMAD.MOV R13, RZ, RZ, -R9 ;  /* 0x000000ffff0d7224 */ /* 0x000fe200078e0a09 */
[----:B------:R-:W-:Y:S01]  /*26c0*/  ISETP.GT.U32.AND P4, PT, R2, R68, PT ;  /* 0x000000440200720c */ /* 0x000fe20003f84070 */
[----:B------:R-:W-:-:S04]  /*26d0*/  IMAD.HI.U32 R9, R3, R106, RZ ;  /* 0x0000006a03097227 */ /* 0x000fc800078e00ff */
[----:B------:R-:W-:Y:S02]  /*26e0*/  @!P1 IMAD.IADD R70, R70, 0x1, -R2 ;  /* 0x0000000146469824 */ /* 0x000fe400078e0a02 */
[----:B------:R-:W-:Y:S02]  /*26f0*/  IMAD.MOV R9, RZ, RZ, -R9 ;  /* 0x000000ffff097224 */ /* 0x000fe400078e0a09 */
[----:B------:R-:W-:Y:S01]  /*2700*/  @!P3 IMAD.MOV R54, RZ, RZ, -R54 ;  /* 0x000000ffff36b224 */ /* 0x000fe200078e0a36 */
[C---:B------:R-:W-:Y:S01]  /*2710*/  ISETP.GT.U32.AND P1, PT, R2.reuse, R70, PT ;  /* 0x000000460200720c */ /* 0x040fe20003f24070 */
[C---:B------:R-:W-:Y:S01]  /*2720*/  IMAD R106, R2.reuse, R9, R106 ;  /* 0x00000009026a7224 */ /* 0x040fe200078e026a */
[----:B------:R-:W-:Y:S01]  /*2730*/  ISETP.GT.U32.AND P3, PT, R2, R58, PT ;  /* 0x0000003a0200720c */ /* 0x000fe20003f64070 */
[--C-:B------:R-:W-:Y:S02]  /*2740*/  @!P6 IMAD.IADD R108, R108, 0x1, -R2.reuse ;  /* 0x000000016c6ce824 */ /* 0x100fe400078e0a02 */
[----:B------:R-:W-:Y:S01]  /*2750*/  @!P4 IMAD.IADD R68, R68, 0x1, -R2 ;  /* 0x000000014444c824 */ /* 0x000fe200078e0a02 */
[----:B------:R-:W-:Y:S01]  /*2760*/  ISETP.GT.U32.AND P6, PT, R2, R106, PT ;  /* 0x0000006a0200720c */ /* 0x000fe20003fc4070 */
[----:B------:R-:W-:Y:S01]  /*2770*/  IMAD.HI.U32 R9, R3, R104, RZ ;  /* 0x0000006803097227 */ /* 0x000fe200078e00ff */
[----:B------:R-:W-:-:S03]  /*2780*/  ISETP.GE.AND P4, PT, R72, RZ, PT ;  /* 0x000000ff4800720c */ /* 0x000fc60003f86270 */
[----:B------:R-:W-:Y:S01]  /*2790*/  @!P2 IMAD.MOV R62, RZ, RZ, -R62 ;  /* 0x000000ffff3ea224 */ /* 0x000fe200078e0a3e */
[----:B------:R-:W-:Y:S01]  /*27a0*/  ISETP.GE.AND P2, PT, R74, RZ, PT ;  /* 0x000000ff4a00720c */ /* 0x000fe20003f46270 */
[----:B------:R-:W-:Y:S01]  /*27b0*/  IMAD R72, R2, R13, R12 ;  /* 0x0000000d02487224 */ /* 0x000fe200078e020c */
[----:B------:R-:W-:Y:S01]  /*27c0*/  IABS R74, R80 ;  /* 0x00000050004a7213 */ /* 0x000fe20000000000 */
[----:B------:R-:W-:Y:S01]  /*27d0*/  IMAD.MOV R9, RZ, RZ, -R9 ;  /* 0x000000ffff097224 */ /* 0x000fe200078e0a09 */
[----:B------:R-:W-:Y:S01]  /*27e0*/  IABS R13, R98 ;  /* 0x00000062000d7213 */ /* 0x000fe20000000000 */
[--C-:B------:R-:W-:Y:S01]  /*27f0*/  @!P1 IMAD.IADD R70, R70, 0x1, -R2.reuse ;  /* 0x0000000146469824 */ /* 0x100fe200078e0a02 */
[----:B------:R-:W-:Y:S01]  /*2800*/  ISETP.GT.U32.AND P1, PT, R2, R72, PT ;  /* 0x000000480200720c */ /* 0x000fe20003f24070 */
[----:B------:R-:W-:Y:S01]  /*2810*/  @!P3 IMAD.IADD R58, R58, 0x1, -R2 ;  /* 0x000000013a3ab824 */ /* 0x000fe200078e0a02 */
[----:B------:R-:W-:Y:S01]  /*2820*/  ISETP.GE.AND P3, PT, R102, RZ, PT ;  /* 0x000000ff6600720c */ /* 0x000fe20003f66270 */
[----:B------:R-:W-:Y:S01]  /*2830*/  IMAD.HI.U32 R11, R3, R74, RZ ;  /* 0x0000004a030b7227 */ /* 0x000fe200078e00ff */
[----:B------:R-:W-:-:S03]  /*2840*/  IABS R102, R147 ;  /* 0x0000009300667213 */ /* 0x000fc60000000000 */
[----:B------:R-:W-:Y:S02]  /*2850*/  IMAD R104, R2, R9, R104 ;  /* 0x0000000902687224 */ /* 0x000fe400078e0268 */
[----:B------:R-:W-:Y:S01]  /*2860*/  @!P0 IMAD.MOV R58, RZ, RZ, -R58 ;  /* 0x000000ffff3a8224 */ /* 0x000fe200078e0a3a */
[----:B------:R-:W-:Y:S01]  /*2870*/  ISETP.GE.AND P0, PT, R100, RZ, PT ;  /* 0x000000ff6400720c */ /* 0x000fe20003f06270 */
[----:B------:R-:W-:Y:S01]  /*2880*/  IMAD.MOV R11, RZ, RZ, -R11 ;  /* 0x000000ffff0b7224 */ /* 0x000fe200078e0a0b */
[----:B------:R-:W-:Y:S01]  /*2890*/  IABS R100, R94 ;  /* 0x0000005e00647213 */ /* 0x000fe20000000000 */
[----:B------:R-:W-:Y:S01]  /*28a0*/  @!P6 IMAD.IADD R106, R106, 0x1, -R2 ;  /* 0x000000016a6ae824 */ /* 0x000fe200078e0a02 */
[C---:B------:R-:W-:Y:S01]  /*28b0*/  ISETP.GT.U32.AND P6, PT, R2.reuse, R104, PT ;  /* 0x000000680200720c */ /* 0x040fe20003fc4070 */
[----:B------:R-:W-:Y:S02]  /*28c0*/  IMAD R74, R2, R11, R74 ;  /* 0x0000000b024a7224 */ /* 0x000fe400078e024a */
[----:B------:R-:W-:-:S02]  /*28d0*/  @!P1 IMAD.IADD R72, R72, 0x1, -R2 ;  /* 0x0000000148489824 */ /* 0x000fc400078e0a02 */
[----:B------:R-:W-:Y:S01]  /*28e0*/  @!P3 IMAD.MOV R114, RZ, RZ, -R114 ;  /* 0x000000ffff72b224 */ /* 0x000fe200078e0a72 */
[----:B------:R-:W-:Y:S01]  /*28f0*/  ISETP.GT.U32.AND P1, PT, R2, R74, PT ;  /* 0x0000004a0200720c */ /* 0x000fe20003f24070 */
[----:B------:R-:W-:Y:S01]  /*2900*/  IMAD.HI.U32 R9, R3, R13, RZ ;  /* 0x0000000d03097227 */ /* 0x000fe200078e00ff */
[----:B------:R-:W-:Y:S02]  /*2910*/  ISETP.GE.AND P3, PT, R78, RZ, PT ;  /* 0x000000ff4e00720c */ /* 0x000fe40003f66270 */
[----:B------:R-:W-:Y:S01]  /*2920*/  IABS R78, R82 ;  /* 0x00000052004e7213 */ /* 0x000fe20000000000 */
[----:B------:R-:W-:Y:S01]  /*2930*/  @!P0 IMAD.MOV R112, RZ, RZ, -R112 ;  /* 0x000000ffff708224 */ /* 0x000fe200078e0a70 */
[----:B------:R-:W-:Y:S01]  /*2940*/  ISETP.GT.U32.AND P0, PT, R2, R108, PT ;  /* 0x0000006c0200720c */ /* 0x000fe20003f04070 */
[----:B------:R-:W-:Y:S02]  /*2950*/  @!P6 IMAD.IADD R104, R104, 0x1, -R2 ;  /* 0x000000016868e824 */ /* 0x000fe400078e0a02 */
[----:B------:R-:W-:-:S02]  /*2960*/  IMAD.MOV R14, RZ, RZ, -R9 ;  /* 0x000000ffff0e7224 */ /* 0x000fc400078e0a09 */
[----:B------:R-:W-:Y:S01]  /*2970*/  IMAD.HI.U32 R9, R3, R100, RZ ;  /* 0x0000006403097227 */ /* 0x000fe200078e00ff */
[----:B------:R-:W-:-:S03]  /*2980*/  ISETP.GT.U32.AND P6, PT, R2, R104, PT ;  /* 0x000000680200720c */ /* 0x000fc60003fc4070 */
[----:B------:R-:W-:Y:S01]  /*2990*/  @!P1 IMAD.IADD R74, R74, 0x1, -R2 ;  /* 0x000000014a4a9824 */ /* 0x000fe200078e0a02 */
[----:B------:R-:W-:Y:S01]  /*29a0*/  ISETP.GE.AND P1, PT, R76, RZ, PT ;  /* 0x000000ff4c00720c */ /* 0x000fe20003f26270 */
[----:B------:R-:W-:Y:S01]  /*29b0*/  @!P5 IMAD.MOV R68, RZ, RZ, -R68 ;  /* 0x000000ffff44d224 */ /* 0x000fe200078e0a44 */
[----:B------:R-:W-:Y:S01]  /*29c0*/  ISETP.GT.U32.AND P5, PT, R2, R72, PT ;  /* 0x000000480200720c */ /* 0x000fe20003fa4070 */
[----:B------:R-:W-:-:S04]  /*29d0*/  IMAD.HI.U32 R11, R3, R102, RZ ;  /* 0x00000066030b7227 */ /* 0x000fc800078e00ff */
[C---:B------:R-:W-:Y:S01]  /*29e0*/  IMAD R76, R2.reuse, R14, R13 ;  /* 0x0000000e024c7224 */ /* 0x040fe200078e020d */
[----:B------:R-:W-:Y:S01]  /*29f0*/  IABS R13, R146 ;  /* 0x00000092000d7213 */ /* 0x000fe20000000000 */
[----:B------:R-:W-:Y:S01]  /*2a00*/  IMAD.MOV R9, RZ, RZ, -R9 ;  /* 0x000000ffff097224 */ /* 0x000fe200078e0a09 */
[----:B------:R-:W-:Y:S01]  /*2a10*/  IABS R14, R85 ;  /* 0x00000055000e7213 */ /* 0x000fe20000000000 */
[----:B------:R-:W-:Y:S01]  /*2a20*/  @!P3 IMAD.MOV R110, RZ, RZ, -R110 ;  /* 0x000000ffff6eb224 */ /* 0x000fe200078e0a6e */
[----:B------:R-:W-:Y:S01]  /*2a30*/  ISETP.GT.U32.AND P3, PT, R2, R106, PT ;  /* 0x0000006a0200720c */ /* 0x000fe20003f64070 */
[----:B------:R-:W-:-:S04]  /*2a40*/  IMAD.HI.U32 R12, R3, R78, RZ ;  /* 0x0000004e030c7227 */ /* 0x000fc800078e00ff */
[----:B------:R-:W-:Y:S02]  /*2a50*/  IMAD.MOV R11, RZ, RZ, -R11 ;  /* 0x000000ffff0b7224 */ /* 0x000fe400078e0a0b */
[----:B------:R-:W-:Y:S02]  /*2a60*/  IMAD R100, R2, R9, R100 ;  /* 0x0000000902647224 */ /* 0x000fe400078e0264 */
[----:B------:R-:W-:Y:S01]  /*2a70*/  @!P0 IMAD.IADD R108, R108, 0x1, -R2 ;  /* 0x000000016c6c8824 */ /* 0x000fe200078e0a02 */
[C---:B------:R-:W-:Y:S01]  /*2a80*/  ISETP.GT.U32.AND P0, PT, R2.reuse, R76, PT ;  /* 0x0000004c0200720c */ /* 0x040fe20003f04070 */
[----:B------:R-:W-:Y:S01]  /*2a90*/  IMAD.MOV R15, RZ, RZ, -R12 ;  /* 0x000000ffff0f7224 */ /* 0x000fe200078e0a0c */
[----:B------:R-:W-:Y:S01]  /*2aa0*/  IABS R12, R96 ;  /* 0x00000060000c7213 */ /* 0x000fe20000000000 */
[----:B------:R-:W-:Y:S02]  /*2ab0*/  IMAD R102, R2, R11, R102 ;  /* 0x0000000b02667224 */ /* 0x000fe400078e0266 */
[----:B------:R-:W-:Y:S01]  /*2ac0*/  @!P6 IMAD.IADD R104, R104, 0x1, -R2 ;  /* 0x000000016868e824 */ /* 0x000fe200078e0a02 */
[C---:B------:R-:W-:Y:S01]  /*2ad0*/  ISETP.GT.U32.AND P6, PT, R2.reuse, R100, PT ;  /* 0x000000640200720c */ /* 0x040fe20003fc4070 */
[----:B------:R-:W-:-:S02]  /*2ae0*/  IMAD R78, R2, R15, R78 ;  /* 0x0000000f024e7224 */ /* 0x000fc400078e024e */
[--C-:B------:R-:W-:Y:S01]  /*2af0*/  @!P5 IMAD.IADD R72, R72, 0x1, -R2.reuse ;  /* 0x000000014848d824 */ /* 0x100fe200078e0a02 */
[----:B------:R-:W-:Y:S01]  /*2b00*/  ISETP.GT.U32.AND P5, PT, R2, R102, PT ;  /* 0x000000660200720c */ /* 0x000fe20003fa4070 */
[--C-:B------:R-:W-:Y:S01]  /*2b10*/  @!P3 IMAD.IADD R106, R106, 0x1, -R2.reuse ;  /* 0x000000016a6ab824 */ /* 0x100fe200078e0a02 */
[----:B------:R-:W-:Y:S01]  /*2b20*/  ISETP.GT.U32.AND P3, PT, R2, R78, PT ;  /* 0x0000004e0200720c */ /* 0x000fe20003f64070 */
[----:B------:R-:W-:Y:S01]  /*2b30*/  @!P0 IMAD.IADD R76, R76, 0x1, -R2 ;  /* 0x000000014c4c8824 */ /* 0x000fe200078e0a02 */
[----:B------:R-:W-:Y:S01]  /*2b40*/  ISETP.GE.AND P0, PT, R80, RZ, PT ;  /* 0x000000ff5000720c */ /* 0x000fe20003f06270 */
[----:B------:R-:W-:Y:S01]  /*2b50*/  @!P2 IMAD.MOV R70, RZ, RZ, -R70 ;  /* 0x000000ffff46a224 */ /* 0x000fe200078e0a46 */
[----:B------:R-:W-:Y:S01]  /*2b60*/  ISETP.GT.U32.AND P2, PT, R2, R74, PT ;  /* 0x0000004a0200720c */ /* 0x000fe20003f44070 */
[----:B------:R-:W-:-:S04]  /*2b70*/  IMAD.HI.U32 R11, R3, R13, RZ ;  /* 0x0000000d030b7227 */ /* 0x000fc800078e00ff */
[--C-:B------:R-:W-:Y:S01]  /*2b80*/  @!P6 IMAD.IADD R100, R100, 0x1, -R2.reuse ;  /* 0x000000016464e824 */ /* 0x100fe200078e0a02 */
[----:B------:R-:W-:Y:S01]  /*2b90*/  ISETP.GT.U32.AND P6, PT, R2, R76, PT ;  /* 0x0000004c0200720c */ /* 0x000fe20003fc4070 */
[----:B------:R-:W-:Y:S01]  /*2ba0*/  @!P5 IMAD.IADD R102, R102, 0x1, -R2 ;  /* 0x000000016666d824 */ /* 0x000fe200078e0a02 */
[----:B------:R-:W-:Y:S01]  /*2bb0*/  ISETP.GE.AND P5, PT, R148, RZ, PT ;  /* 0x000000ff9400720c */ /* 0x000fe20003fa6270 */
[----:B------:R-:W-:Y:S01]  /*2bc0*/  IMAD.MOV R11, RZ, RZ, -R11 ;  /* 0x000000ffff0b7224 */ /* 0x000fe200078e0a0b */
[----:B------:R-:W-:Y:S01]  /*2bd0*/  IABS R148, R23 ;  /* 0x0000001700947213 */ /* 0x000fe20000000000 */
[----:B------:R-:W-:-:S04]  /*2be0*/  IMAD.HI.U32 R9, R3, R12, RZ ;  /* 0x0000000c03097227 */ /* 0x000fc800078e00ff */
[----:B------:R-:W-:Y:S01]  /*2bf0*/  @!P3 IMAD.IADD R78, R78, 0x1, -R2 ;  /* 0x000000014e4eb824 */ /* 0x000fe200078e0a02 */
[----:B------:R-:W-:Y:S01]  /*2c00*/  ISETP.GE.AND P3, PT, R98, RZ, PT ;  /* 0x000000ff6200720c */ /* 0x000fe20003f66270 */
[----:B------:R-:W-:Y:S01]  /*2c10*/  @!P1 IMAD.MOV R72, RZ, RZ, -R72 ;  /* 0x000000ffff489224 */ /* 0x000fe200078e0a48 */
[C---:B------:R-:W-:Y:S01]  /*2c20*/  ISETP.GT.U32.AND P1, PT, R2.reuse, R102, PT ;  /* 0x000000660200720c */ /* 0x040fe20003f24070 */
[----:B------:R-:W-:Y:S01]  /*2c30*/  @!P4 IMAD.MOV R108, RZ, RZ, -R108 ;  /* 0x000000ffff6cc224 */ /* 0x000fe200078e0a6c */
[C---:B------:R-:W-:Y:S01]  /*2c40*/  ISETP.GT.U32.AND P4, PT, R2.reuse, R100, PT ;  /* 0x000000640200720c */ /* 0x040fe20003f84070 */
        /* <DEDUP_REMOVED lines=10> */
[----:B------:R-:W-:-:S04]  /*2cf0*/  IMAD.HI.U32 R9, R3, R11, RZ ;  /* 0x0000000b03097227 */ /* 0x000fc800078e00ff */
[----:B------:R-:W-:Y:S01]  /*2d00*/  @!P0 IMAD.MOV R74, RZ, RZ, -R74 ;  /* 0x000000ffff4a8224 */ /* 0x000fe200078e0a4a */
[----:B------:R-:W-:Y:S01]  /*2d10*/  ISETP.GT.U32.AND P0, PT, R2, R80, PT ;  /* 0x000000500200720c */ /* 0x000fe20003f04070 */
[----:B------:R-:W-:Y:S02]  /*2d20*/  IMAD.MOV R9, RZ, RZ, -R9 ;  /* 0x000000ffff097224 */ /* 0x000fe400078e0a09 */
[----:B------:R-:W-:Y:S01]  /*2d30*/  @!P1 IMAD.IADD R102, R102, 0x1, -R2 ;  /* 0x0000000166669824 */ /* 0x000fe200078e0a02 */
[----:B------:R-:W-:Y:S01]  /*2d40*/  ISETP.GE.AND P1, PT, R82, RZ, PT ;  /* 0x000000ff5200720c */ /* 0x000fe20003f26270 */
[----:B------:R-:W-:Y:S01]  /*2d50*/  @!P5 IMAD.MOV R104, RZ, RZ, -R104 ;  /* 0x000000ffff68d224 */ /* 0x000fe200078e0a68 */
[----:B------:R-:W-:Y:S01]  /*2d60*/  ISETP.GE.AND P5, PT, R147, RZ, PT ;  /* 0x000000ff9300720c */ /* 0x000fe20003fa6270 */
[--C-:B------:R-:W-:Y:S01]  /*2d70*/  @!P4 IMAD.IADD R100, R100, 0x1, -R2.reuse ;  /* 0x000000016464c824 */ /* 0x100fe200078e0a02 */
[----:B------:R-:W-:Y:S01]  /*2d80*/  ISETP.GE.AND P4, PT, R96, RZ, PT ;  /* 0x000000ff6000720c */ /* 0x000fe20003f86270 */
[----:B------:R-:W-:Y:S01]  /*2d90*/  IMAD R82, R2, R9, R11 ;  /* 0x0000000902527224 */ /* 0x000fe200078e020b */
[----:B------:R-:W-:Y:S01]  /*2da0*/  IABS R96, R88 ;  /* 0x0000005800607213 */ /* 0x000fe20000000000 */
[--C-:B------:R-:W-:Y:S01]  /*2db0*/  @!P6 IMAD.IADD R98, R98, 0x1, -R2.reuse ;  /* 0x000000016262e824 */ /* 0x100fe200078e0a02 */
[----:B------:R-:W-:Y:S01]  /*2dc0*/  IABS R11, R86 ;  /* 0x00000056000b7213 */ /* 0x000fe20000000000 */
[----:B------:R-:W-:Y:S01]  /*2dd0*/  @!P0 IMAD.IADD R80, R80, 0x1, -R2 ;  /* 0x0000000150508824 */ /* 0x000fe200078e0a02 */
[----:B------:R-:W-:Y:S01]  /*2de0*/  ISETP.GT.U32.AND P6, PT, R2, R82, PT ;  /* 0x000000520200720c */ /* 0x000fe20003fc4070 */
[----:B------:R-:W-:Y:S01]  /*2df0*/  IMAD.HI.U32 R9, R3, R96, RZ ;  /* 0x0000006003097227 */ /* 0x000fe200078e00ff */
[----:B------:R-:W-:-:S02]  /*2e00*/  ISETP.GE.AND P0, PT, R146, RZ, PT ;  /* 0x000000ff9200720c */ /* 0x000fc40003f06270 */
[----:B------:R-:W-:Y:S01]  /*2e10*/  IABS R146, R25 ;  /* 0x0000001900927213 */ /* 0x000fe20000000000 */
[----:B------:R-:W-:Y:S02]  /*2e20*/  IMAD.MOV R9, RZ, RZ, -R9 ;  /* 0x000000ffff097224 */ /* 0x000fe400078e0a09 */
[----:B------:R-:W-:Y:S01]  /*2e30*/  @!P2 IMAD.MOV R106, RZ, RZ, -R106 ;  /* 0x000000ffff6aa224 */ /* 0x000fe200078e0a6a */
[C---:B------:R-:W-:Y:S01]  /*2e40*/  ISETP.GT.U32.AND P2, PT, R2.reuse, R78, PT ;  /* 0x0000004e0200720c */ /* 0x040fe20003f44070 */
[----:B------:R-:W-:Y:S01]  /*2e50*/  @!P3 IMAD.MOV R76, RZ, RZ, -R76 ;  /* 0x000000ffff4cb224 */ /* 0x000fe200078e0a4c */
[C---:B------:R-:W-:Y:S01]  /*2e60*/  ISETP.GT.U32.AND P3, PT, R2.reuse, R80, PT ;  /* 0x000000500200720c */ /* 0x040fe20003f64070 */
[----:B------:R-:W-:Y:S01]  /*2e70*/  @!P5 IMAD.MOV R102, RZ, RZ, -R102 ;  /* 0x000000ffff66d224 */ /* 0x000fe200078e0a66 */
[C---:B------:R-:W-:Y:S01]  /*2e80*/  ISETP.GT.U32.AND P5, PT, R2.reuse, R98, PT ;  /* 0x000000620200720c */ /* 0x040fe20003fa4070 */
[----:B------:R-:W-:Y:S02]  /*2e90*/  IMAD R96, R2, R9, R96 ;  /* 0x0000000902607224 */ /* 0x000fe400078e0260 */
[----:B------:R-:W-:-:S02]  /*2ea0*/  @!P6 IMAD.IADD R82, R82, 0x1, -R2 ;  /* 0x000000015252e824 */ /* 0x000fc400078e0a02 */
[----:B------:R-:W-:Y:S01]  /*2eb0*/  IMAD.MOV.U32 R9, RZ, RZ, R11 ;  /* 0x000000ffff097224 */ /* 0x000fe200078e000b */
[----:B------:R-:W-:-:S03]  /*2ec0*/  ISETP.GT.U32.AND P6, PT, R2, R96, PT ;  /* 0x000000600200720c */ /* 0x000fc60003fc4070 */
[--C-:B------:R-:W-:Y:S01]  /*2ed0*/  @!P2 IMAD.IADD R78, R78, 0x1, -R2.reuse ;  /* 0x000000014e4ea824 */ /* 0x100fe200078e0a02 */
[----:B------:R-:W-:Y:S01]  /*2ee0*/  ISETP.GE.AND P2, PT, R94, RZ, PT ;  /* 0x000000ff5e00720c */ /* 0x000fe20003f46270 */
[--C-:B------:R-:W-:Y:S01]  /*2ef0*/  @!P3 IMAD.IADD R80, R80, 0x1, -R2.reuse ;  /* 0x000000015050b824 */ /* 0x100fe200078e0a02 */
[----:B------:R-:W-:Y:S01]  /*2f00*/  IABS R94, R7 ;  /* 0x00000007005e7213 */ /* 0x000fe20000000000 */
[----:B------:R-:W-:Y:S01]  /*2f10*/  @!P5 IMAD.IADD R98, R98, 0x1, -R2 ;  /* 0x000000016262d824 */ /* 0x000fe200078e0a02 */
[----:B------:R-:W-:Y:S01]  /*2f20*/  ISETP.GE.AND P5, PT, R7, RZ, PT ;  /* 0x000000ff0700720c */ /* 0x000fe20003fa6270 */
[----:B------:R-:W-:Y:S01]  /*2f30*/  IMAD.HI.U32 R7, R3, R9, RZ ;  /* 0x0000000903077227 */ /* 0x000fe200078e00ff */
[----:B------:R-:W-:Y:S02]  /*2f40*/  ISETP.GE.AND P3, PT, R86, RZ, PT ;  /* 0x000000ff5600720c */ /* 0x000fe40003f66270 */
[----:B------:R-:W-:Y:S01]  /*2f50*/  IABS R86, R84 ;  /* 0x0000005400567213 */ /* 0x000fe20000000000 */
[----:B------:R-:W-:Y:S01]  /*2f60*/  @!P4 IMAD.MOV R80, RZ, RZ, -R80 ;  /* 0x000000ffff50c224 */ /* 0x000fe200078e0a50 */
[----:B------:R-:W-:Y:S01]  /*2f70*/  ISETP.GT.U32.AND P4, PT, R2, R82, PT ;  /* 0x000000520200720c */ /* 0x000fe20003f84070 */
[----:B------:R-:W-:-:S02]  /*2f80*/  @!P6 IMAD.IADD R96, R96, 0x1, -R2 ;  /* 0x000000016060e824 */ /* 0x000fc400078e0a02 */
[----:B------:R-:W-:Y:S02]  /*2f90*/  IMAD.MOV R7, RZ, RZ, -R7 ;  /* 0x000000ffff077224 */ /* 0x000fe400078e0a07 */
[----:B------:R-:W-:Y:S01]  /*2fa0*/  @!P0 IMAD.MOV R98, RZ, RZ, -R98 ;  /* 0x000000ffff628224 */ /* 0x000fe200078e0a62 */
[----:B------:R-:W-:Y:S01]  /*2fb0*/  ISETP.GE.AND P0, PT, R84, RZ, PT ;  /* 0x000000ff5400720c */ /* 0x000fe20003f06270 */
[C---:B------:R-:W-:Y:S01]  /*2fc0*/  IMAD R84, R2.reuse, R7, R9 ;  /* 0x0000000702547224 */ /* 0x040fe200078e0209 */
[----:B------:R-:W-:Y:S01]  /*2fd0*/  ISETP.GT.U32.AND P6, PT, R2, R96, PT ;  /* 0x000000600200720c */ /* 0x000fe20003fc4070 */
[----:B------:R-:W-:-:S04]  /*2fe0*/  IMAD.HI.U32 R7, R3, R94, RZ ;  /* 0x0000005e03077227 */ /* 0x000fc800078e00ff */
[----:B------:R-:W-:Y:S01]  /*2ff0*/  @!P1 IMAD.MOV R78, RZ, RZ, -R78 ;  /* 0x000000ffff4e9224 */ /* 0x000fe200078e0a4e */
[----:B------:R-:W-:Y:S01]  /*3000*/  ISETP.GE.AND P1, PT, R92, RZ, PT ;  /* 0x000000ff5c00720c */ /* 0x000fe20003f26270 */
[----:B------:R-:W-:Y:S01]  /*3010*/  IMAD.MOV R11, RZ, RZ, -R7 ;  /* 0x000000ffff0b7224 */ /* 0x000fe200078e0a07 */
[----:B------:R-:W-:Y:S01]  /*3020*/  IABS R92, R90 ;  /* 0x0000005a005c7213 */ /* 0x000fe20000000000 */
[----:B------:R-:W-:Y:S01]  /*3030*/  @!P2 IMAD.MOV R100, RZ, RZ, -R100 ;  /* 0x000000ffff64a224 */ /* 0x000fe200078e0a64 */
[----:B------:R-:W-:Y:S01]  /*3040*/  ISETP.GE.AND P2, PT, R88, RZ, PT ;  /* 0x000000ff5800720c */ /* 0x000fe20003f46270 */
[----:B------:R-:W-:Y:S01]  /*3050*/  @!P4 IMAD.IADD R82, R82, 0x1, -R2 ;  /* 0x000000015252c824 */ /* 0x000fe200078e0a02 */
[C---:B------:R-:W-:Y:S01]  /*3060*/  ISETP.GT.U32.AND P4, PT, R2.reuse, R84, PT ;  /* 0x000000540200720c */ /* 0x040fe20003f84070 */
[----:B------:R-:W-:Y:S01]  /*3070*/  IMAD R94, R2, R11, R94 ;  /* 0x0000000b025e7224 */ /* 0x000fe200078e025e */
[----:B------:R-:W-:Y:S01]  /*3080*/  IABS R88, R145 ;  /* 0x0000009100587213 */ /* 0x000fe20000000000 */
[----:B------:R-:W-:-:S04]  /*3090*/  IMAD.HI.U32 R7, R3, R86, RZ ;  /* 0x0000005603077227 */ /* 0x000fc800078e00ff */
[----:B------:R-:W-:-:S04]  /*30a0*/  IMAD.HI.U32 R9, R3, R92, RZ ;  /* 0x0000005c03097227 */ /* 0x000fc800078e00ff */
[----:B------:R-:W-:Y:S01]  /*30b0*/  @!P6 IMAD.IADD R96, R96, 0x1, -R2 ;  /* 0x000000016060e824 */ /* 0x000fe200078e0a02 */
[----:B------:R-:W-:Y:S01]  /*30c0*/  ISETP.GT.U32.AND P6, PT, R2, R94, PT ;  /* 0x0000005e0200720c */ /* 0x000fe20003fc4070 */
[----:B------:R-:W-:Y:S02]  /*30d0*/  IMAD.MOV R11, RZ, RZ, -R7 ;  /* 0x000000ffff0b7224 */ /* 0x000fe400078e0a07 */
[----:B------:R-:W-:Y:S02]  /*30e0*/  IMAD.MOV R9, RZ, RZ, -R9 ;  /* 0x000000ffff097224 */ /* 0x000fe400078e0a09 */
[----:B------:R-:W-:-:S04]  /*30f0*/  IMAD.HI.U32 R7, R3, R88, RZ ;  /* 0x0000005803077227 */ /* 0x000fc800078e00ff */
[C---:B------:R-:W-:Y:S02]  /*3100*/  IMAD R92, R2.reuse, R9, R92 ;  /* 0x00000009025c7224 */ /* 0x040fe400078e025c */
[----:B------:R-:W-:Y:S02]  /*3110*/  IMAD R86, R2, R11, R86 ;  /* 0x0000000b02567224 */ /* 0x000fe400078e0256 */
[----:B------:R-:W-:Y:S02]  /*3120*/  IMAD.MOV R9, RZ, RZ, -R7 ;  /* 0x000000ffff097224 */ /* 0x000fe400078e0a07 */
[----:B------:R-:W-:Y:S02]  /*3130*/  @!P4 IMAD.IADD R84, R84, 0x1, -R2 ;  /* 0x000000015454c824 */ /* 0x000fe400078e0a02 */
[C---:B------:R-:W-:Y:S02]  /*3140*/  IMAD R88, R2.reuse, R9, R88 ;  /* 0x0000000902587224 */ /* 0x040fe400078e0258 */
[----:B------:R-:W-:Y:S01]  /*3150*/  @!P1 IMAD.MOV R82, RZ, RZ, -R82 ;  /* 0x000000ffff529224 */ /* 0x000fe200078e0a52 */
[C---:B------:R-:W-:Y:S01]  /*3160*/  ISETP.GT.U32.AND P1, PT, R2.reuse, R86, PT ;  /* 0x000000560200720c */ /* 0x040fe20003f24070 */
[----:B------:R-:W-:Y:S01]  /*3170*/  @!P2 IMAD.MOV R96, RZ, RZ, -R96 ;  /* 0x000000ffff60a224 */ /* 0x000fe200078e0a60 */
[----:B------:R-:W-:Y:S01]  /*3180*/  ISETP.GT.U32.AND P2, PT, R2, R92, PT ;  /* 0x0000005c0200720c */ /* 0x000fe20003f44070 */
[----:B------:R-:W-:Y:S01]  /*3190*/  @!P6 IMAD.IADD R94, R94, 0x1, -R2 ;  /* 0x000000015e5ee824 */ /* 0x000fe200078e0a02 */
[C---:B------:R-:W-:Y:S01]  /*31a0*/  ISETP.GT.U32.AND P4, PT, R2.reuse, R84, PT ;  /* 0x000000540200720c */ /* 0x040fe20003f84070 */
[----:B------:R-:W-:Y:S01]  /*31b0*/  IMAD.MOV.U32 R11, RZ, RZ, R12 ;  /* 0x000000ffff0b7224 */ /* 0x000fe200078e000c */
[----:B------:R-:W-:Y:S01]  /*31c0*/  ISETP.GT.U32.AND P6, PT, R2, R88, PT ;  /* 0x000000580200720c */ /* 0x000fe20003fc4070 */
[----:B------:R-:W-:Y:S01]  /*31d0*/  IMAD.HI.U32 R9, R3, R13, RZ ;  /* 0x0000000d03097227 */ /* 0x000fe200078e00ff */
[----:B------:R-:W-:-:S03]  /*31e0*/  IABS R12, R142 ;  /* 0x0000008e000c7213 */ /* 0x000fc60000000000 */
[----:B------:R-:W-:-:S04]  /*31f0*/  IMAD.HI.U32 R7, R3, R11, RZ ;  /* 0x0000000b03077227 */ /* 0x000fc800078e00ff */
[--C-:B------:R-:W-:Y:S01]  /*3200*/  @!P1 IMAD.IADD R86, R86, 0x1, -R2.reuse ;  /* 0x0000000156569824 */ /* 0x100fe200078e0a02 */
[----:B------:R-:W-:Y:S01]  /*3210*/  ISETP.GT.U32.AND P1, PT, R2, R94, PT ;  /* 0x0000005e0200720c */ /* 0x000fe20003f24070 */
[--C-:B------:R-:W-:Y:S02]  /*3220*/  @!P2 IMAD.IADD R92, R92, 0x1, -R2.reuse ;  /* 0x000000015c5ca824 */ /* 0x100fe400078e0a02 */
[----:B------:R-:W-:Y:S01]  /*3230*/  IMAD.MOV R7, RZ, RZ, -R7 ;  /* 0x000000ffff077224 */ /* 0x000fe200078e0a07 */
[----:B------:R-:W-:Y:S01]  /*3240*/  ISETP.GT.U32.AND P2, PT, R2, R86, PT ;  /* 0x000000560200720c */ /* 0x000fe20003f44070 */
[--C-:B------:R-:W-:Y:S01]  /*3250*/  @!P4 IMAD.IADD R84, R84, 0x1, -R2.reuse ;  /* 0x000000015454c824 */ /* 0x100fe200078e0a02 */
[----:B------:R-:W-:Y:S01]  /*3260*/  ISETP.GE.AND P4, PT, R90, RZ, PT ;  /* 0x000000ff5a00720c */ /* 0x000fe20003f86270 */
[----:B------:R-:W-:Y:S01]  /*3270*/  @!P6 IMAD.IADD R88, R88, 0x1, -R2 ;  /* 0x000000015858e824 */ /* 0x000fe200078e0a02 */
[C---:B------:R-:W-:Y:S01]  /*3280*/  ISETP.GT.U32.AND P6, PT, R2.reuse, R92, PT ;  /* 0x0000005c0200720c */ /* 0x040fe20003fc4070 */
[----:B------:R-:W-:-:S02]  /*3290*/  IMAD R90, R2, R7, R11 ;  /* 0x00000007025a7224 */ /* 0x000fc400078e020b */
[----:B------:R-:W-:-:S04]  /*32a0*/  IMAD.HI.U32 R7, R3, R252, RZ ;  /* 0x000000fc03077227 */ /* 0x000fc800078e00ff */
[----:B------:R-:W-:Y:S02]  /*32b0*/  IMAD.MOV R7, RZ, RZ, -R7 ;  /* 0x000000ffff077224 */ /* 0x000fe400078e0a07 */
[----:B------:R-:W-:Y:S01]  /*32c0*/  @!P1 IMAD.IADD R94, R94, 0x1, -R2 ;  /* 0x000000015e5e9824 */ /* 0x000fe200078e0a02 */
[C---:B------:R-:W-:Y:S01]  /*32d0*/  ISETP.GT.U32.AND P1, PT, R2.reuse, R90, PT ;  /* 0x0000005a0200720c */ /* 0x040fe20003f24070 */
[----:B------:R-:W-:Y:S02]  /*32e0*/  IMAD R252, R2, R7, R252 ;  /* 0x0000000702fc7224 */ /* 0x000fe400078e02fc */
[----:B------:R-:W-:Y:S02]  /*32f0*/  @!P6 IMAD.IADD R92, R92, 0x1, -R2 ;  /* 0x000000015c5ce824 */ /* 0x000fe400078e0a02 */
[----:B------:R-:W-:Y:S01]  /*3300*/  @!P3 IMAD.MOV R84, RZ, RZ, -R84 ;  /* 0x000000ffff54b224 */ /* 0x000fe200078e0a54 */
[C---:B------:R-:W-:Y:S01]  /*3310*/  ISETP.GT.U32.AND P6, PT, R2.reuse, R252, PT ;  /* 0x000000fc0200720c */ /* 0x040fe20003fc4070 */
[----:B------:R-:W-:Y:S01]  /*3320*/  IMAD.HI.U32 R7, R3, R12, RZ ;  /* 0x0000000c03077227 */ /* 0x000fe200078e00ff */
[----:B------:R-:W-:-:S03]  /*3330*/  ISETP.GT.U32.AND P3, PT, R2, R88, PT ;  /* 0x000000580200720c */ /* 0x000fc60003f64070 */
[----:B------:R-:W-:-:S04]  /*3340*/  IMAD.HI.U32 R11, R3, R14, RZ ;  /* 0x0000000e030b7227 */ /* 0x000fc800078e00ff */
        /* <DEDUP_REMOVED lines=8> */
[----:B------:R-:W-:Y:S02]  /*33d0*/  IMAD.MOV R7, RZ, RZ, -R7 ;  /* 0x000000ffff077224 */ /* 0x000fe400078e0a07 */
[----:B------:R-:W-:-:S02]  /*33e0*/  IMAD.MOV R11, RZ, RZ, -R11 ;  /* 0x000000ffff0b7224 */ /* 0x000fc400078e0a0b */
[C---:B------:R-:W-:Y:S02]  /*33f0*/  IMAD R87, R2.reuse, R9, R13 ;  /* 0x0000000902577224 */ /* 0x040fe400078e020d */
[C---:B------:R-:W-:Y:S01]  /*3400*/  IMAD R7, R2.reuse, R7, R12 ;  /* 0x0000000702077224 */ /* 0x040fe200078e020c */
[----:B------:R-:W-:Y:S01]  /*3410*/  IABS R12, R141 ;  /* 0x0000008d000c7213 */ /* 0x000fe20000000000 */
[C---:B------:R-:W-:Y:S01]  /*3420*/  IMAD R9, R2.reuse, R11, R14 ;  /* 0x0000000b02097224 */ /* 0x040fe200078e020e */
[----:B------:R-:W-:Y:S01]  /*3430*/  IABS R14, R113 ;  /* 0x00000071000e7213 */ /* 0x000fe20000000000 */
[----:B------:R-:W-:Y:S01]  /*3440*/  @!P4 IMAD.MOV R92, RZ, RZ, -R92 ;  /* 0x000000ffff5cc224 */ /* 0x000fe200078e0a5c */
[C---:B------:R-:W-:Y:S01]  /*3450*/  ISETP.GT.U32.AND P4, PT, R2.reuse, R87, PT ;  /* 0x000000570200720c */ /* 0x040fe20003f84070 */
[----:B------:R-:W-:Y:S01]  /*3460*/  @!P5 IMAD.MOV R94, RZ, RZ, -R94 ;  /* 0x000000ffff5ed224 */ /* 0x000fe200078e0a5e */
[----:B------:R-:W-:Y:S01]  /*3470*/  ISETP.GT.U32.AND P5, PT, R2, R7, PT ;  /* 0x000000070200720c */ /* 0x000fe20003fa4070 */
[--C-:B------:R-:W-:Y:S01]  /*3480*/  @!P6 IMAD.IADD R90, R90, 0x1, -R2.reuse ;  /* 0x000000015a5ae824 */ /* 0x100fe200078e0a02 */
[----:B------:R-:W-:Y:S01]  /*3490*/  ISETP.GT.U32.AND P6, PT, R2, R9, PT ;  /* 0x000000090200720c */ /* 0x000fe20003fc4070 */
[----:B------:R-:W-:Y:S01]  /*34a0*/  @!P2 IMAD.IADD R86, R86, 0x1, -R2 ;  /* 0x000000015656a824 */ /* 0x000fe200078e0a02 */
[----:B------:R-:W-:Y:S01]  /*34b0*/  ISETP.GE.AND P2, PT, R145, RZ, PT ;  /* 0x000000ff9100720c */ /* 0x000fe20003f46270 */
[----:B------:R-:W-:-:S04]  /*34c0*/  IMAD.HI.U32 R11, R3, R12, RZ ;  /* 0x0000000c030b7227 */ /* 0x000fc800078e00ff */
[----:B------:R-:W-:Y:S01]  /*34d0*/  @!P0 IMAD.MOV R86, RZ, RZ, -R86 ;  /* 0x000000ffff568224 */ /* 0x000fe200078e0a56 */
[C---:B------:R-:W-:Y:S01]  /*34e0*/  ISETP.GT.U32.AND P0, PT, R2.reuse, R252, PT ;  /* 0x000000fc0200720c */ /* 0x040fe20003f04070 */
[--C-:B------:R-:W-:Y:S02]  /*34f0*/  @!P4 IMAD.IADD R87, R87, 0x1, -R2.reuse ;  /* 0x000000015757c824 */ /* 0x100fe400078e0a02 */
[----:B------:R-:W-:Y:S02]  /*3500*/  IMAD.MOV R11, RZ, RZ, -R11 ;  /* 0x000000ffff0b7224 */ /* 0x000fe400078e0a0b */
[--C-:B------:R-:W-:Y:S01]  /*3510*/  @!P5 IMAD.IADD R7, R7, 0x1, -R2.reuse ;  /* 0x000000010707d824 */ /* 0x100fe200078e0a02 */
[----:B------:R-:W-:Y:S01]  /*3520*/  ISETP.GE.AND P5, PT, R85, RZ, PT ;  /* 0x000000ff5500720c */ /* 0x000fe20003fa6270 */
[----:B------:R-:W-:Y:S01]  /*3530*/  @!P6 IMAD.IADD R9, R9, 0x1, -R2 ;  /* 0x000000010909e824 */ /* 0x000fe200078e0a02 */
[C---:B------:R-:W-:Y:S01]  /*3540*/  ISETP.GT.U32.AND P6, PT, R2.reuse, R87, PT ;  /* 0x000000570200720c */ /* 0x040fe20003fc4070 */
[C---:B------:R-:W-:Y:S01]  /*3550*/  IMAD R85, R2.reuse, R11, R12 ;  /* 0x0000000b02557224 */ /* 0x040fe200078e020c */
[----:B------:R-:W-:Y:S01]  /*3560*/  ISETP.GT.U32.AND P4, PT, R2, R7, PT ;  /* 0x000000070200720c */ /* 0x000fe20003f84070 */
[----:B------:R-:W-:-:S04]  /*3570*/  IMAD.HI.U32 R11, R3, R250, RZ ;  /* 0x000000fa030b7227 */ /* 0x000fc800078e00ff */
[----:B------:R-:W-:Y:S01]  /*3580*/  @!P0 IMAD.IADD R252, R252, 0x1, -R2 ;  /* 0x00000001fcfc8824 */ /* 0x000fe200078e0a02 */
[----:B------:R-:W-:Y:S01]  /*3590*/  ISETP.GE.AND P0, PT, R143, RZ, PT ;  /* 0x000000ff8f00720c */ /* 0x000fe20003f06270 */
[----:B------:R-:W-:Y:S02]  /*35a0*/  IMAD.MOV R11, RZ, RZ, -R11 ;  /* 0x000000ffff0b7224 */ /* 0x000fe400078e0a0b */
[----:B------:R-:W-:Y:S01]  /*35b0*/  @!P3 IMAD.MOV R90, RZ, RZ, -R90 ;  /* 0x000000ffff5ab224 */ /* 0x000fe200078e0a5a */
[C---:B------:R-:W-:Y:S01]  /*35c0*/  ISETP.GT.U32.AND P3, PT, R2.reuse, R9, PT ;  /* 0x000000090200720c */ /* 0x040fe20003f64070 */
[C---:B------:R-:W-:Y:S02]  /*35d0*/  IMAD R250, R2.reuse, R11, R250 ;  /* 0x0000000b02fa7224 */ /* 0x040fe400078e02fa */
[----:B------:R-:W-:Y:S01]  /*35e0*/  @!P1 IMAD.MOV R252, RZ, RZ, -R252 ;  /* 0x000000fffffc9224 */ /* 0x000fe200078e0afc */
[C---:B------:R-:W-:Y:S01]  /*35f0*/  ISETP.GT.U32.AND P1, PT, R2.reuse, R85, PT ;  /* 0x000000550200720c */ /* 0x040fe20003f24070 */
[----:B------:R-:W-:Y:S01]  /*3600*/  @!P6 IMAD.IADD R87, R87, 0x1, -R2 ;  /* 0x000000015757e824 */ /* 0x000fe200078e0a02 */
[----:B------:R-:W-:Y:S01]  /*3610*/  ISETP.GT.U32.AND P6, PT, R2, R250, PT ;  /* 0x000000fa0200720c */ /* 0x000fe20003fc4070 */
[----:B------:R-:W-:-:S04]  /*3620*/  IMAD.HI.U32 R12, R3, R246, RZ ;  /* 0x000000f6030c7227 */ /* 0x000fc800078e00ff */
[----:B------:R-:W-:Y:S02]  /*3630*/  IMAD.MOV R13, RZ, RZ, -R12 ;  /* 0x000000ffff0d7224 */ /* 0x000fe400078e0a0c */
[----:B------:R-:W-:-:S04]  /*3640*/  IMAD.HI.U32 R11, R3, R248, RZ ;  /* 0x000000f8030b7227 */ /* 0x000fc800078e00ff */
[--C-:B------:R-:W-:Y:S01]  /*3650*/  @!P3 IMAD.IADD R9, R9, 0x1, -R2.reuse ;  /* 0x000000010909b824 */ /* 0x100fe200078e0a02 */
[----:B------:R-:W-:Y:S01]  /*3660*/  ISETP.GE.AND P3, PT, R139, RZ, PT ;  /* 0x000000ff8b00720c */ /* 0x000fe20003f66270 */
[----:B------:R-:W-:Y:S01]  /*3670*/  @!P1 IMAD.IADD R85, R85, 0x1, -R2 ;  /* 0x0000000155559824 */ /* 0x000fe200078e0a02 */
[----:B------:R-:W-:Y:S01]  /*3680*/  ISETP.GE.AND P1, PT, R140, RZ, PT ;  /* 0x000000ff8c00720c */ /* 0x000fe20003f26270 */
[----:B------:R-:W-:Y:S01]  /*3690*/  IMAD R246, R2, R13, R246 ;  /* 0x0000000d02f67224 */ /* 0x000fe200078e02f6 */
[----:B------:R-:W-:Y:S01]  /*36a0*/  IABS R140, R27 ;  /* 0x0000001b008c7213 */ /* 0x000fe20000000000 */
[----:B------:R-:W-:Y:S02]  /*36b0*/  IMAD.MOV R11, RZ, RZ, -R11 ;  /* 0x000000ffff0b7224 */ /* 0x000fe400078e0a0b */
[----:B------:R-:W-:Y:S01]  /*36c0*/  @!P6 IMAD.IADD R250, R250, 0x1, -R2 ;  /* 0x00000001fafae824 */ /* 0x000fe200078e0a02 */
[C---:B------:R-:W-:Y:S01]  /*36d0*/  ISETP.GT.U32.AND P6, PT, R2.reuse, R85, PT ;  /* 0x000000550200720c */ /* 0x040fe20003fc4070 */
[----:B------:R-:W-:Y:S01]  /*36e0*/  @!P5 IMAD.MOV R9, RZ, RZ, -R9 ;  /* 0x000000ffff09d224 */ /* 0x000fe200078e0a09 */
[C---:B------:R-:W-:Y:S01]  /*36f0*/  ISETP.GT.U32.AND P5, PT, R2.reuse, R246, PT ;  /* 0x000000f60200720c */ /* 0x040fe20003fa4070 */
[----:B------:R-:W-:-:S02]  /*3700*/  IMAD R248, R2, R11, R248 ;  /* 0x0000000b02f87224 */ /* 0x000fc400078e02f8 */
[----:B------:R-:W-:-:S04]  /*3710*/  IMAD.HI.U32 R11, R3, R244, RZ ;  /* 0x000000f4030b7227 */ /* 0x000fc800078e00ff */
[----:B------:R-:W-:Y:S01]  /*3720*/  @!P4 IMAD.IADD R7, R7, 0x1, -R2 ;  /* 0x000000010707c824 */ /* 0x000fe200078e0a02 */
[----:B------:R-:W-:Y:S01]  /*3730*/  ISETP.GE.AND P4, PT, R141, RZ, PT ;  /* 0x000000ff8d00720c */ /* 0x000fe20003f86270 */
[----:B------:R-:W-:Y:S02]  /*3740*/  IMAD.MOV R11, RZ, RZ, -R11 ;  /* 0x000000ffff0b7224 */ /* 0x000fe400078e0a0b */
[----:B------:R-:W-:Y:S01]  /*3750*/  @!P2 IMAD.MOV R88, RZ, RZ, -R88 ;  /* 0x000000ffff58a224 */ /* 0x000fe200078e0a58 */
[----:B------:R-:W-:Y:S01]  /*3760*/  ISETP.GE.AND P2, PT, R142, RZ, PT ;  /* 0x000000ff8e00720c */ /* 0x000fe20003f46270 */
[----:B------:R-:W-:Y:S01]  /*3770*/  IMAD R244, R2, R11, R244 ;  /* 0x0000000b02f47224 */ /* 0x000fe200078e02f4 */
[----:B------:R-:W-:Y:S01]  /*3780*/  IABS R142, R33 ;  /* 0x00000021008e7213 */ /* 0x000fe20000000000 */
[----:B------:R-:W-:-:S04]  /*3790*/  IMAD.HI.U32 R11, R3, R242, RZ ;  /* 0x000000f2030b7227 */ /* 0x000fc800078e00ff */
[--C-:B------:R-:W-:Y:S01]  /*37a0*/  @!P6 IMAD.IADD R85, R85, 0x1, -R2.reuse ;  /* 0x000000015555e824 */ /* 0x100fe200078e0a02 */
[----:B------:R-:W-:Y:S01]  /*37b0*/  ISETP.GE.AND P6, PT, R138, RZ, PT ;  /* 0x000000ff8a00720c */ /* 0x000fe20003fc6270 */
[----:B------:R-:W-:Y:S01]  /*37c0*/  @!P5 IMAD.IADD R246, R246, 0x1, -R2 ;  /* 0x00000001f6f6d824 */ /* 0x000fe200078e0a02 */
[----:B------:R-:W-:Y:S01]  /*37d0*/  IABS R138, R29 ;  /* 0x0000001d008a7213 */ /* 0x000fe20000000000 */
[----:B------:R-:W-:Y:S02]  /*37e0*/  IMAD.MOV R11, RZ, RZ, -R11 ;  /* 0x000000ffff0b7224 */ /* 0x000fe400078e0a0b */
[----:B------:R-:W-:Y:S01]  /*37f0*/  @!P4 IMAD.MOV R85, RZ, RZ, -R85 ;  /* 0x000000ffff55c224 */ /* 0x000fe200078e0a55 */
[C---:B------:R-:W-:Y:S01]  /*3800*/  ISETP.GT.U32.AND P4, PT, R2.reuse, R246, PT ;  /* 0x000000f60200720c */ /* 0x040fe20003f84070 */
[----:B------:R-:W-:Y:S02]  /*3810*/  IMAD R242, R2, R11, R242 ;  /* 0x0000000b02f27224 */ /* 0x000fe400078e02f2 */
[----:B------:R-:W-:-:S04]  /*3820*/  IMAD.HI.U32 R11, R3, R240, RZ ;  /* 0x000000f0030b7227 */ /* 0x000fc800078e00ff */
[----:B------:R-:W-:Y:S01]  /*3830*/  @!P0 IMAD.MOV R87, RZ, RZ, -R87 ;  /* 0x000000ffff578224 */ /* 0x000fe200078e0a57 */
[C---:B------:R-:W-:Y:S01]  /*3840*/  ISETP.GT.U32.AND P0, PT, R2.reuse, R250, PT ;  /* 0x000000fa0200720c */ /* 0x040fe20003f04070 */
[----:B------:R-:W-:Y:S01]  /*3850*/  @!P2 IMAD.MOV R7, RZ, RZ, -R7 ;  /* 0x000000ffff07a224 */ /* 0x000fe200078e0a07 */
[----:B------:R-:W-:Y:S01]  /*3860*/  ISETP.GT.U32.AND P2, PT, R2, R248, PT ;  /* 0x000000f80200720c */ /* 0x000fe20003f44070 */
[----:B------:R-:W-:Y:S02]  /*3870*/  IMAD.MOV R13, RZ, RZ, -R11 ;  /* 0x000000ffff0d7224 */ /* 0x000fe400078e0a0b */
[----:B------:R-:W-:Y:S02]  /*3880*/  @!P4 IMAD.IADD R246, R246, 0x1, -R2 ;  /* 0x00000001f6f6c824 */ /* 0x000fe400078e0a02 */
[----:B------:R-:W-:Y:S02]  /*3890*/  IMAD R240, R2, R13, R240 ;  /* 0x0000000d02f07224 */ /* 0x000fe400078e02f0 */
[----:B------:R-:W-:-:S03]  /*38a0*/  IMAD.HI.U32 R11, R3, R236, RZ ;  /* 0x000000ec030b7227 */ /* 0x000fc600078e00ff */
[----:B------:R-:W-:Y:S01]  /*38b0*/  ISETP.GT.U32.AND P4, PT, R2, R240, PT ;  /* 0x000000f00200720c */ /* 0x000fe20003f84070 */
[--C-:B------:R-:W-:Y:S01]  /*38c0*/  @!P0 IMAD.IADD R250, R250, 0x1, -R2.reuse ;  /* 0x00000001fafa8824 */ /* 0x100fe200078e0a02 */
[----:B------:R-:W-:Y:S01]  /*38d0*/  ISETP.GT.U32.AND P0, PT, R2, R244, PT ;  /* 0x000000f40200720c */ /* 0x000fe20003f04070 */
[----:B------:R-:W-:Y:S01]  /*38e0*/  @!P2 IMAD.IADD R248, R248, 0x1, -R2 ;  /* 0x00000001f8f8a824 */ /* 0x000fe200078e0a02 */
[----:B------:R-:W-:Y:S01]  /*38f0*/  ISETP.GE.AND P2, PT, R137, RZ, PT ;  /* 0x000000ff8900720c */ /* 0x000fe20003f46270 */
[----:B------:R-:W-:Y:S01]  /*3900*/  @!P3 IMAD.MOV R250, RZ, RZ, -R250 ;  /* 0x000000fffffab224 */ /* 0x000fe200078e0afa */
[C---:B------:R-:W-:Y:S01]  /*3910*/  ISETP.GT.U32.AND P3, PT, R2.reuse, R242, PT ;  /* 0x000000f20200720c */ /* 0x040fe20003f64070 */
[----:B------:R-:W-:Y:S01]  /*3920*/  IMAD.MOV R13, RZ, RZ, -R11 ;  /* 0x000000ffff0d7224 */ /* 0x000fe200078e0a0b */
[----:B------:R-:W-:Y:S01]  /*3930*/  ISETP.GT.U32.AND P5, PT, R2, R248, PT ;  /* 0x000000f80200720c */ /* 0x000fe20003fa4070 */
[----:B------:R-:W-:-:S04]  /*3940*/  IMAD.HI.U32 R11, R3, R232, RZ ;  /* 0x000000e8030b7227 */ /* 0x000fc800078e00ff */
[--C-:B------:R-:W-:Y:S02]  /*3950*/  @!P4 IMAD.IADD R240, R240, 0x1, -R2.reuse ;  /* 0x00000001f0f0c824 */ /* 0x100fe400078e0a02 */
[----:B------:R-:W-:Y:S02]  /*3960*/  IMAD.MOV R11, RZ, RZ, -R11 ;  /* 0x000000ffff0b7224 */ /* 0x000fe400078e0a0b */
[----:B------:R-:W-:Y:S01]  /*3970*/  @!P0 IMAD.IADD R244, R244, 0x1, -R2 ;  /* 0x00000001f4f48824 */ /* 0x000fe200078e0a02 */
[C---:B------:R-:W-:Y:S01]  /*3980*/  ISETP.GT.U32.AND P4, PT, R2.reuse, R240, PT ;  /* 0x000000f00200720c */ /* 0x040fe20003f84070 */
[C---:B------:R-:W-:Y:S02]  /*3990*/  IMAD R232, R2.reuse, R11, R232 ;  /* 0x0000000b02e87224 */ /* 0x040fe400078e02e8 */
[----:B------:R-:W-:Y:S01]  /*39a0*/  IMAD.HI.U32 R11, R3, R238, RZ ;  /* 0x000000ee030b7227 */ /* 0x000fe200078e00ff */
[----:B------:R-:W-:-:S03]  /*39b0*/  ISETP.GT.U32.AND P0, PT, R2, R244, PT ;  /* 0x000000f40200720c */ /* 0x000fc60003f04070 */
[--C-:B------:R-:W-:Y:S01]  /*39c0*/  @!P5 IMAD.IADD R248, R248, 0x1, -R2.reuse ;  /* 0x00000001f8f8d824 */ /* 0x100fe200078e0a02 */
[----:B------:R-:W-:Y:S01]  /*39d0*/  ISETP.GE.AND P5, PT, R135, RZ, PT ;  /* 0x000000ff8700720c */ /* 0x000fe20003fa6270 */
[----:B------:R-:W-:Y:S02]  /*39e0*/  @!P3 IMAD.IADD R242, R242, 0x1, -R2 ;  /* 0x00000001f2f2b824 */ /* 0x000fe400078e0a02 */
[----:B------:R-:W-:Y:S02]  /*39f0*/  IMAD.MOV R11, RZ, RZ, -R11 ;  /* 0x000000ffff0b7224 */ /* 0x000fe400078e0a0b */
[----:B------:R-:W-:Y:S01]  /*3a00*/  @!P1 IMAD.MOV R248, RZ, RZ, -R248 ;  /* 0x000000fffff89224 */ /* 0x000fe200078e0af8 */
[C---:B------:R-:W-:Y:S01]  /*3a10*/  ISETP.GT.U32.AND P1, PT, R2.reuse, R242, PT ;  /* 0x000000f20200720c */ /* 0x040fe20003f24070 */
[----:B------:R-:W-:Y:S01]  /*3a20*/  @!P6 IMAD.MOV R246, RZ, RZ, -R246 ;  /* 0x000000fffff6e224 */ /* 0x000fe200078e0af6 */
[C---:B------:R-:W-:Y:S01]  /*3a30*/  ISETP.GT.U32.AND P6, PT, R2.reuse, R232, PT ;  /* 0x000000e80200720c */ /* 0x040fe20003fc4070 */
[----:B------:R-:W-:-:S02]  /*3a40*/  IMAD R238, R2, R11, R238 ;  /* 0x0000000b02ee7224 */ /* 0x000fc400078e02ee */
[--C-:B------:R-:W-:Y:S02]  /*3a50*/  @!P4 IMAD.IADD R240, R240, 0x1, -R2.reuse ;  /* 0x00000001f0f0c824 */ /* 0x100fe400078e0a02 */
[--C-:B------:R-:W-:Y:S01]  /*3a60*/  @!P0 IMAD.IADD R244, R244, 0x1, -R2.reuse ;  /* 0x00000001f4f48824 */ /* 0x100fe200078e0a02 */
[----:B------:R-:W-:Y:S01]  /*3a70*/  ISETP.GT.U32.AND P4, PT, R2, R238, PT ;  /* 0x000000ee0200720c */ /* 0x000fe20003f84070 */
[----:B------:R-:W-:Y:S01]  /*3a80*/  IMAD.HI.U32 R11, R3, R234, RZ ;  /* 0x000000ea030b7227 */ /* 0x000fe200078e00ff */
[----:B------:R-:W-:Y:S02]  /*3a90*/  ISETP.GE.AND P0, PT, R136, RZ, PT ;  /* 0x000000ff8800720c */ /* 0x000fe40003f06270 */
[----:B------:R-:W-:Y:S01]  /*3aa0*/  IABS R136, R31 ;  /* 0x0000001f00887213 */ /* 0x000fe20000000000 */
[--C-:B------:R-:W-:Y:S01]  /*3ab0*/  @!P1 IMAD.IADD R242, R242, 0x1, -R2.reuse ;  /* 0x00000001f2f29824 */ /* 0x100fe200078e0a02 */
[----:B------:R-:W-:Y:S01]  /*3ac0*/  ISETP.GE.AND P1, PT, R133, RZ, PT ;  /* 0x000000ff8500720c */ /* 0x000fe20003f26270 */
[----:B------:R-:W-:Y:S01]  /*3ad0*/  @!P6 IMAD.IADD R232, R232, 0x1, -R2 ;  /* 0x00000001e8e8e824 */ /* 0x000fe200078e0a02 */
[----:B------:R-:W-:Y:S01]  /*3ae0*/  ISETP.GE.AND P6, PT, R127, RZ, PT ;  /* 0x000000ff7f00720c */ /* 0x000fe20003fc6270 */
[----:B------:R-:W-:-:S02]  /*3af0*/  @!P5 IMAD.MOV R242, RZ, RZ, -R242 ;  /* 0x000000fffff2d224 */ /* 0x000fc400078e0af2 */
[C---:B------:R-:W-:Y:S01]  /*3b00*/  IMAD R236, R2.reuse, R13, R236 ;  /* 0x0000000d02ec7224 */ /* 0x040fe200078e02ec */
        /* <DEDUP_REMOVED lines=8> */
[----:B------:R-:W-:Y:S02]  /*3b90*/  IMAD R234, R2, R13, R234 ;  /* 0x0000000d02ea7224 */ /* 0x000fe400078e02ea */
[----:B------:R-:W-:Y:S02]  /*3ba0*/  IMAD.MOV R11, RZ, RZ, -R11 ;  /* 0x000000ffff0b7224 */ /* 0x000fe400078e0a0b */
[----:B------:R-:W-:Y:S01]  /*3bb0*/  @!P5 IMAD.IADD R232, R232, 0x1, -R2 ;  /* 0x00000001e8e8d824 */ /* 0x000fe200078e0a02 */
[C---:B------:R-:W-:Y:S01]  /*3bc0*/  ISETP.GT.U32.AND P5, PT, R2.reuse, R234, PT ;  /* 0x000000ea0200720c */ /* 0x040fe20003fa4070 */
[----:B------:R-:W-:Y:S02]  /*3bd0*/  IMAD R230, R2, R11, R230 ;  /* 0x0000000b02e67224 */ /* 0x000fe400078e02e6 */
[--C-:B------:R-:W-:Y:S01]  /*3be0*/  @!P0 IMAD.IADD R238, R238, 0x1, -R2.reuse ;  /* 0x00000001eeee8824 */ /* 0x100fe200078e0a02 */
[----:B------:R-:W-:Y:S01]  /*3bf0*/  ISETP.GE.AND P0, PT, R10, RZ, PT ;  /* 0x000000ff0a00720c */ /* 0x000fe20003f06270 */
[----:B------:R-:W-:-:S02]  /*3c00*/  @!P3 IMAD.IADD R236, R236, 0x1, -R2 ;  /* 0x00000001ececb824 */ /* 0x000fc400078e0a02 */
[----:B------:R-:W-:Y:S01]  /*3c10*/  @!P6 IMAD.MOV R238, RZ, RZ, -R238 ;  /* 0x000000ffffeee224 */ /* 0x000fe200078e0aee */
[C---:B------:R-:W-:Y:S01]  /*3c20*/  ISETP.GT.U32.AND P6, PT, R2.reuse, R230, PT ;  /* 0x000000e60200720c */ /* 0x040fe20003fc4070 */
[----:B------:R-:W-:Y:S01]  /*3c30*/  @!P1 IMAD.MOV R232, RZ, RZ, -R232 ;  /* 0x000000ffffe89224 */ /* 0x000fe200078e0ae8 */
[----:B------:R-:W-:Y:S01]  /*3c40*/  ISETP.GT.U32.AND P3, PT, R2, R236, PT ;  /* 0x000000ec0200720c */ /* 0x000fe20003f64070 */
[----:B------:R-:W-:Y:S01]  /*3c50*/  IMAD.HI.U32 R10, R3, R224, RZ ;  /* 0x000000e0030a7227 */ /* 0x000fe200078e00ff */
[----:B------:R-:W-:-:S03]  /*3c60*/  ISETP.GE.AND P1, PT, R8, RZ, PT ;  /* 0x000000ff0800720c */ /* 0x000fc60003f26270 */
[----:B------:R-:W-:Y:S02]  /*3c70*/  @!P5 IMAD.IADD R234, R234, 0x1, -R2 ;  /* 0x00000001eaead824 */ /* 0x000fe400078e0a02 */
[----:B------:R-:W-:-:S03]  /*3c80*/  IMAD.HI.U32 R8, R3, R228, RZ ;  /* 0x000000e403087227 */ /* 0x000fc600078e00ff */
[----:B------:R-:W-:Y:S01]  /*3c90*/  ISETP.GT.U32.AND P5, PT, R2, R234, PT ;  /* 0x000000ea0200720c */ /* 0x000fe20003fa4070 */
[----:B------:R-:W-:Y:S02]  /*3ca0*/  @!P6 IMAD.IADD R230, R230, 0x1, -R2 ;  /* 0x00000001e6e6e824 */ /* 0x000fe400078e0a02 */
[----:B------:R-:W-:Y:S02]  /*3cb0*/  IMAD.MOV R11, RZ, RZ, -R8 ;  /* 0x000000ffff0b7224 */ /* 0x000fe400078e0a08 */
[----:B------:R-:W-:Y:S01]  /*3cc0*/  IMAD.HI.U32 R8, R3, R226, RZ ;  /* 0x000000e203087227 */ /* 0x000fe200078e00ff */
[----:B------:R-:W-:-:S03]  /*3cd0*/  ISETP.GT.U32.AND P6, PT, R2, R230, PT ;  /* 0x000000e60200720c */ /* 0x000fc60003fc4070 */
[----:B------:R-:W-:Y:S02]  /*3ce0*/  IMAD R228, R2, R11, R228 ;  /* 0x0000000b02e47224 */ /* 0x000fe400078e02e4 */
[----:B------:R-:W-:Y:S01]  /*3cf0*/  @!P3 IMAD.IADD R236, R236, 0x1, -R2 ;  /* 0x00000001ececb824 */ /* 0x000fe200078e0a02 */
[----:B------:R-:W-:Y:S01]  /*3d00*/  ISETP.GE.AND P3, PT, R129, RZ, PT ;  /* 0x000000ff8100720c */ /* 0x000fe20003f66270 */
[----:B------:R-:W-:Y:S02]  /*3d10*/  IMAD.MOV R11, RZ, RZ, -R8 ;  /* 0x000000ffff0b7224 */ /* 0x000fe400078e0a08 */
[----:B------:R-:W-:Y:S01]  /*3d20*/  @!P5 IMAD.IADD R234, R234, 0x1, -R2 ;  /* 0x00000001eaead824 */ /* 0x000fe200078e0a02 */
[C---:B------:R-:W-:Y:S01]  /*3d30*/  ISETP.GT.U32.AND P5, PT, R2.reuse, R228, PT ;  /* 0x000000e40200720c */ /* 0x040fe20003fa4070 */
[----:B------:R-:W-:Y:S02]  /*3d40*/  IMAD.MOV R13, RZ, RZ, -R10 ;  /* 0x000000ffff0d7224 */ /* 0x000fe400078e0a0a */
[----:B------:R-:W-:-:S02]  /*3d50*/  IMAD R226, R2, R11, R226 ;  /* 0x0000000b02e27224 */ /* 0x000fc400078e02e2 */
[----:B------:R-:W-:Y:S01]  /*3d60*/  @!P2 IMAD.MOV R244, RZ, RZ, -R244 ;  /* 0x000000fffff4a224 */ /* 0x000fe200078e0af4 */
[----:B------:R-:W-:Y:S01]  /*3d70*/  ISETP.GE.AND P2, PT, R131, RZ, PT ;  /* 0x000000ff8300720c */ /* 0x000fe20003f46270 */
[----:B------:R-:W-:Y:S02]  /*3d80*/  IMAD R224, R2, R13, R224 ;  /* 0x0000000d02e07224 */ /* 0x000fe400078e02e0 */
[----:B------:R-:W-:Y:S01]  /*3d90*/  @!P6 IMAD.IADD R230, R230, 0x1, -R2 ;  /* 0x00000001e6e6e824 */ /* 0x000fe200078e0a02 */
[----:B------:R-:W-:Y:S01]  /*3da0*/  ISETP.GT.U32.AND P6, PT, R2, R226, PT ;  /* 0x000000e20200720c */ /* 0x000fe20003fc4070 */
[----:B------:R-:W-:-:S04]  /*3db0*/  IMAD.HI.U32 R8, R3, R222, RZ ;  /* 0x000000de03087227 */ /* 0x000fc800078e00ff */
[----:B------:R-:W-:-:S04]  /*3dc0*/  IMAD.HI.U32 R10, R3, R220, RZ ;  /* 0x000000dc030a7227 */ /* 0x000fc800078e00ff */
[----:B------:R-:W-:Y:S01]  /*3dd0*/  @!P3 IMAD.MOV R234, RZ, RZ, -R234 ;  /* 0x000000ffffeab224 */ /* 0x000fe200078e0aea */
[----:B------:R-:W-:Y:S01]  /*3de0*/  ISETP.GT.U32.AND P3, PT, R2, R224, PT ;  /* 0x000000e00200720c */ /* 0x000fe20003f64070 */
[----:B------:R-:W-:Y:S02]  /*3df0*/  IMAD.MOV R11, RZ, RZ, -R8 ;  /* 0x000000ffff0b7224 */ /* 0x000fe400078e0a08 */
[----:B------:R-:W-:Y:S02]  /*3e00*/  IMAD.MOV R13, RZ, RZ, -R10 ;  /* 0x000000ffff0d7224 */ /* 0x000fe400078e0a0a */
[----:B------:R-:W-:Y:S02]  /*3e10*/  @!P5 IMAD.IADD R228, R228, 0x1, -R2 ;  /* 0x00000001e4e4d824 */ /* 0x000fe400078e0a02 */
[C---:B------:R-:W-:Y:S02]  /*3e20*/  IMAD R222, R2.reuse, R11, R222 ;  /* 0x0000000b02de7224 */ /* 0x040fe400078e02de */
[C---:B------:R-:W-:Y:S01]  /*3e30*/  IMAD R220, R2.reuse, R13, R220 ;  /* 0x0000000d02dc7224 */ /* 0x040fe200078e02dc */
[C---:B------:R-:W-:Y:S01]  /*3e40*/  ISETP.GT.U32.AND P5, PT, R2.reuse, R228, PT ;  /* 0x000000e40200720c */ /* 0x040fe20003fa4070 */
[----:B------:R-:W-:Y:S01]  /*3e50*/  @!P2 IMAD.MOV R236, RZ, RZ, -R236 ;  /* 0x000000ffffeca224 */ /* 0x000fe200078e0aec */
[----:B------:R-:W-:Y:S01]  /*3e60*/  ISETP.GE.AND P2, PT, R123, RZ, PT ;  /* 0x000000ff7b00720c */ /* 0x000fe20003f46270 */
[----:B------:R-:W-:Y:S01]  /*3e70*/  @!P4 IMAD.MOV R230, RZ, RZ, -R230 ;  /* 0x000000ffffe6c224 */ /* 0x000fe200078e0ae6 */
[----:B------:R-:W-:Y:S01]  /*3e80*/  ISETP.GT.U32.AND P4, PT, R2, R222, PT ;  /* 0x000000de0200720c */ /* 0x000fe20003f84070 */
[--C-:B------:R-:W-:Y:S01]  /*3e90*/  @!P6 IMAD.IADD R226, R226, 0x1, -R2.reuse ;  /* 0x00000001e2e2e824 */ /* 0x100fe200078e0a02 */
[----:B------:R-:W-:Y:S01]  /*3ea0*/  ISETP.GT.U32.AND P6, PT, R2, R220, PT ;  /* 0x000000dc0200720c */ /* 0x000fe20003fc4070 */
[----:B------:R-:W-:-:S02]  /*3eb0*/  @!P3 IMAD.IADD R224, R224, 0x1, -R2 ;  /* 0x00000001e0e0b824 */ /* 0x000fc400078e0a02 */
[----:B------:R-:W-:Y:S01]  /*3ec0*/  IMAD.HI.U32 R8, R3, R218, RZ ;  /* 0x000000da03087227 */ /* 0x000fe200078e00ff */
[----:B------:R-:W-:-:S03]  /*3ed0*/  ISETP.GT.U32.AND P3, PT, R2, R226, PT ;  /* 0x000000e20200720c */ /* 0x000fc60003f64070 */
[----:B------:R-:W-:Y:S02]  /*3ee0*/  IMAD.MOV R11, RZ, RZ, -R8 ;  /* 0x000000ffff0b7224 */ /* 0x000fe400078e0a08 */
[----:B------:R-:W-:Y:S01]  /*3ef0*/  @!P5 IMAD.IADD R228, R228, 0x1, -R2 ;  /* 0x00000001e4e4d824 */ /* 0x000fe200078e0a02 */
[----:B------:R-:W-:Y:S01]  /*3f00*/  ISETP.GE.AND P5, PT, R121, RZ, PT ;  /* 0x000000ff7900720c */ /* 0x000fe20003fa6270 */
[----:B------:R-:W-:Y:S01]  /*3f10*/  IMAD R218, R2, R11, R218 ;  /* 0x0000000b02da7224 */ /* 0x000fe200078e02da */
[----:B------:R-:W-:Y:S01]  /*3f20*/  IABS R11, R66 ;  /* 0x00000042000b7213 */ /* 0x000fe20000000000 */
[----:B------:R-:W-:Y:S02]  /*3f30*/  @!P4 IMAD.IADD R222, R222, 0x1, -R2 ;  /* 0x00000001dedec824 */ /* 0x000fe400078e0a02 */
[----:B------:R-:W-:Y:S01]  /*3f40*/  @!P2 IMAD.MOV R228, RZ, RZ, -R228 ;  /* 0x000000ffffe4a224 */ /* 0x000fe200078e0ae4 */
[----:B------:R-:W-:Y:S01]  /*3f50*/  ISETP.GT.U32.AND P2, PT, R2, R224, PT ;  /* 0x000000e00200720c */ /* 0x000fe20003f44070 */
[----:B------:R-:W-:Y:S01]  /*3f60*/  @!P6 IMAD.IADD R220, R220, 0x1, -R2 ;  /* 0x00000001dcdce824 */ /* 0x000fe200078e0a02 */
[----:B------:R-:W-:Y:S01]  /*3f70*/  ISETP.GT.U32.AND P4, PT, R2, R222, PT ;  /* 0x000000de0200720c */ /* 0x000fe20003f84070 */
[----:B------:R-:W-:-:S03]  /*3f80*/  IMAD.HI.U32 R10, R3, R216, RZ ;  /* 0x000000d8030a7227 */ /* 0x000fc600078e00ff */
[----:B------:R-:W-:Y:S01]  /*3f90*/  ISETP.GT.U32.AND P6, PT, R2, R220, PT ;  /* 0x000000dc0200720c */ /* 0x000fe20003fc4070 */
[----:B------:R-:W-:Y:S01]  /*3fa0*/  @!P3 IMAD.IADD R226, R226, 0x1, -R2 ;  /* 0x00000001e2e2b824 */ /* 0x000fe200078e0a02 */
[----:B------:R-:W-:Y:S01]  /*3fb0*/  ISETP.GT.U32.AND P3, PT, R2, R218, PT ;  /* 0x000000da0200720c */ /* 0x000fe20003f64070 */
[----:B------:R-:W-:Y:S02]  /*3fc0*/  IMAD.MOV R13, RZ, RZ, -R10 ;  /* 0x000000ffff0d7224 */ /* 0x000fe400078e0a0a */
[----:B------:R-:W-:-:S04]  /*3fd0*/  IMAD.HI.U32 R8, R3, R11, RZ ;  /* 0x0000000b03087227 */ /* 0x000fc800078e00ff */
[----:B------:R-:W-:Y:S02]  /*3fe0*/  IMAD R216, R2, R13, R216 ;  /* 0x0000000d02d87224 */ /* 0x000fe400078e02d8 */
[----:B------:R-:W-:Y:S02]  /*3ff0*/  IMAD.MOV R8, RZ, RZ, -R8 ;  /* 0x000000ffff087224 */ /* 0x000fe400078e0a08 */
[--C-:B------:R-:W-:Y:S01]  /*4000*/  @!P2 IMAD.IADD R224, R224, 0x1, -R2.reuse ;  /* 0x00000001e0e0a824 */ /* 0x100fe200078e0a02 */
[C---:B------:R-:W-:Y:S01]  /*4010*/  ISETP.GT.U32.AND P2, PT, R2.reuse, R216, PT ;  /* 0x000000d80200720c */ /* 0x040fe20003f44070 */
[----:B------:R-:W-:Y:S02]  /*4020*/  IMAD R11, R2, R8, R11 ;  /* 0x00000008020b7224 */ /* 0x000fe400078e020b */
[--C-:B------:R-:W-:Y:S01]  /*4030*/  @!P4 IMAD.IADD R222, R222, 0x1, -R2.reuse ;  /* 0x00000001dedec824 */ /* 0x100fe200078e0a02 */
[----:B------:R-:W-:Y:S01]  /*4040*/  ISETP.GE.AND P4, PT, R115, RZ, PT ;  /* 0x000000ff7300720c */ /* 0x000fe20003f86270 */
[--C-:B------:R-:W-:Y:S01]  /*4050*/  @!P6 IMAD.IADD R220, R220, 0x1, -R2.reuse ;  /* 0x00000001dcdce824 */ /* 0x100fe200078e0a02 */
[----:B------:R-:W-:Y:S01]  /*4060*/  ISETP.GT.U32.AND P6, PT, R2, R11, PT ;  /* 0x0000000b0200720c */ /* 0x000fe20003fc4070 */
[----:B------:R-:W-:Y:S01]  /*4070*/  @!P3 IMAD.IADD R218, R218, 0x1, -R2 ;  /* 0x00000001dadab824 */ /* 0x000fe200078e0a02 */
[----:B------:R-:W-:Y:S01]  /*4080*/  ISETP.GE.AND P3, PT, R117, RZ, PT ;  /* 0x000000ff7500720c */ /* 0x000fe20003f66270 */
[----:B------:R-:W-:-:S04]  /*4090*/  IMAD.HI.U32 R8, R3, R214, RZ ;  /* 0x000000d603087227 */ /* 0x000fc800078e00ff */
[----:B------:R-:W-:-:S04]  /*40a0*/  IMAD.HI.U32 R10, R3, R14, RZ ;  /* 0x0000000e030a7227 */ /* 0x000fc800078e00ff */
[----:B------:R-:W-:Y:S01]  /*40b0*/  @!P1 IMAD.MOV R226, RZ, RZ, -R226 ;  /* 0x000000ffffe29224 */ /* 0x000fe200078e0ae2 */
[----:B------:R-:W-:Y:S01]  /*40c0*/  ISETP.GT.U32.AND P1, PT, R2, R218, PT ;  /* 0x000000da0200720c */ /* 0x000fe20003f24070 */
[----:B------:R-:W-:Y:S02]  /*40d0*/  IMAD.MOV R13, RZ, RZ, -R8 ;  /* 0x000000ffff0d7224 */ /* 0x000fe400078e0a08 */
[----:B------:R-:W-:-:S04]  /*40e0*/  IMAD.HI.U32 R12, R3, R210, RZ ;  /* 0x000000d2030c7227 */ /* 0x000fc800078e00ff */
[----:B------:R-:W-:Y:S02]  /*40f0*/  IMAD.MOV R15, RZ, RZ, -R10 ;  /* 0x000000ffff0f7224 */ /* 0x000fe400078e0a0a */
[----:B------:R-:W-:Y:S02]  /*4100*/  IMAD R214, R2, R13, R214 ;  /* 0x0000000d02d67224 */ /* 0x000fe400078e02d6 */
[----:B------:R-:W-:Y:S01]  /*4110*/  IMAD.MOV R115, RZ, RZ, -R12 ;  /* 0x000000ffff737224 */ /* 0x000fe200078e0a0c */
[----:B------:R-:W-:Y:S01]  /*4120*/  IABS R12, R22 ;  /* 0x00000016000c7213 */ /* 0x000fe20000000000 */
[----:B------:R-:W-:Y:S01]  /*4130*/  @!P2 IMAD.IADD R216, R216, 0x1, -R2 ;  /* 0x00000001d8d8a824 */ /* 0x000fe200078e0a02 */
[----:B------:R-:W-:Y:S01]  /*4140*/  ISETP.GE.AND P2, PT, R119, RZ, PT ;  /* 0x000000ff7700720c */ /* 0x000fe20003f46270 */
[C---:B------:R-:W-:Y:S01]  /*4150*/  IMAD R13, R2.reuse, R15, R14 ;  /* 0x0000000f020d7224 */ /* 0x040fe200078e020e */
[----:B------:R-:W-:Y:S01]  /*4160*/  IABS R14, R45 ;  /* 0x0000002d000e7213 */ /* 0x000fe20000000000 */
[----:B------:R-:W-:-:S02]  /*4170*/  IMAD R210, R2, R115, R210 ;  /* 0x0000007302d27224 */ /* 0x000fc400078e02d2 */
[----:B------:R-:W-:Y:S01]  /*4180*/  @!P6 IMAD.IADD R11, R11, 0x1, -R2 ;  /* 0x000000010b0be824 */ /* 0x000fe200078e0a02 */
[C---:B------:R-:W-:Y:S01]  /*4190*/  ISETP.GT.U32.AND P6, PT, R2.reuse, R216, PT ;  /* 0x000000d80200720c */ /* 0x040fe20003fc4070 */
[----:B------:R-:W-:Y:S01]  /*41a0*/  @!P4 IMAD.MOV R220, RZ, RZ, -R220 ;  /* 0x000000ffffdcc224 */ /* 0x000fe200078e0adc */
[----:B------:R-:W-:Y:S01]  /*41b0*/  ISETP.GT.U32.AND P4, PT, R2, R13, PT ;  /* 0x0000000d0200720c */ /* 0x000fe20003f84070 */
[----:B------:R-:W-:Y:S01]  /*41c0*/  @!P1 IMAD.IADD R218, R218, 0x1, -R2 ;  /* 0x00000001dada9824 */ /* 0x000fe200078e0a02 */
[C---:B------:R-:W-:Y:S01]  /*41d0*/  ISETP.GT.U32.AND P1, PT, R2.reuse, R210, PT ;  /* 0x000000d20200720c */ /* 0x040fe20003f24070 */
[----:B------:R-:W-:Y:S01]  /*41e0*/  @!P0 IMAD.MOV R224, RZ, RZ, -R224 ;  /* 0x000000ffffe08224 */ /* 0x000fe200078e0ae0 */
[----:B------:R-:W-:Y:S01]  /*41f0*/  ISETP.GT.U32.AND P0, PT, R2, R11, PT ;  /* 0x0000000b0200720c */ /* 0x000fe20003f04070 */
[----:B------:R-:W-:-:S04]  /*4200*/  IMAD.HI.U32 R8, R3, R212, RZ ;  /* 0x000000d403087227 */ /* 0x000fc800078e00ff */
[----:B------:R-:W-:Y:S01]  /*4210*/  @!P5 IMAD.MOV R222, RZ, RZ, -R222 ;  /* 0x000000ffffded224 */ /* 0x000fe200078e0ade */
[----:B------:R-:W-:Y:S01]  /*4220*/  ISETP.GT.U32.AND P5, PT, R2, R214, PT ;  /* 0x000000d60200720c */ /* 0x000fe20003fa4070 */
[--C-:B------:R-:W-:Y:S01]  /*4230*/  @!P6 IMAD.IADD R216, R216, 0x1, -R2.reuse ;  /* 0x00000001d8d8e824 */ /* 0x100fe200078e0a02 */
[----:B------:R-:W-:Y:S01]  /*4240*/  ISETP.GE.AND P6, PT, R66, RZ, PT ;  /* 0x000000ff4200720c */ /* 0x000fe20003fc6270 */
[--C-:B------:R-:W-:Y:S02]  /*4250*/  @!P4 IMAD.IADD R13, R13, 0x1, -R2.reuse ;  /* 0x000000010d0dc824 */ /* 0x100fe400078e0a02 */
[----:B------:R-:W-:Y:S02]  /*4260*/  @!P1 IMAD.IADD R210, R210, 0x1, -R2 ;  /* 0x00000001d2d29824 */ /* 0x000fe400078e0a02 */
[----:B------:R-:W-:Y:S01]  /*4270*/  IMAD.MOV R15, RZ, RZ, -R8 ;  /* 0x000000ffff0f7224 */ /* 0x000fe200078e0a08 */
[----:B------:R-:W-:Y:S01]  /*4280*/  ISETP.GT.U32.AND P1, PT, R2, R13, PT ;  /* 0x0000000d0200720c */ /* 0x000fe20003f24070 */
[----:B------:R-:W-:Y:S01]  /*4290*/  @!P0 IMAD.IADD R11, R11, 0x1, -R2 ;  /* 0x000000010b0b8824 */ /* 0x000fe200078e0a02 */
[----:B------:R-:W-:Y:S01]  /*42a0*/  ISETP.GE.AND P0, PT, R111, RZ, PT ;  /* 0x000000ff6f00720c */ /* 0x000fe20003f06270 */
[----:B------:R-:W-:-:S04]  /*42b0*/  IMAD.HI.U32 R8, R3, R208, RZ ;  /* 0x000000d003087227 */ /* 0x000fc800078e00ff */
[C---:B------:R-:W-:Y:S02]  /*42c0*/  IMAD R212, R2.reuse, R15, R212 ;  /* 0x0000000f02d47224 */ /* 0x040fe400078e02d4 */
[----:B------:R-:W-:Y:S02]  /*42d0*/  IMAD.MOV R15, RZ, RZ, -R8 ;  /* 0x000000ffff0f7224 */ /* 0x000fe400078e0a08 */
[----:B------:R-:W-:Y:S02]  /*42e0*/  IMAD.MOV.U32 R66, RZ, RZ, R11 ;  /* 0x000000ffff427224 */ /* 0x000fe400078e000b */
[C---:B------:R-:W-:Y:S02]  /*42f0*/  IMAD R208, R2.reuse, R15, R208 ;  /* 0x0000000f02d07224 */ /* 0x040fe400078e02d0 */
[----:B------:R-:W-:Y:S01]  /*4300*/  @!P6 IMAD.MOV R66, RZ, RZ, -R66 ;  /* 0x000000ffff42e224 */ /* 0x000fe200078e0a42 */
[----:B------:R-:W-:Y:S01]  /*4310*/  ISETP.GT.U32.AND P6, PT, R2, R212, PT ;  /* 0x000000d40200720c */ /* 0x000fe20003fc4070 */
[--C-:B------:R-:W-:Y:S01]  /*4320*/  @!P5 IMAD.IADD R214, R214, 0x1, -R2.reuse ;  /* 0x00000001d6d6d824 */ /* 0x100fe200078e0a02 */
[----:B------:R-:W-:Y:S01]  /*4330*/  ISETP.GE.AND P5, PT, R113, RZ, PT ;  /* 0x000000ff7100720c */ /* 0x000fe20003fa6270 */
[----:B------:R-:W-:Y:S01]  /*4340*/  @!P1 IMAD.IADD R13, R13, 0x1, -R2 ;  /* 0x000000010d0d9824 */ /* 0x000fe200078e0a02 */
[C---:B------:R-:W-:Y:S01]  /*4350*/  ISETP.GT.U32.AND P1, PT, R2.reuse, R208, PT ;  /* 0x000000d00200720c */ /* 0x040fe20003f24070 */
[----:B------:R-:W-:Y:S01]  /*4360*/  IMAD.HI.U32 R8, R3, R206, RZ ;  /* 0x000000ce03087227 */ /* 0x000fe200078e00ff */
[----:B------:R-:W-:-:S03]  /*4370*/  ISETP.GT.U32.AND P4, PT, R2, R214, PT ;  /* 0x000000d60200720c */ /* 0x000fc60003f84070 */
[----:B------:R-:W-:-:S04]  /*4380*/  IMAD.HI.U32 R10, R3, R204, RZ ;  /* 0x000000cc030a7227 */ /* 0x000fc800078e00ff */
[----:B------:R-:W-:Y:S02]  /*4390*/  @!P6 IMAD.IADD R212, R212, 0x1, -R2 ;  /* 0x00000001d4d4e824 */ /* 0x000fe400078e0a02 */
[----:B------:R-:W-:Y:S02]  /*43a0*/  IMAD.MOV R11, RZ, RZ, -R8 ;  /* 0x000000ffff0b7224 */ /* 0x000fe400078e0a08 */
[--C-:B------:R-:W-:Y:S01]  /*43b0*/  @!P1 IMAD.IADD R208, R208, 0x1, -R2.reuse ;  /* 0x00000001d0d09824 */ /* 0x100fe200078e0a02 */
[----:B------:R-:W-:Y:S01]  /*43c0*/  ISETP.GT.U32.AND P6, PT, R2, R212, PT ;  /* 0x000000d40200720c */ /* 0x000fe20003fc4070 */
[----:B------:R-:W-:Y:S01]  /*43d0*/  @!P4 IMAD.IADD R214, R214, 0x1, -R2 ;  /* 0x00000001d6d6c824 */ /* 0x000fe200078e0a02 */
[----:B------:R-:W-:Y:S01]  /*43e0*/  ISETP.GE.AND P4, PT, R107, RZ, PT ;  /* 0x000000ff6b00720c */ /* 0x000fe20003f86270 */
[C---:B------:R-:W-:Y:S01]  /*43f0*/  IMAD R206, R2.reuse, R11, R206 ;  /* 0x0000000b02ce7224 */ /* 0x040fe200078e02ce */
[----:B------:R-:W-:Y:S01]  /*4400*/  ISETP.GT.U32.AND P1, PT, R2, R208, PT ;  /* 0x000000d00200720c */ /* 0x000fe20003f24070 */
[----:B------:R-:W-:Y:S01]  /*4410*/  @!P0 IMAD.MOV R214, RZ, RZ, -R214 ;  /* 0x000000ffffd68224 */ /* 0x000fe200078e0ad6 */
[----:B------:R-:W-:Y:S01]  /*4420*/  ISETP.GE.AND P0, PT, R64, RZ, PT ;  /* 0x000000ff4000720c */ /* 0x000fe20003f06270 */
[----:B------:R-:W-:-:S02]  /*4430*/  IMAD.MOV.U32 R64, RZ, RZ, R13 ;  /* 0x000000ffff407224 */ /* 0x000fc400078e000d */
[----:B------:R-:W-:Y:S02]  /*4440*/  IMAD.MOV R13, RZ, RZ, -R10 ;  /* 0x000000ffff0d7224 */ /* 0x000fe400078e0a0a */
[----:B------:R-:W-:Y:S01]  /*4450*/  @!P3 IMAD.MOV R218, RZ, RZ, -R218 ;  /* 0x000000ffffdab224 */ /* 0x000fe200078e0ada */
[C---:B------:R-:W-:Y:S01]  /*4460*/  ISETP.GT.U32.AND P3, PT, R2.reuse, R210, PT ;  /* 0x000000d20200720c */ /* 0x040fe20003f64070 */
[----:B------:R-:W-:Y:S02]  /*4470*/  IMAD R204, R2, R13, R204 ;  /* 0x0000000d02cc7224 */ /* 0x000fe400078e02cc */
[----:B------:R-:W-:Y:S01]  /*4480*/  @!P6 IMAD.IADD R212, R212, 0x1, -R2 ;  /* 0x00000001d4d4e824 */ /* 0x000fe200078e0a02 */
[----:B------:R-:W-:Y:S01]  /*4490*/  ISETP.GT.U32.AND P6, PT, R2, R206, PT ;  /* 0x000000ce0200720c */ /* 0x000fe20003fc4070 */
[----:B------:R-:W-:Y:S01]  /*44a0*/  @!P2 IMAD.MOV R216, RZ, RZ, -R216 ;  /* 0x000000ffffd8a224 */ /* 0x000fe200078e0ad8 */
[----:B------:R-:W-:Y:S01]  /*44b0*/  ISETP.GE.AND P2, PT, R105, RZ, PT ;  /* 0x000000ff6900720c */ /* 0x000fe20003f46270 */
[----:B------:R-:W-:Y:S01]  /*44c0*/  @!P1 IMAD.IADD R208, R208, 0x1, -R2 ;  /* 0x00000001d0d09824 */ /* 0x000fe200078e0a02 */
[----:B------:R-:W-:Y:S01]  /*44d0*/  ISETP.GT.U32.AND P1, PT, R2, R204, PT ;  /* 0x000000cc0200720c */ /* 0x000fe20003f24070 */
[----:B------:R-:W-:-:S04]  /*44e0*/  IMAD.HI.U32 R8, R3, R200, RZ ;  /* 0x000000c803087227 */ /* 0x000fc800078e00ff */
[----:B------:R-:W-:Y:S01]  /*44f0*/  @!P3 IMAD.IADD R210, R210, 0x1, -R2 ;  /* 0x00000001d2d2b824 */ /* 0x000fe200078e0a02 */
[----:B------:R-:W-:Y:S01]  /*4500*/  ISETP.GE.AND P3, PT, R109, RZ, PT ;  /* 0x000000ff6d00720c */ /* 0x000fe20003f66270 */
[----:B------:R-:W-:Y:S02]  /*4510*/  IMAD.MOV R13, RZ, RZ, -R8 ;  /* 0x000000ffff0d7224 */ /* 0x000fe400078e0a08 */
[----:B------:R-:W-:Y:S02]  /*4520*/  @!P6 IMAD.IADD R206, R206, 0x1, -R2 ;  /* 0x00000001cecee824 */ /* 0x000fe400078e0a02 */
[----:B------:R-:W-:Y:S01]  /*4530*/  @!P2 IMAD.MOV R210, RZ, RZ, -R210 ;  /* 0x000000ffffd2a224 */ /* 0x000fe200078e0ad2 */
[----:B------:R-:W-:Y:S01]  /*4540*/  ISETP.GE.AND P2, PT, R6, RZ, PT ;  /* 0x000000ff0600720c */ /* 0x000fe20003f46270 */
[----:B------:R-:W-:Y:S01]  /*4550*/  @!P1 IMAD.IADD R204, R204, 0x1, -R2 ;  /* 0x00000001cccc9824 */ /* 0x000fe200078e0a02 */
[----:B------:R-:W-:Y:S01]  /*4560*/  ISETP.GT.U32.AND P6, PT, R2, R206, PT ;  /* 0x000000ce0200720c */ /* 0x000fe20003fc4070 */
[----:B------:R-:W-:-:S03]  /*4570*/  IMAD.HI.U32 R6, R3, R202, RZ ;  /* 0x000000ca03067227 */ /* 0x000fc600078e00ff */
[C---:B------:R-:W-:Y:S01]  /*4580*/  ISETP.GT.U32.AND P1, PT, R2.reuse, R204, PT ;  /* 0x000000cc0200720c */ /* 0x040fe20003f24070 */
[----:B------:R-:W-:Y:S02]  /*4590*/  IMAD.MOV R11, RZ, RZ, -R6 ;  /* 0x000000ffff0b7224 */ /* 0x000fe400078e0a06 */
[C---:B------:R-:W-:Y:S02]  /*45a0*/  IMAD R200, R2.reuse, R13, R200 ;  /* 0x0000000d02c87224 */ /* 0x040fe400078e02c8 */
[----:B------:R-:W-:Y:S02]  /*45b0*/  IMAD R202, R2, R11, R202 ;  /* 0x0000000b02ca7224 */ /* 0x000fe400078e02ca */
[----:B------:R-:W-:-:S04]  /*45c0*/  IMAD.HI.U32 R10, R3, R198, RZ ;  /* 0x000000c6030a7227 */ /* 0x000fc800078e00ff */
[--C-:B------:R-:W-:Y:S01]  /*45d0*/  @!P6 IMAD.IADD R206, R206, 0x1, -R2.reuse ;  /* 0x00000001cecee824 */ /* 0x100fe200078e0a02 */
[----:B------:R-:W-:Y:S01]  /*45e0*/  ISETP.GT.U32.AND P6, PT, R2, R202, PT ;  /* 0x000000ca0200720c */ /* 0x000fe20003fc4070 */
[----:B------:R-:W-:Y:S01]  /*45f0*/  @!P1 IMAD.IADD R204, R204, 0x1, -R2 ;  /* 0x00000001cccc9824 */ /* 0x000fe200078e0a02 */
[----:B------:R-:W-:Y:S01]  /*4600*/  ISETP.GT.U32.AND P1, PT, R2, R200, PT ;  /* 0x000000c80200720c */ /* 0x000fe20003f24070 */
[----:B------:R-:W-:-:S04]  /*4610*/  IMAD.HI.U32 R6, R3, R196, RZ ;  /* 0x000000c403067227 */ /* 0x000fc800078e00ff */
[----:B------:R-:W-:Y:S02]  /*4620*/  IMAD.MOV R15, RZ, RZ, -R10 ;  /* 0x000000ffff0f7224 */ /* 0x000fe400078e0a0a */
[----:B------:R-:W-:Y:S01]  /*4630*/  @!P5 IMAD.MOV R64, RZ, RZ, -R64 ;  /* 0x000000ffff40d224 */ /* 0x000fe200078e0a40 */
[----:B------:R-:W-:Y:S01]  /*4640*/  ISETP.GE.AND P5, PT, R103, RZ, PT ;  /* 0x000000ff6700720c */ /* 0x000fe20003fa6270 */
[----:B------:R-:W-:Y:S02]  /*4650*/  IMAD.MOV R11, RZ, RZ, -R6 ;  /* 0x000000ffff0b7224 */ /* 0x000fe400078e0a06 */
[--C-:B------:R-:W-:Y:S02]  /*4660*/  @!P6 IMAD.IADD R202, R202, 0x1, -R2.reuse ;  /* 0x00000001cacae824 */ /* 0x100fe400078e0a02 */
[----:B------:R-:W-:Y:S02]  /*4670*/  @!P1 IMAD.IADD R200, R200, 0x1, -R2 ;  /* 0x00000001c8c89824 */ /* 0x000fe400078e0a02 */
[C---:B------:R-:W-:Y:S01]  /*4680*/  IMAD R198, R2.reuse, R15, R198 ;  /* 0x0000000f02c67224 */ /* 0x040fe200078e02c6 */
[----:B------:R-:W-:Y:S01]  /*4690*/  ISETP.GT.U32.AND P1, PT, R2, R202, PT ;  /* 0x000000ca0200720c */ /* 0x000fe20003f24070 */
[----:B------:R-:W-:-:S03]  /*46a0*/  IMAD.HI.U32 R6, R3, R194, RZ ;  /* 0x000000c203067227 */ /* 0x000fc600078e00ff */
[C---:B------:R-:W-:Y:S01]  /*46b0*/  ISETP.GT.U32.AND P6, PT, R2.reuse, R198, PT ;  /* 0x000000c60200720c */ /* 0x040fe20003fc4070 */
[----:B------:R-:W-:Y:S02]  /*46c0*/  IMAD R196, R2, R11, R196 ;  /* 0x0000000b02c47224 */ /* 0x000fe400078e02c4 */
[----:B------:R-:W-:Y:S02]  /*46d0*/  IMAD.MOV R11, RZ, RZ, -R6 ;  /* 0x000000ffff0b7224 */ /* 0x000fe400078e0a06 */
[----:B------:R-:W-:-:S04]  /*46e0*/  IMAD.HI.U32 R8, R3, R192, RZ ;  /* 0x000000c003087227 */ /* 0x000fc800078e00ff */
[----:B------:R-:W-:Y:S02]  /*46f0*/  IMAD R194, R2, R11, R194 ;  /* 0x0000000b02c27224 */ /* 0x000fe400078e02c2 */
[----:B------:R-:W-:Y:S01]  /*4700*/  @!P1 IMAD.IADD R202, R202, 0x1, -R2 ;  /* 0x00000001caca9824 */ /* 0x000fe200078e0a02 */
[C---:B------:R-:W-:Y:S01]  /*4710*/  ISETP.GT.U32.AND P1, PT, R2.reuse, R196, PT ;  /* 0x000000c40200720c */ /* 0x040fe20003f24070 */
[----:B------:R-:W-:Y:S02]  /*4720*/  IMAD.MOV R13, RZ, RZ, -R8 ;  /* 0x000000ffff0d7224 */ /* 0x000fe400078e0a08 */
[----:B------:R-:W-:Y:S01]  /*4730*/  @!P5 IMAD.MOV R204, RZ, RZ, -R204 ;  /* 0x000000ffffccd224 */ /* 0x000fe200078e0acc */
[C---:B------:R-:W-:Y:S01]  /*4740*/  ISETP.GT.U32.AND P5, PT, R2.reuse, R194, PT ;  /* 0x000000c20200720c */ /* 0x040fe20003fa4070 */
[----:B------:R-:W-:Y:S02]  /*4750*/  IMAD R192, R2, R13, R192 ;  /* 0x0000000d02c07224 */ /* 0x000fe400078e02c0 */
[----:B------:R-:W-:Y:S01]  /*4760*/  @!P6 IMAD.IADD R198, R198, 0x1, -R2 ;  /* 0x00000001c6c6e824 */ /* 0x000fe200078e0a02 */
[C---:B------:R-:W-:Y:S01]  /*4770*/  ISETP.GT.U32.AND P6, PT, R2.reuse, R200, PT ;  /* 0x000000c80200720c */ /* 0x040fe20003fc4070 */
[----:B------:R-:W-:Y:S01]  /*4780*/  @!P2 IMAD.MOV R202, RZ, RZ, -R202 ;  /* 0x000000ffffcaa224 */ /* 0x000fe200078e0aca */
[----:B------:R-:W-:Y:S01]  /*4790*/  ISETP.GT.U32.AND P2, PT, R2, R192, PT ;  /* 0x000000c00200720c */ /* 0x000fe20003f44070 */
[----:B------:R-:W-:-:S04]  /*47a0*/  IMAD.HI.U32 R10, R3, R190, RZ ;  /* 0x000000be030a7227 */ /* 0x000fc800078e00ff */
[----:B------:R-:W-:Y:S01]  /*47b0*/  @!P1 IMAD.IADD R196, R196, 0x1, -R2 ;  /* 0x00000001c4c49824 */ /* 0x000fe200078e0a02 */
[----:B------:R-:W-:Y:S01]  /*47c0*/  ISETP.GE.AND P1, PT, R95, RZ, PT ;  /* 0x000000ff5f00720c */ /* 0x000fe20003f26270 */
[----:B------:R-:W-:Y:S01]  /*47d0*/  IMAD.MOV R15, RZ, RZ, -R10 ;  /* 0x000000ffff0f7224 */ /* 0x000fe200078e0a0a */
[----:B------:R-:W-:Y:S01]  /*47e0*/  IABS R10, R57 ;  /* 0x00000039000a7213 */ /* 0x000fe20000000000 */
[----:B------:R-:W-:Y:S01]  /*47f0*/  @!P5 IMAD.IADD R194, R194, 0x1, -R2 ;  /* 0x00000001c2c2d824 */ /* 0x000fe200078e0a02 */
[C---:B------:R-:W-:Y:S01]  /*4800*/  ISETP.GT.U32.AND P5, PT, R2.reuse, R196, PT ;  /* 0x000000c40200720c */ /* 0x040fe20003fa4070 */
[----:B------:R-:W-:Y:S02]  /*4810*/  IMAD R190, R2, R15, R190 ;  /* 0x0000000f02be7224 */ /* 0x000fe400078e02be */
[----:B------:R-:W-:-:S04]  /*4820*/  IMAD.HI.U32 R6, R3, R188, RZ ;  /* 0x000000bc03067227 */ /* 0x000fc800078e00ff */
[----:B------:R-:W-:Y:S02]  /*4830*/  IMAD.MOV R11, RZ, RZ, -R6 ;  /* 0x000000ffff0b7224 */ /* 0x000fe400078e0a06 */
[--C-:B------:R-:W-:Y:S01]  /*4840*/  @!P6 IMAD.IADD R200, R200, 0x1, -R2.reuse ;  /* 0x00000001c8c8e824 */ /* 0x100fe200078e0a02 */
[----:B------:R-:W-:Y:S01]  /*4850*/  ISETP.GT.U32.AND P6, PT, R2, R190, PT ;  /* 0x000000be0200720c */ /* 0x000fe20003fc4070 */
[----:B------:R-:W-:Y:S01]  /*4860*/  @!P2 IMAD.IADD R192, R192, 0x1, -R2 ;  /* 0x00000001c0c0a824 */ /* 0x000fe200078e0a02 */
[----:B------:R-:W-:Y:S01]  /*4870*/  ISETP.GT.U32.AND P2, PT, R2, R194, PT ;  /* 0x000000c20200720c */ /* 0x000fe20003f44070 */
[----:B------:R-:W-:-:S04]  /*4880*/  IMAD.HI.U32 R8, R3, R186, RZ ;  /* 0x000000ba03087227 */ /* 0x000fc800078e00ff */
[----:B------:R-:W-:Y:S01]  /*4890*/  @!P0 IMAD.MOV R206, RZ, RZ, -R206 ;  /* 0x000000ffffce8224 */ /* 0x000fe200078e0ace */
[C---:B------:R-:W-:Y:S01]  /*48a0*/  ISETP.GT.U32.AND P0, PT, R2.reuse, R198, PT ;  /* 0x000000c60200720c */ /* 0x040fe20003f04070 */
[----:B------:R-:W-:Y:S02]  /*48b0*/  IMAD R188, R2, R11, R188 ;  /* 0x0000000b02bc7224 */ /* 0x000fe400078e02bc */
[----:B------:R-:W-:Y:S02]  /*48c0*/  IMAD.MOV R13, RZ, RZ, -R8 ;  /* 0x000000ffff0d7224 */ /* 0x000fe400078e0a08 */
[----:B------:R-:W-:Y:S01]  /*48d0*/  @!P5 IMAD.IADD R196, R196, 0x1, -R2 ;  /* 0x00000001c4c4d824 */ /* 0x000fe200078e0a02 */
[C---:B------:R-:W-:Y:S01]  /*48e0*/  ISETP.GT.U32.AND P5, PT, R2.reuse, R188, PT ;  /* 0x000000bc0200720c */ /* 0x040fe20003fa4070 */
[----:B------:R-:W-:Y:S02]  /*48f0*/  IMAD R186, R2, R13, R186 ;  /* 0x0000000d02ba7224 */ /* 0x000fe400078e02ba */
[----:B------:R-:W-:-:S02]  /*4900*/  @!P6 IMAD.IADD R190, R190, 0x1, -R2 ;  /* 0x00000001bebee824 */ /* 0x000fc400078e0a02 */
[--C-:B------:R-:W-:Y:S01]  /*4910*/  @!P2 IMAD.IADD R194, R194, 0x1, -R2.reuse ;  /* 0x00000001c2c2a824 */ /* 0x100fe200078e0a02 */
[----:B------:R-:W-:Y:S01]  /*4920*/  ISETP.GT.U32.AND P2, PT, R2, R186, PT ;  /* 0x000000ba0200720c */ /* 0x000fe20003f44070 */
[----:B------:R-:W-:Y:S01]  /*4930*/  @!P0 IMAD.IADD R198, R198, 0x1, -R2 ;  /* 0x00000001c6c68824 */ /* 0x000fe200078e0a02 */
[----:B------:R-:W-:Y:S01]  /*4940*/  ISETP.GE.AND P0, PT, R97, RZ, PT ;  /* 0x000000ff6100720c */ /* 0x000fe20003f06270 */
[----:B------:R-:W-:Y:S01]  /*4950*/  @!P4 IMAD.MOV R212, RZ, RZ, -R212 ;  /* 0x000000ffffd4c224 */ /* 0x000fe200078e0ad4 */
[----:B------:R-:W-:Y:S01]  /*4960*/  ISETP.GT.U32.AND P6, PT, R2, R190, PT ;  /* 0x000000be0200720c */ /* 0x000fe20003fc4070 */
[----:B------:R-:W-:Y:S01]  /*4970*/  IMAD.HI.U32 R6, R3, R184, RZ ;  /* 0x000000b803067227 */ /* 0x000fe200078e00ff */
[----:B------:R-:W-:-:S03]  /*4980*/  ISETP.GE.AND P4, PT, R101, RZ, PT ;  /* 0x000000ff6500720c */ /* 0x000fc60003f86270 */
[----:B------:R-:W-:Y:S01]  /*4990*/  @!P5 IMAD.IADD R188, R188, 0x1, -R2 ;  /* 0x00000001bcbcd824 */ /* 0x000fe200078e0a02 */
[----:B------:R-:W-:Y:S01]  /*49a0*/  ISETP.GE.AND P5, PT, R91, RZ, PT ;  /* 0x000000ff5b00720c */ /* 0x000fe20003fa6270 */
[----:B------:R-:W-:Y:S02]  /*49b0*/  IMAD.MOV R11, RZ, RZ, -R6 ;  /* 0x000000ffff0b7224 */ /* 0x000fe400078e0a06 */
[----:B------:R-:W-:Y:S01]  /*49c0*/  @!P2 IMAD.IADD R186, R186, 0x1, -R2 ;  /* 0x00000001babaa824 */ /* 0x000fe200078e0a02 */
[----:B------:R-:W-:Y:S01]  /*49d0*/  ISETP.GE.AND P2, PT, R93, RZ, PT ;  /* 0x000000ff5d00720c */ /* 0x000fe20003f46270 */
[----:B------:R-:W-:Y:S02]  /*49e0*/  @!P0 IMAD.MOV R196, RZ, RZ, -R196 ;  /* 0x000000ffffc48224 */ /* 0x000fe400078e0ac4 */
[----:B------:R-:W-:Y:S01]  /*49f0*/  @!P6 IMAD.IADD R190, R190, 0x1, -R2 ;  /* 0x00000001bebee824 */ /* 0x000fe200078e0a02 */
[----:B------:R-:W-:Y:S01]  /*4a00*/  ISETP.GT.U32.AND P0, PT, R2, R186, PT ;  /* 0x000000ba0200720c */ /* 0x000fe20003f04070 */
[----:B------:R-:W-:-:S04]  /*4a10*/  IMAD.HI.U32 R6, R3, R182, RZ ;  /* 0x000000b603067227 */ /* 0x000fc800078e00ff */
[----:B------:R-:W-:Y:S01]  /*4a20*/  @!P4 IMAD.MOV R200, RZ, RZ, -R200 ;  /* 0x000000ffffc8c224 */ /* 0x000fe200078e0ac8 */
[C---:B------:R-:W-:Y:S01]  /*4a30*/  ISETP.GT.U32.AND P4, PT, R2.reuse, R192, PT ;  /* 0x000000c00200720c */ /* 0x040fe20003f84070 */
[C---:B------:R-:W-:Y:S02]  /*4a40*/  IMAD R184, R2.reuse, R11, R184 ;  /* 0x0000000b02b87224 */ /* 0x040fe400078e02b8 */
[----:B------:R-:W-:Y:S01]  /*4a50*/  @!P5 IMAD.MOV R190, RZ, RZ, -R190 ;  /* 0x000000ffffbed224 */ /* 0x000fe200078e0abe */
[----:B------:R-:W-:Y:S01]  /*4a60*/  ISETP.GE.AND P5, PT, R77, RZ, PT ;  /* 0x000000ff4d00720c */ /* 0x000fe20003fa6270 */
[----:B------:R-:W-:Y:S01]  /*4a70*/  IMAD.MOV R11, RZ, RZ, -R6 ;  /* 0x000000ffff0b7224 */ /* 0x000fe200078e0a06 */
[----:B------:R-:W-:Y:S01]  /*4a80*/  ISETP.GT.U32.AND P6, PT, R2, R184, PT ;  /* 0x000000b80200720c */ /* 0x000fe20003fc4070 */
[----:B------:R-:W-:-:S04]  /*4a90*/  IMAD.HI.U32 R6, R3, R180, RZ ;  /* 0x000000b403067227 */ /* 0x000fc800078e00ff */
[----:B------:R-:W-:Y:S01]  /*4aa0*/  @!P3 IMAD.MOV R208, RZ, RZ, -R208 ;  /* 0x000000ffffd0b224 */ /* 0x000fe200078e0ad0 */
[----:B------:R-:W-:Y:S01]  /*4ab0*/  ISETP.GE.AND P3, PT, R99, RZ, PT ;  /* 0x000000ff6300720c */ /* 0x000fe20003f66270 */
[----:B------:R-:W-:Y:S02]  /*4ac0*/  IMAD R182, R2, R11, R182 ;  /* 0x0000000b02b67224 */ /* 0x000fe400078e02b6 */
[----:B------:R-:W-:Y:S02]  /*4ad0*/  IMAD.MOV R11, RZ, RZ, -R6 ;  /* 0x000000ffff0b7224 */ /* 0x000fe400078e0a06 */
[----:B------:R-:W-:Y:S01]  /*4ae0*/  @!P0 IMAD.IADD R186, R186, 0x1, -R2 ;  /* 0x00000001baba8824 */ /* 0x000fe200078e0a02 */
[----:B------:R-:W-:Y:S01]  /*4af0*/  ISETP.GE.AND P0, PT, R81, RZ, PT ;  /* 0x000000ff5100720c */ /* 0x000fe20003f06270 */
[----:B------:R-:W-:Y:S02]  /*4b00*/  IMAD R180, R2, R11, R180 ;  /* 0x0000000b02b47224 */ /* 0x000fe400078e02b4 */
[----:B------:R-:W-:Y:S01]  /*4b10*/  @!P4 IMAD.IADD R192, R192, 0x1, -R2 ;  /* 0x00000001c0c0c824 */ /* 0x000fe200078e0a02 */
[----:B------:R-:W-:Y:S01]  /*4b20*/  ISETP.GE.AND P4, PT, R89, RZ, PT ;  /* 0x000000ff5900720c */ /* 0x000fe20003f86270 */
[----:B------:R-:W-:-:S04]  /*4b30*/  IMAD.HI.U32 R8, R3, R178, RZ ;  /* 0x000000b203087227 */ /* 0x000fc800078e00ff */
[----:B------:R-:W-:Y:S01]  /*4b40*/  @!P5 IMAD.MOV R186, RZ, RZ, -R186 ;  /* 0x000000ffffbad224 */ /* 0x000fe200078e0aba */
[C---:B------:R-:W-:Y:S01]  /*4b50*/  ISETP.GT.U32.AND P5, PT, R2.reuse, R180, PT ;  /* 0x000000b40200720c */ /* 0x040fe20003fa4070 */
[----:B------:R-:W-:Y:S02]  /*4b60*/  IMAD.MOV R13, RZ, RZ, -R8 ;  /* 0x000000ffff0d7224 */ /* 0x000fe400078e0a08 */
[----:B------:R-:W-:Y:S01]  /*4b70*/  @!P3 IMAD.MOV R198, RZ, RZ, -R198 ;  /* 0x000000ffffc6b224 */ /* 0x000fe200078e0ac6 */
[C---:B------:R-:W-:Y:S01]  /*4b80*/  ISETP.GT.U32.AND P3, PT, R2.reuse, R188, PT ;  /* 0x000000bc0200720c */ /* 0x040fe20003f64070 */
[----:B------:R-:W-:Y:S01]  /*4b90*/  @!P1 IMAD.MOV R194, RZ, RZ, -R194 ;  /* 0x000000ffffc29224 */ /* 0x000fe200078e0ac2 */
[C---:B------:R-:W-:Y:S01]  /*4ba0*/  ISETP.GT.U32.AND P1, PT, R2.reuse, R182, PT ;  /* 0x000000b60200720c */ /* 0x040fe20003f24070 */
[----:B------:R-:W-:Y:S02]  /*4bb0*/  IMAD R178, R2, R13, R178 ;  /* 0x0000000d02b27224 */ /* 0x000fe400078e02b2 */
[----:B------:R-:W-:-:S02]  /*4bc0*/  @!P4 IMAD.MOV R192, RZ, RZ, -R192 ;  /* 0x000000ffffc0c224 */ /* 0x000fc400078e0ac0 */
[--C-:B------:R-:W-:Y:S01]  /*4bd0*/  @!P6 IMAD.IADD R184, R184, 0x1, -R2.reuse ;  /* 0x00000001b8b8e824 */ /* 0x100fe200078e0a02 */
[----:B------:R-:W-:Y:S01]  /*4be0*/  ISETP.GT.U32.AND P4, PT, R2, R178, PT ;  /* 0x000000b20200720c */ /* 0x000fe20003f84070 */
[--C-:B------:R-:W-:Y:S02]  /*4bf0*/  @!P5 IMAD.IADD R180, R180, 0x1, -R2.reuse ;  /* 0x00000001b4b4d824 */ /* 0x100fe400078e0a02 */
[----:B------:R-:W-:Y:S01]  /*4c00*/  IMAD.HI.U32 R8, R3, R172, RZ ;  /* 0x000000ac03087227 */ /* 0x000fe200078e00ff */
[C---:B------:R-:W-:Y:S02]  /*4c10*/  ISETP.GT.U32.AND P6, PT, R2.reuse, R184, PT ;  /* 0x000000b80200720c */ /* 0x040fe40003fc4070 */
[----:B------:R-:W-:Y:S01]  /*4c20*/  ISETP.GT.U32.AND P5, PT, R2, R180, PT ;  /* 0x000000b40200720c */ /* 0x000fe20003fa4070 */
[--C-:B------:R-:W-:Y:S01]  /*4c30*/  @!P3 IMAD.IADD R188, R188, 0x1, -R2.reuse ;  /* 0x00000001bcbcb824 */ /* 0x100fe200078e0a02 */
[----:B------:R-:W-:Y:S01]  /*4c40*/  ISETP.GE.AND P3, PT, R79, RZ, PT ;  /* 0x000000ff4f00720c */ /* 0x000fe20003f66270 */
[----:B------:R-:W-:Y:S01]  /*4c50*/  @!P1 IMAD.IADD R182, R182, 0x1, -R2 ;  /* 0x00000001b6b69824 */ /* 0x000fe200078e0a02 */
[----:B------:R-:W-:Y:S01]  /*4c60*/  ISETP.GE.AND P1, PT, R75, RZ, PT ;  /* 0x000000ff4b00720c */ /* 0x000fe20003f26270 */
[----:B------:R-:W-:-:S02]  /*4c70*/  @!P2 IMAD.MOV R188, RZ, RZ, -R188 ;  /* 0x000000ffffbca224 */ /* 0x000fc400078e0abc */
[----:B------:R-:W-:Y:S01]  /*4c80*/  @!P4 IMAD.IADD R178, R178, 0x1, -R2 ;  /* 0x00000001b2b2c824 */ /* 0x000fe200078e0a02 */
[C---:B------:R-:W-:Y:S01]  /*4c90*/  ISETP.GT.U32.AND P2, PT, R2.reuse, R182, PT ;  /* 0x000000b60200720c */ /* 0x040fe20003f44070 */
[----:B------:R-:W-:Y:S01]  /*4ca0*/  IMAD.MOV R13, RZ, RZ, -R8 ;  /* 0x000000ffff0d7224 */ /* 0x000fe200078e0a08 */
[----:B------:R-:W-:Y:S01]  /*4cb0*/  IABS R8, R63 ;  /* 0x0000003f00087213 */ /* 0x000fe20000000000 */
[----:B------:R-:W-:Y:S01]  /*4cc0*/  IMAD.HI.U32 R6, R3, R176, RZ ;  /* 0x000000b003067227 */ /* 0x000fe200078e00ff */
[----:B------:R-:W-:-:S03]  /*4cd0*/  ISETP.GT.U32.AND P4, PT, R2, R178, PT ;  /* 0x000000b20200720c */ /* 0x000fc60003f84070 */
[----:B------:R-:W-:Y:S02]  /*4ce0*/  IMAD R172, R2, R13, R172 ;  /* 0x0000000d02ac7224 */ /* 0x000fe400078e02ac */
[----:B------:R-:W-:Y:S02]  /*4cf0*/  @!P5 IMAD.IADD R180, R180, 0x1, -R2 ;  /* 0x00000001b4b4d824 */ /* 0x000fe400078e0a02 */
[----:B------:R-:W-:Y:S02]  /*4d00*/  IMAD.MOV R11, RZ, RZ, -R6 ;  /* 0x000000ffff0b7224 */ /* 0x000fe400078e0a06 */
[----:B------:R-:W-:Y:S01]  /*4d10*/  @!P6 IMAD.IADD R184, R184, 0x1, -R2 ;  /* 0x00000001b8b8e824 */ /* 0x000fe200078e0a02 */
[----:B------:R-:W-:Y:S01]  /*4d20*/  ISETP.GE.AND P6, PT, R83, RZ, PT ;  /* 0x000000ff5300720c */ /* 0x000fe20003fc6270 */
[----:B------:R-:W-:Y:S01]  /*4d30*/  @!P1 IMAD.MOV R180, RZ, RZ, -R180 ;  /* 0x000000ffffb49224 */ /* 0x000fe200078e0ab4 */
[----:B------:R-:W-:Y:S01]  /*4d40*/  ISETP.GT.U32.AND P1, PT, R2, R172, PT ;  /* 0x000000ac0200720c */ /* 0x000fe20003f24070 */
[----:B------:R-:W-:Y:S01]  /*4d50*/  @!P2 IMAD.IADD R182, R182, 0x1, -R2 ;  /* 0x00000001b6b6a824 */ /* 0x000fe200078e0a02 */
[----:B------:R-:W-:Y:S01]  /*4d60*/  ISETP.GE.AND P2, PT, R71, RZ, PT ;  /* 0x000000ff4700720c */ /* 0x000fe20003f46270 */
[----:B------:R-:W-:-:S02]  /*4d70*/  IMAD R176, R2, R11, R176 ;  /* 0x0000000b02b07224 */ /* 0x000fc400078e02b0 */
[----:B------:R-:W-:Y:S02]  /*4d80*/  @!P0 IMAD.MOV R182, RZ, RZ, -R182 ;  /* 0x000000ffffb68224 */ /* 0x000fe400078e0ab6 */
[----:B------:R-:W-:Y:S01]  /*4d90*/  @!P4 IMAD.IADD R178, R178, 0x1, -R2 ;  /* 0x00000001b2b2c824 */ /* 0x000fe200078e0a02 */
[----:B------:R-:W-:Y:S01]  /*4da0*/  ISETP.GT.U32.AND P0, PT, R2, R176, PT ;  /* 0x000000b00200720c */ /* 0x000fe20003f04070 */
[----:B------:R-:W-:Y:S01]  /*4db0*/  IMAD.HI.U32 R6, R3, R174, RZ ;  /* 0x000000ae03067227 */ /* 0x000fe200078e00ff */
[----:B------:R-:W-:-:S03]  /*4dc0*/  ISETP.GE.AND P4, PT, R73, RZ, PT ;  /* 0x000000ff4900720c */ /* 0x000fc60003f86270 */
[----:B------:R-:W-:Y:S01]  /*4dd0*/  @!P6 IMAD.MOV R178, RZ, RZ, -R178 ;  /* 0x000000ffffb2e224 */ /* 0x000fe200078e0ab2 */
[----:B------:R-:W-:Y:S01]  /*4de0*/  ISETP.GE.AND P6, PT, R4, RZ, PT ;  /* 0x000000ff0400720c */ /* 0x000fe20003fc6270 */
[----:B------:R-:W-:Y:S02]  /*4df0*/  IMAD.MOV R11, RZ, RZ, -R6 ;  /* 0x000000ffff0b7224 */ /* 0x000fe400078e0a06 */
[----:B------:R-:W-:-:S04]  /*4e00*/  IMAD.HI.U32 R4, R3, R170, RZ ;  /* 0x000000aa03047227 */ /* 0x000fc800078e00ff */
[----:B------:R-:W-:Y:S02]  /*4e10*/  @!P1 IMAD.IADD R172, R172, 0x1, -R2 ;  /* 0x00000001acac9824 */ /* 0x000fe400078e0a02 */
[C---:B------:R-:W-:Y:S02]  /*4e20*/  IMAD R174, R2.reuse, R11, R174 ;  /* 0x0000000b02ae7224 */ /* 0x040fe400078e02ae */
[----:B------:R-:W-:Y:S01]  /*4e30*/  IMAD.MOV R11, RZ, RZ, -R4 ;  /* 0x000000ffff0b7224 */ /* 0x000fe200078e0a04 */
[----:B------:R-:W-:Y:S01]  /*4e40*/  ISETP.GT.U32.AND P1, PT, R2, R172, PT ;  /* 0x000000ac0200720c */ /* 0x000fe20003f24070 */
[----:B------:R-:W-:Y:S01]  /*4e50*/  @!P0 IMAD.IADD R176, R176, 0x1, -R2 ;  /* 0x00000001b0b08824 */ /* 0x000fe200078e0a02 */
[----:B------:R-:W-:Y:S01]  /*4e60*/  ISETP.GT.U32.AND P5, PT, R2, R174, PT ;  /* 0x000000ae0200720c */ /* 0x000fe20003fa4070 */
[----:B------:R-:W-:-:S03]  /*4e70*/  IMAD.HI.U32 R4, R3, R168, RZ ;  /* 0x000000a803047227 */ /* 0x000fc600078e00ff */
[C---:B------:R-:W-:Y:S01]  /*4e80*/  ISETP.GT.U32.AND P0, PT, R2.reuse, R176, PT ;  /* 0x000000b00200720c */ /* 0x040fe20003f04070 */
[----:B------:R-:W-:Y:S02]  /*4e90*/  IMAD R170, R2, R11, R170 ;  /* 0x0000000b02aa7224 */ /* 0x000fe400078e02aa */
[----:B------:R-:W-:Y:S02]  /*4ea0*/  IMAD.MOV R11, RZ, RZ, -R4 ;  /* 0x000000ffff0b7224 */ /* 0x000fe400078e0a04 */
[----:B------:R-:W-:-:S04]  /*4eb0*/  IMAD.HI.U32 R4, R3, R166, RZ ;  /* 0x000000a603047227 */ /* 0x000fc800078e00ff */
[----:B------:R-:W-:Y:S01]  /*4ec0*/  @!P3 IMAD.MOV R184, RZ, RZ, -R184 ;  /* 0x000000ffffb8b224 */ /* 0x000fe200078e0ab8 */
[----:B------:R-:W-:Y:S01]  /*4ed0*/  ISETP.GE.AND P3, PT, R69, RZ, PT ;  /* 0x000000ff4500720c */ /* 0x000fe20003f66270 */
[----:B------:R-:W-:Y:S01]  /*4ee0*/  IMAD.MOV R13, RZ, RZ, -R4 ;  /* 0x000000ffff0d7224 */ /* 0x000fe200078e0a04 */
[----:B------:R-:W-:Y:S01]  /*4ef0*/  IABS R4, R59 ;  /* 0x0000003b00047213 */ /* 0x000fe20000000000 */
[----:B------:R-:W-:-:S04]  /*4f00*/  IMAD.HI.U32 R6, R3, R8, RZ ;  /* 0x0000000803067227 */ /* 0x000fc800078e00ff */
[----:B------:R-:W-:Y:S02]  /*4f10*/  IMAD R166, R2, R13, R166 ;  /* 0x0000000d02a67224 */ /* 0x000fe400078e02a6 */
[----:B------:R-:W-:Y:S02]  /*4f20*/  @!P1 IMAD.IADD R172, R172, 0x1, -R2 ;  /* 0x00000001acac9824 */ /* 0x000fe400078e0a02 */
[C---:B------:R-:W-:Y:S02]  /*4f30*/  IMAD R168, R2.reuse, R11, R168 ;  /* 0x0000000b02a87224 */ /* 0x040fe400078e02a8 */
[----:B------:R-:W-:Y:S02]  /*4f40*/  IMAD.MOV R11, RZ, RZ, -R6 ;  /* 0x000000ffff0b7224 */ /* 0x000fe400078e0a06 */
[----:B------:R-:W-:Y:S01]  /*4f50*/  @!P4 IMAD.MOV R172, RZ, RZ, -R172 ;  /* 0x000000ffffacc224 */ /* 0x000fe200078e0aac */
[----:B------:R-:W-:Y:S01]  /*4f60*/  ISETP.GT.U32.AND P4, PT, R2, R166, PT ;  /* 0x000000a60200720c */ /* 0x000fe20003f84070 */
[----:B------:R-:W-:-:S02]  /*4f70*/  @!P5 IMAD.IADD R174, R174, 0x1, -R2 ;  /* 0x00000001aeaed824 */ /* 0x000fc400078e0a02 */
[----:B------:R-:W-:Y:S01]  /*4f80*/  @!P0 IMAD.IADD R176, R176, 0x1, -R2 ;  /* 0x00000001b0b08824 */ /* 0x000fe200078e0a02 */
[C---:B------:R-:W-:Y:S01]  /*4f90*/  ISETP.GT.U32.AND P0, PT, R2.reuse, R170, PT ;  /* 0x000000aa0200720c */ /* 0x040fe20003f04070 */
[C---:B------:R-:W-:Y:S01]  /*4fa0*/  IMAD R11, R2.reuse, R11, R8 ;  /* 0x0000000b020b7224 */ /* 0x040fe200078e0208 */
[C---:B------:R-:W-:Y:S01]  /*4fb0*/  ISETP.GT.U32.AND P5, PT, R2.reuse, R174, PT ;  /* 0x000000ae0200720c */ /* 0x040fe20003fa4070 */
[----:B------:R-:W-:Y:S01]  /*4fc0*/  @!P3 IMAD.MOV R176, RZ, RZ, -R176 ;  /* 0x000000ffffb0b224 */ /* 0x000fe200078e0ab0 */
[C---:B------:R-:W-:Y:S01]  /*4fd0*/  ISETP.GT.U32.AND P3, PT, R2.reuse, R168, PT ;  /* 0x000000a80200720c */ /* 0x040fe20003f64070 */
[----:B------:R-:W-:Y:S01]  /*4fe0*/  IMAD.MOV.U32 R13, RZ, RZ, R4 ;  /* 0x000000ffff0d7224 */ /* 0x000fe200078e0004 */
[----:B------:R-:W-:Y:S02]  /*4ff0*/  ISETP.GT.U32.AND P1, PT, R2, R11, PT ;  /* 0x0000000b0200720c */ /* 0x000fe40003f24070 */
[----:B------:R-:W-:Y:S01]  /*5000*/  IABS R8, R40 ;  /* 0x0000002800087213 */ /* 0x000fe20000000000 */
[----:B------:R-:W-:-:S04]  /*5010*/  IMAD.HI.U32 R4, R3, R13, RZ ;  /* 0x0000000d03047227 */ /* 0x000fc800078e00ff */
[--C-:B------:R-:W-:Y:S02]  /*5020*/  @!P4 IMAD.IADD R166, R166, 0x1, -R2.reuse ;  /* 0x00000001a6a6c824 */ /* 0x100fe400078e0a02 */
[----:B------:R-:W-:Y:S02]  /*5030*/  @!P0 IMAD.IADD R170, R170, 0x1, -R2 ;  /* 0x00000001aaaa8824 */ /* 0x000fe400078e0a02 */
[----:B------:R-:W-:Y:S01]  /*5040*/  IMAD.MOV R4, RZ, RZ, -R4 ;  /* 0x000000ffff047224 */ /* 0x000fe200078e0a04 */
[----:B------:R-:W-:Y:S01]  /*5050*/  ISETP.GT.U32.AND P4, PT, R2, R166, PT ;  /* 0x000000a60200720c */ /* 0x000fe20003f84070 */
[--C-:B------:R-:W-:Y:S01]  /*5060*/  @!P5 IMAD.IADD R174, R174, 0x1, -R2.reuse ;  /* 0x00000001aeaed824 */ /* 0x100fe200078e0a02 */
[----:B------:R-:W-:Y:S01]  /*5070*/  ISETP.GT.U32.AND P0, PT, R2, R170, PT ;  /* 0x000000aa0200720c */ /* 0x000fe20003f04070 */
[----:B------:R-:W-:Y:S01]  /*5080*/  @!P3 IMAD.IADD R168, R168, 0x1, -R2 ;  /* 0x00000001a8a8b824 */ /* 0x000fe200078e0a02 */
[----:B------:R-:W-:Y:S01]  /*5090*/  ISETP.GE.AND P5, PT, R67, RZ, PT ;  /* 0x000000ff4300720c */ /* 0x000fe20003fa6270 */
[----:B------:R-:W-:Y:S01]  /*50a0*/  IMAD R13, R2, R4, R13 ;  /* 0x00000004020d7224 */ /* 0x000fe200078e020d */
[----:B------:R-:W-:Y:S01]  /*50b0*/  ISETP.GE.AND P3, PT, R63, RZ, PT ;  /* 0x000000ff3f00720c */ /* 0x000fe20003f66270 */
[----:B------:R-:W-:-:S04]  /*50c0*/  IMAD.HI.U32 R4, R3, R164, RZ ;  /* 0x000000a403047227 */ /* 0x000fc800078e00ff */
[----:B------:R-:W-:Y:S02]  /*50d0*/  @!P1 IMAD.IADD R11, R11, 0x1, -R2 ;  /* 0x000000010b0b9824 */ /* 0x000fe400078e0a02 */
[----:B------:R-:W-:Y:S01]  /*50e0*/  @!P2 IMAD.MOV R174, RZ, RZ, -R174 ;  /* 0x000000ffffaea224 */ /* 0x000fe200078e0aae */
[C---:B------:R-:W-:Y:S01]  /*50f0*/  ISETP.GT.U32.AND P2, PT, R2.reuse, R168, PT ;  /* 0x000000a80200720c */ /* 0x040fe20003f44070 */
[----:B------:R-:W-:Y:S01]  /*5100*/  IMAD.MOV R15, RZ, RZ, -R4 ;  /* 0x000000ffff0f7224 */ /* 0x000fe200078e0a04 */
[----:B------:R-:W-:Y:S01]  /*5110*/  ISETP.GT.U32.AND P1, PT, R2, R11, PT ;  /* 0x0000000b0200720c */ /* 0x000fe20003f24070 */
[----:B------:R-:W-:Y:S02]  /*5120*/  @!P4 IMAD.IADD R166, R166, 0x1, -R2 ;  /* 0x00000001a6a6c824 */ /* 0x000fe400078e0a02 */
[----:B------:R-:W-:Y:S02]  /*5130*/  IMAD R164, R2, R15, R164 ;  /* 0x0000000f02a47224 */ /* 0x000fe400078e02a4 */
[----:B------:R-:W-:Y:S01]  /*5140*/  @!P0 IMAD.IADD R170, R170, 0x1, -R2 ;  /* 0x00000001aaaa8824 */ /* 0x000fe200078e0a02 */
[----:B------:R-:W-:Y:S01]  /*5150*/  ISETP.GE.AND P0, PT, R65, RZ, PT ;  /* 0x000000ff4100720c */ /* 0x000fe20003f06270 */
[----:B------:R-:W-:Y:S01]  /*5160*/  IMAD.HI.U32 R6, R3, R8, RZ ;  /* 0x0000000803067227 */ /* 0x000fe200078e00ff */
[----:B------:R-:W-:-:S03]  /*5170*/  ISETP.GT.U32.AND P4, PT, R2, R164, PT ;  /* 0x000000a40200720c */ /* 0x000fc60003f84070 */
[----:B------:R-:W-:Y:S01]  /*5180*/  @!P2 IMAD.IADD R168, R168, 0x1, -R2 ;  /* 0x00000001a8a8a824 */ /* 0x000fe200078e0a02 */
[----:B------:R-:W-:Y:S01]  /*5190*/  ISETP.GT.U32.AND P2, PT, R2, R13, PT ;  /* 0x0000000d0200720c */ /* 0x000fe20003f44070 */
[----:B------:R-:W-:Y:S01]  /*51a0*/  @!P6 IMAD.MOV R170, RZ, RZ, -R170 ;  /* 0x000000ffffaae224 */ /* 0x000fe200078e0aaa */
[----:B------:R-:W-:Y:S01]  /*51b0*/  ISETP.GE.AND P6, PT, R59, RZ, PT ;  /* 0x000000ff3b00720c */ /* 0x000fe20003fc6270 */
[----:B------:R-:W-:Y:S01]  /*51c0*/  @!P1 IMAD.IADD R11, R11, 0x1, -R2 ;  /* 0x000000010b0b9824 */ /* 0x000fe200078e0a02 */
[----:B------:R-:W-:Y:S01]  /*51d0*/  ISETP.GE.AND P1, PT, R61, RZ, PT ;  /* 0x000000ff3d00720c */ /* 0x000fe20003f26270 */
[----:B------:R-:W-:Y:S02]  /*51e0*/  IMAD.MOV R59, RZ, RZ, -R6 ;  /* 0x000000ffff3b7224 */ /* 0x000fe400078e0a06 */
[----:B------:R-:W-:Y:S01]  /*51f0*/  @!P5 IMAD.MOV R168, RZ, RZ, -R168 ;  /* 0x000000ffffa8d224 */ /* 0x000fe200078e0aa8 */
[----:B------:R-:W-:Y:S01]  /*5200*/  ISETP.GE.AND P5, PT, R40, RZ, PT ;  /* 0x000000ff2800720c */ /* 0x000fe20003fa6270 */
[----:B------:R-:W-:-:S02]  /*5210*/  IMAD R15, R2, R59, R8 ;  /* 0x0000003b020f7224 */ /* 0x000fc400078e0208 */
[----:B------:R-:W-:Y:S02]  /*5220*/  IMAD.MOV.U32 R40, RZ, RZ, R11 ;  /* 0x000000ffff287224 */ /* 0x000fe400078e000b */
[----:B------:R-:W-:Y:S02]  /*5230*/  @!P4 IMAD.IADD R164, R164, 0x1, -R2 ;  /* 0x00000001a4a4c824 */ /* 0x000fe400078e0a02 */
[----:B------:R-:W-:Y:S01]  /*5240*/  @!P3 IMAD.MOV R40, RZ, RZ, -R40 ;  /* 0x000000ffff28b224 */ /* 0x000fe200078e0a28 */
[C---:B------:R-:W-:Y:S01]  /*5250*/  ISETP.GT.U32.AND P3, PT, R2.reuse, R15, PT ;  /* 0x0000000f0200720c */ /* 0x040fe20003f64070 */
[----:B------:R-:W-:Y:S01]  /*5260*/  IMAD.HI.U32 R4, R3, R162, RZ ;  /* 0x000000a203047227 */ /* 0x000fe200078e00ff */
[----:B------:R-:W-:-:S03]  /*5270*/  ISETP.GT.U32.AND P4, PT, R2, R164, PT ;  /* 0x000000a40200720c */ /* 0x000fc60003f84070 */
[----:B------:R-:W-:Y:S01]  /*5280*/  IMAD.MOV R11, RZ, RZ, -R4 ;  /* 0x000000ffff0b7224 */ /* 0x000fe200078e0a04 */
[----:B------:R-:W-:Y:S01]  /*5290*/  IABS R4, R55 ;  /* 0x0000003700047213 */ /* 0x000fe20000000000 */
[----:B------:R-:W-:Y:S02]  /*52a0*/  @!P2 IMAD.IADD R13, R13, 0x1, -R2 ;  /* 0x000000010d0da824 */ /* 0x000fe400078e0a02 */
[C---:B------:R-:W-:Y:S02]  /*52b0*/  IMAD R162, R2.reuse, R11, R162 ;  /* 0x0000000b02a27224 */ /* 0x040fe400078e02a2 */
[----:B------:R-:W-:Y:S01]  /*52c0*/  IMAD.HI.U32 R6, R3, R10, RZ ;  /* 0x0000000a03067227 */ /* 0x000fe200078e00ff */
[----:B------:R-:W-:-:S03]  /*52d0*/  ISETP.GT.U32.AND P2, PT, R2, R13, PT ;  /* 0x0000000d0200720c */ /* 0x000fc60003f44070 */
[--C-:B------:R-:W-:Y:S02]  /*52e0*/  @!P3 IMAD.IADD R15, R15, 0x1, -R2.reuse ;  /* 0x000000010f0fb824 */ /* 0x100fe400078e0a02 */
[----:B------:R-:W-:Y:S01]  /*52f0*/  @!P4 IMAD.IADD R164, R164, 0x1, -R2 ;  /* 0x00000001a4a4c824 */ /* 0x000fe200078e0a02 */
[C---:B------:R-:W-:Y:S01]  /*5300*/  ISETP.GT.U32.AND P4, PT, R2.reuse, R162, PT ;  /* 0x000000a20200720c */ /* 0x040fe20003f84070 */
[----:B------:R-:W-:Y:S01]  /*5310*/  IMAD.MOV R11, RZ, RZ, -R6 ;  /* 0x000000ffff0b7224 */ /* 0x000fe200078e0a06 */
[----:B------:R-:W-:Y:S01]  /*5320*/  ISETP.GT.U32.AND P3, PT, R2, R15, PT ;  /* 0x0000000f0200720c */ /* 0x000fe20003f64070 */
[----:B------:R-:W-:-:S04]  /*5330*/  IMAD.HI.U32 R8, R3, R160, RZ ;  /* 0x000000a003087227 */ /* 0x000fc800078e00ff */
[----:B------:R-:W-:Y:S01]  /*5340*/  IMAD R11, R2, R11, R10 ;  /* 0x0000000b020b7224 */ /* 0x000fe200078e020a */
[----:B------:R-:W-:Y:S01]  /*5350*/  IABS R10, R53 ;  /* 0x00000035000a7213 */ /* 0x000fe20000000000 */
[----:B------:R-:W-:Y:S01]  /*5360*/  @!P2 IMAD.IADD R13, R13, 0x1, -R2 ;  /* 0x000000010d0da824 */ /* 0x000fe200078e0a02 */
[----:B------:R-:W-:Y:S01]  /*5370*/  ISETP.GE.AND P2, PT, R57, RZ, PT ;  /* 0x000000ff3900720c */ /* 0x000fe20003f46270 */
[----:B------:R-:W-:Y:S01]  /*5380*/  @!P0 IMAD.MOV R166, RZ, RZ, -R166 ;  /* 0x000000ffffa68224 */ /* 0x000fe200078e0aa6 */
[----:B------:R-:W-:Y:S01]  /*5390*/  ISETP.GE.AND P0, PT, R38, RZ, PT ;  /* 0x000000ff2600720c */ /* 0x000fe20003f06270 */
[--C-:B------:R-:W-:Y:S02]  /*53a0*/  @!P4 IMAD.IADD R162, R162, 0x1, -R2.reuse ;  /* 0x00000001a2a2c824 */ /* 0x100fe400078e0a02 */
[----:B------:R-:W-:Y:S01]  /*53b0*/  @!P3 IMAD.IADD R15, R15, 0x1, -R2 ;  /* 0x000000010f0fb824 */ /* 0x000fe200078e0a02 */
[C---:B------:R-:W-:Y:S01]  /*53c0*/  ISETP.GT.U32.AND P3, PT, R2.reuse, R11, PT ;  /* 0x0000000b0200720c */ /* 0x040fe20003f64070 */
[----:B------:R-:W-:Y:S01]  /*53d0*/  IMAD.MOV.U32 R6, RZ, RZ, R4 ;  /* 0x000000ffff067224 */ /* 0x000fe200078e0004 */
[----:B------:R-:W-:Y:S01]  /*53e0*/  ISETP.GT.U32.AND P4, PT, R2, R162, PT ;  /* 0x000000a20200720c */ /* 0x000fe20003f84070 */
[----:B------:R-:W-:-:S02]  /*53f0*/  IMAD.MOV.U32 R38, RZ, RZ, R13 ;  /* 0x000000ffff267224 */ /* 0x000fc400078e000d */
[----:B------:R-:W-:Y:S01]  /*5400*/  IMAD.MOV R13, RZ, RZ, -R8 ;  /* 0x000000ffff0d7224 */ /* 0x000fe200078e0a08 */
[----:B------:R-:W-:Y:S01]  /*5410*/  IABS R8, R34 ;  /* 0x0000002200087213 */ /* 0x000fe20000000000 */
[----:B------:R-:W-:-:S04]  /*5420*/  IMAD.HI.U32 R4, R3, R6, RZ ;  /* 0x0000000603047227 */ /* 0x000fc800078e00ff */
[C---:B------:R-:W-:Y:S02]  /*5430*/  IMAD R160, R2.reuse, R13, R160 ;  /* 0x0000000d02a07224 */ /* 0x040fe400078e02a0 */
[----:B------:R-:W-:Y:S02]  /*5440*/  IMAD.MOV R13, RZ, RZ, -R4 ;  /* 0x000000ffff0d7224 */ /* 0x000fe400078e0a04 */
[----:B------:R-:W-:Y:S02]  /*5450*/  @!P3 IMAD.IADD R11, R11, 0x1, -R2 ;  /* 0x000000010b0bb824 */ /* 0x000fe400078e0a02 */
[C---:B------:R-:W-:Y:S02]  /*5460*/  IMAD R13, R2.reuse, R13, R6 ;  /* 0x0000000d020d7224 */ /* 0x040fe400078e0206 */
[----:B------:R-:W-:Y:S01]  /*5470*/  @!P1 IMAD.MOV R164, RZ, RZ, -R164 ;  /* 0x000000ffffa49224 */ /* 0x000fe200078e0aa4 */
[----:B------:R-:W-:Y:S01]  /*5480*/  ISETP.GT.U32.AND P1, PT, R2, R160, PT ;  /* 0x000000a00200720c */ /* 0x000fe20003f24070 */
[----:B------:R-:W-:Y:S01]  /*5490*/  @!P4 IMAD.IADD R162, R162, 0x1, -R2 ;  /* 0x00000001a2a2c824 */ /* 0x000fe200078e0a02 */
[C---:B------:R-:W-:Y:S01]  /*54a0*/  ISETP.GT.U32.AND P4, PT, R2.reuse, R13, PT ;  /* 0x0000000d0200720c */ /* 0x040fe20003f84070 */
[----:B------:R-:W-:Y:S01]  /*54b0*/  IMAD.HI.U32 R4, R3, R158, RZ ;  /* 0x0000009e03047227 */ /* 0x000fe200078e00ff */
[----:B------:R-:W-:-:S03]  /*54c0*/  ISETP.GT.U32.AND P3, PT, R2, R11, PT ;  /* 0x0000000b0200720c */ /* 0x000fc60003f64070 */
[----:B------:R-:W-:Y:S01]  /*54d0*/  @!P6 IMAD.MOV R38, RZ, RZ, -R38 ;  /* 0x000000ffff26e224 */ /* 0x000fe200078e0a26 */
[----:B------:R-:W-:Y:S01]  /*54e0*/  ISETP.GE.AND P6, PT, R36, RZ, PT ;  /* 0x000000ff2400720c */ /* 0x000fe20003fc6270 */
[----:B------:R-:W-:Y:S02]  /*54f0*/  IMAD.MOV.U32 R36, RZ, RZ, R15 ;  /* 0x000000ffff247224 */ /* 0x000fe400078e000f */
[----:B------:R-:W-:Y:S02]  /*5500*/  IMAD.MOV R15, RZ, RZ, -R4 ;  /* 0x000000ffff0f7224 */ /* 0x000fe400078e0a04 */
[----:B------:R-:W-:-:S04]  /*5510*/  IMAD.HI.U32 R6, R3, R8, RZ ;  /* 0x0000000803067227 */ /* 0x000fc800078e00ff */
[----:B------:R-:W-:Y:S02]  /*5520*/  IMAD R158, R2, R15, R158 ;  /* 0x0000000f029e7224 */ /* 0x000fe400078e029e */
[----:B------:R-:W-:Y:S01]  /*5530*/  @!P5 IMAD.MOV R36, RZ, RZ, -R36 ;  /* 0x000000ffff24d224 */ /* 0x000fe200078e0a24 */
[----:B------:R-:W-:Y:S01]  /*5540*/  ISETP.GE.AND P5, PT, R55, RZ, PT ;  /* 0x000000ff3700720c */ /* 0x000fe20003fa6270 */
[--C-:B------:R-:W-:Y:S02]  /*5550*/  @!P1 IMAD.IADD R160, R160, 0x1, -R2.reuse ;  /* 0x00000001a0a09824 */ /* 0x100fe400078e0a02 */
[----:B------:R-:W-:Y:S01]  /*5560*/  @!P4 IMAD.IADD R13, R13, 0x1, -R2 ;  /* 0x000000010d0dc824 */ /* 0x000fe200078e0a02 */
[----:B------:R-:W-:Y:S01]  /*5570*/  ISETP.GE.AND P4, PT, R32, RZ, PT ;  /* 0x000000ff2000720c */ /* 0x000fe20003f86270 */
[----:B------:R-:W-:Y:S01]  /*5580*/  IMAD.MOV R55, RZ, RZ, -R6 ;  /* 0x000000ffff377224 */ /* 0x000fe200078e0a06 */
[C---:B------:R-:W-:Y:S01]  /*5590*/  ISETP.GT.U32.AND P1, PT, R2.reuse, R160, PT ;  /* 0x000000a00200720c */ /* 0x040fe20003f24070 */
[----:B------:R-:W-:Y:S01]  /*55a0*/  @!P3 IMAD.IADD R11, R11, 0x1, -R2 ;  /* 0x000000010b0bb824 */ /* 0x000fe200078e0a02 */
[C---:B------:R-:W-:Y:S01]  /*55b0*/  ISETP.GT.U32.AND P3, PT, R2.reuse, R158, PT ;  /* 0x0000009e0200720c */ /* 0x040fe20003f64070 */
[----:B------:R-:W-:Y:S01]  /*55c0*/  @!P0 IMAD.MOV R162, RZ, RZ, -R162 ;  /* 0x000000ffffa28224 */ /* 0x000fe200078e0aa2 */
[C---:B------:R-:W-:Y:S01]  /*55d0*/  ISETP.GT.U32.AND P0, PT, R2.reuse, R13, PT ;  /* 0x0000000d0200720c */ /* 0x040fe20003f04070 */
[----:B------:R-:W-:-:S02]  /*55e0*/  IMAD R15, R2, R55, R8 ;  /* 0x00000037020f7224 */ /* 0x000fc400078e0208 */
[----:B------:R-:W-:Y:S01]  /*55f0*/  IMAD.MOV.U32 R8, RZ, RZ, R10 ;  /* 0x000000ffff087224 */ /* 0x000fe200078e000a */
[----:B------:R-:W-:Y:S01]  /*5600*/  IABS R10, R26 ;  /* 0x0000001a000a7213 */ /* 0x000fe20000000000 */
[----:B------:R-:W-:-:S04]  /*5610*/  IMAD.HI.U32 R4, R3, R156, RZ ;  /* 0x0000009c03047227 */ /* 0x000fc800078e00ff */
[----:B------:R-:W-:-:S04]  /*5620*/  IMAD.HI.U32 R6, R3, R8, RZ ;  /* 0x0000000803067227 */ /* 0x000fc800078e00ff */
[----:B------:R-:W-:Y:S02]  /*5630*/  IMAD.MOV R55, RZ, RZ, -R4 ;  /* 0x000000ffff377224 */ /* 0x000fe400078e0a04 */
[----:B------:R-:W-:Y:S02]  /*5640*/  IMAD.MOV R57, RZ, RZ, -R6 ;  /* 0x000000ffff397224 */ /* 0x000fe400078e0a06 */
[----:B------:R-:W-:Y:S02]  /*5650*/  IMAD R156, R2, R55, R156 ;  /* 0x00000037029c7224 */ /* 0x000fe400078e029c */
[--C-:B------:R-:W-:Y:S01]  /*5660*/  @!P3 IMAD.IADD R158, R158, 0x1, -R2.reuse ;  /* 0x000000019e9eb824 */ /* 0x100fe200078e0a02 */
[----:B------:R-:W-:Y:S01]  /*5670*/  ISETP.GE.AND P3, PT, R34, RZ, PT ;  /* 0x000000ff2200720c */ /* 0x000fe20003f66270 */
[----:B------:R-:W-:Y:S02]  /*5680*/  IMAD.MOV.U32 R34, RZ, RZ, R11 ;  /* 0x000000ffff227224 */ /* 0x000fe400078e000b */
[----:B------:R-:W-:Y:S01]  /*5690*/  @!P1 IMAD.IADD R160, R160, 0x1, -R2 ;  /* 0x00000001a0a09824 */ /* 0x000fe200078e0a02 */
[C---:B------:R-:W-:Y:S01]  /*56a0*/  ISETP.GT.U32.AND P1, PT, R2.reuse, R15, PT ;  /* 0x0000000f0200720c */ /* 0x040fe20003f24070 */
[----:B------:R-:W-:-:S02]  /*56b0*/  IMAD R11, R2, R57, R8 ;  /* 0x00000039020b7224 */ /* 0x000fc400078e0208 */
[----:B------:R-:W-:Y:S01]  /*56c0*/  @!P0 IMAD.IADD R13, R13, 0x1, -R2 ;  /* 0x000000010d0d8824 */ /* 0x000fe200078e0a02 */
[C---:B------:R-:W-:Y:S01]  /*56d0*/  ISETP.GT.U32.AND P0, PT, R2.reuse, R156, PT ;  /* 0x0000009c0200720c */ /* 0x040fe20003f04070 */
[----:B------:R-:W-:Y:S01]  /*56e0*/  @!P6 IMAD.MOV R160, RZ, RZ, -R160 ;  /* 0x000000ffffa0e224 */ /* 0x000fe200078e0aa0 */
[----:B------:R-:W-:Y:S01]  /*56f0*/  ISETP.GT.U32.AND P6, PT, R2, R11, PT ;  /* 0x0000000b0200720c */ /* 0x000fe20003fc4070 */
[----:B------:R-:W-:-:S04]  /*5700*/  IMAD.HI.U32 R4, R3, R154, RZ ;  /* 0x0000009a03047227 */ /* 0x000fc800078e00ff */
[----:B------:R-:W-:Y:S01]  /*5710*/  IMAD.MOV R55, RZ, RZ, -R4 ;  /* 0x000000ffff377224 */ /* 0x000fe200078e0a04 */
[----:B------:R-:W-:Y:S01]  /*5720*/  IABS R4, R28 ;  /* 0x0000001c00047213 */ /* 0x000fe20000000000 */
[----:B------:R-:W-:Y:S02]  /*5730*/  IMAD.MOV.U32 R32, RZ, RZ, R13 ;  /* 0x000000ffff207224 */ /* 0x000fe400078e000d */
[----:B------:R-:W-:Y:S01]  /*5740*/  @!P2 IMAD.MOV R34, RZ, RZ, -R34 ;  /* 0x000000ffff22a224 */ /* 0x000fe200078e0a22 */
[----:B------:R-:W-:Y:S01]  /*5750*/  ISETP.GT.U32.AND P2, PT, R2, R158, PT ;  /* 0x0000009e0200720c */ /* 0x000fe20003f44070 */
[----:B------:R-:W-:Y:S01]  /*5760*/  @!P0 IMAD.IADD R156, R156, 0x1, -R2 ;  /* 0x000000019c9c8824 */ /* 0x000fe200078e0a02 */
[----:B------:R-:W-:Y:S01]  /*5770*/  ISETP.GE.AND P0, PT, R30, RZ, PT ;  /* 0x000000ff1e00720c */ /* 0x000fe20003f06270 */
[----:B------:R-:W-:Y:S02]  /*5780*/  IMAD.MOV.U32 R13, RZ, RZ, R4 ;  /* 0x000000ffff0d7224 */ /* 0x000fe400078e0004 */
[----:B------:R-:W-:Y:S01]  /*5790*/  @!P6 IMAD.IADD R11, R11, 0x1, -R2 ;  /* 0x000000010b0be824 */ /* 0x000fe200078e0a02 */
[----:B------:R-:W-:Y:S01]  /*57a0*/  ISETP.GT.U32.AND P6, PT, R2, R156, PT ;  /* 0x0000009c0200720c */ /* 0x000fe20003fc4070 */
[----:B------:R-:W-:-:S04]  /*57b0*/  IMAD.HI.U32 R4, R3, R13, RZ ;  /* 0x0000000d03047227 */ /* 0x000fc800078e00ff */
[----:B------:R-:W-:Y:S02]  /*57c0*/  IMAD.MOV R4, RZ, RZ, -R4 ;  /* 0x000000ffff047224 */ /* 0x000fe400078e0a04 */
[----:B------:R-:W-:Y:S02]  /*57d0*/  @!P1 IMAD.IADD R15, R15, 0x1, -R2 ;  /* 0x000000010f0f9824 */ /* 0x000fe400078e0a02 */
[C---:B------:R-:W-:Y:S02]  /*57e0*/  IMAD R13, R2.reuse, R4, R13 ;  /* 0x00000004020d7224 */ /* 0x040fe400078e020d */
[C---:B------:R-:W-:Y:S01]  /*57f0*/  IMAD R154, R2.reuse, R55, R154 ;  /* 0x00000037029a7224 */ /* 0x040fe200078e029a */
[----:B------:R-:W-:Y:S01]  /*5800*/  ISETP.GT.U32.AND P1, PT, R2, R15, PT ;  /* 0x0000000f0200720c */ /* 0x000fe20003f24070 */
[--C-:B------:R-:W-:Y:S01]  /*5810*/  @!P6 IMAD.IADD R156, R156, 0x1, -R2.reuse ;  /* 0x000000019c9ce824 */ /* 0x100fe200078e0a02 */
[----:B------:R-:W-:Y:S01]  /*5820*/  ISETP.GT.U32.AND P6, PT, R2, R13, PT ;  /* 0x0000000d0200720c */ /* 0x000fe20003fc4070 */
[----:B------:R-:W-:Y:S01]  /*5830*/  @!P2 IMAD.IADD R158, R158, 0x1, -R2 ;  /* 0x000000019e9ea824 */ /* 0x000fe200078e0a02 */
[----:B------:R-:W-:Y:S01]  /*5840*/  ISETP.GT.U32.AND P2, PT, R2, R154, PT ;  /* 0x0000009a0200720c */ /* 0x000fe20003f44070 */
[----:B------:R-:W-:Y:S01]  /*5850*/  IMAD.HI.U32 R4, R3, R150, RZ ;  /* 0x0000009603047227 */ /* 0x000fe200078e00ff */
[----:B------:R-:W-:-:S03]  /*5860*/  IABS R55, R43 ;  /* 0x0000002b00377213 */ /* 0x000fc60000000000 */
[----:B------:R-:W-:Y:S01]  /*5870*/  @!P4 IMAD.MOV R158, RZ, RZ, -R158 ;  /* 0x000000ffff9ec224 */ /* 0x000fe200078e0a9e */
[----:B------:R-:W-:Y:S01]  /*5880*/  ISETP.GT.U32.AND P4, PT, R2, R11, PT ;  /* 0x0000000b0200720c */ /* 0x000fe20003f84070 */
[----:B------:R-:W-:-:S04]  /*5890*/  IMAD.HI.U32 R8, R3, R10, RZ ;  /* 0x0000000a03087227 */ /* 0x000fc800078e00ff */
[--C-:B------:R-:W-:Y:S01]  /*58a0*/  @!P1 IMAD.IADD R15, R15, 0x1, -R2.reuse ;  /* 0x000000010f0f9824 */ /* 0x100fe200078e0a02 */
[----:B------:R-:W-:Y:S01]  /*58b0*/  ISETP.GE.AND P1, PT, R53, RZ, PT ;  /* 0x000000ff3500720c */ /* 0x000fe20003f26270 */
[--C-:B------:R-:W-:Y:S02]  /*58c0*/  @!P6 IMAD.IADD R13, R13, 0x1, -R2.reuse ;  /* 0x000000010d0de824 */ /* 0x100fe400078e0a02 */
[----:B------:R-:W-:Y:S02]  /*58d0*/  IMAD.MOV.U32 R30, RZ, RZ, R15 ;  /* 0x000000ffff1e7224 */ /* 0x000fe400078e000f */
[----:B------:R-:W-:Y:S01]  /*58e0*/  @!P2 IMAD.IADD R154, R154, 0x1, -R2 ;  /* 0x000000019a9aa824 */ /* 0x000fe200078e0a02 */
[----:B------:R-:W-:Y:S01]  /*58f0*/  ISETP.GT.U32.AND P6, PT, R2, R13, PT ;  /* 0x0000000d0200720c */ /* 0x000fe20003fc4070 */
[----:B------:R-:W-:Y:S01]  /*5900*/  @!P3 IMAD.MOV R30, RZ, RZ, -R30 ;  /* 0x000000ffff1eb224 */ /* 0x000fe200078e0a1e */
[----:B------:R-:W-:Y:S01]  /*5910*/  ISETP.GE.AND P2, PT, R28, RZ, PT ;  /* 0x000000ff1c00720c */ /* 0x000fe20003f46270 */
[----:B------:R-:W-:Y:S01]  /*5920*/  IMAD.MOV R15, RZ, RZ, -R4 ;  /* 0x000000ffff0f7224 */ /* 0x000fe200078e0a04 */
[----:B------:R-:W-:Y:S01]  /*5930*/  ISETP.GT.U32.AND P3, PT, R2, R154, PT ;  /* 0x0000009a0200720c */ /* 0x000fe20003f64070 */
[----:B------:R-:W-:-:S04]  /*5940*/  IMAD.HI.U32 R6, R3, R152, RZ ;  /* 0x0000009803067227 */ /* 0x000fc800078e00ff */
[C---:B------:R-:W-:Y:S02]  /*5950*/  IMAD R150, R2.reuse, R15, R150 ;  /* 0x0000000f02967224 */ /* 0x040fe400078e0296 */
[----:B------:R-:W-:Y:S02]  /*5960*/  IMAD.MOV R15, RZ, RZ, -R8 ;  /* 0x000000ffff0f7224 */ /* 0x000fe400078e0a08 */
[--C-:B------:R-:W-:Y:S01]  /*5970*/  @!P4 IMAD.IADD R11, R11, 0x1, -R2.reuse ;  /* 0x000000010b0bc824 */ /* 0x100fe200078e0a02 */
[----:B------:R-:W-:Y:S01]  /*5980*/  ISETP.GE.AND P4, PT, R47, RZ, PT ;  /* 0x000000ff2f00720c */ /* 0x000fe20003f86270 */
[--C-:B------:R-:W-:Y:S01]  /*5990*/  @!P6 IMAD.IADD R13, R13, 0x1, -R2.reuse ;  /* 0x000000010d0de824 */ /* 0x100fe200078e0a02 */
[----:B------:R-:W-:Y:S01]  /*59a0*/  ISETP.GT.U32.AND P6, PT, R2, R150, PT ;  /* 0x000000960200720c */ /* 0x000fe20003fc4070 */
[----:B------:R-:W-:Y:S01]  /*59b0*/  @!P3 IMAD.IADD R154, R154, 0x1, -R2 ;  /* 0x000000019a9ab824 */ /* 0x000fe200078e0a02 */
[----:B------:R-:W-:Y:S01]  /*59c0*/  ISETP.GE.AND P3, PT, R49, RZ, PT ;  /* 0x000000ff3100720c */ /* 0x000fe20003f66270 */
[----:B------:R-:W-:-:S02]  /*59d0*/  IMAD.MOV R47, RZ, RZ, -R6 ;  /* 0x000000ffff2f7224 */ /* 0x000fc400078e0a06 */
[----:B------:R-:W-:Y:S02]  /*59e0*/  IMAD R15, R2, R15, R10 ;  /* 0x0000000f020f7224 */ /* 0x000fe400078e020a */
[----:B------:R-:W-:-:S04]  /*59f0*/  IMAD.HI.U32 R6, R3, R18, RZ ;  /* 0x0000001203067227 */ /* 0x000fc800078e00ff */
[----:B------:R-:W-:Y:S01]  /*5a00*/  @!P5 IMAD.MOV R32, RZ, RZ, -R32 ;  /* 0x000000ffff20d224 */ /* 0x000fe200078e0a20 */
[----:B------:R-:W-:Y:S01]  /*5a10*/  ISETP.GE.AND P5, PT, R51, RZ, PT ;  /* 0x000000ff3300720c */ /* 0x000fe20003fa6270 */
[----:B------:R-:W-:Y:S01]  /*5a20*/  @!P0 IMAD.MOV R154, RZ, RZ, -R154 ;  /* 0x000000ffff9a8224 */ /* 0x000fe200078e0a9a */
[----:B------:R-:W-:Y:S01]  /*5a30*/  ISETP.GT.U32.AND P0, PT, R2, R15, PT ;  /* 0x0000000f0200720c */ /* 0x000fe20003f04070 */
[----:B------:R-:W-:Y:S02]  /*5a40*/  IMAD.MOV R49, RZ, RZ, -R6 ;  /* 0x000000ffff317224 */ /* 0x000fe400078e0a06 */
[----:B------:R-:W-:-:S04]  /*5a50*/  IMAD.HI.U32 R6, R3, R14, RZ ;  /* 0x0000000e03067227 */ /* 0x000fc800078e00ff */
[----:B------:R-:W-:Y:S01]  /*5a60*/  IMAD R152, R2, R47, R152 ;  /* 0x0000002f02987224 */ /* 0x000fe200078e0298 */
[----:B------:R-:W-:Y:S01]  /*5a70*/  IABS R47, R16 ;  /* 0x00000010002f7213 */ /* 0x000fe20000000000 */
[----:B------:R-:W-:Y:S02]  /*5a80*/  IMAD.MOV R51, RZ, RZ, -R6 ;  /* 0x000000ffff337224 */ /* 0x000fe400078e0a06 */
[----:B------:R-:W-:Y:S01]  /*5a90*/  @!P6 IMAD.IADD R150, R150, 0x1, -R2 ;  /* 0x000000019696e824 */ /* 0x000fe200078e0a02 */
[C---:B------:R-:W-:Y:S01]  /*5aa0*/  ISETP.GT.U32.AND P6, PT, R2.reuse, R152, PT ;  /* 0x000000980200720c */ /* 0x040fe20003fc4070 */
[----:B------:R-:W-:Y:S01]  /*5ab0*/  IMAD R14, R2, R51, R14 ;  /* 0x00000033020e7224 */ /* 0x000fe200078e020e */
[----:B------:R-:W-:Y:S01]  /*5ac0*/  IABS R51, R39 ;  /* 0x0000002700337213 */ /* 0x000fe20000000000 */
[----:B------:R-:W-:Y:S02]  /*5ad0*/  IMAD.MOV.U32 R28, RZ, RZ, R11 ;  /* 0x000000ffff1c7224 */ /* 0x000fe400078e000b */
[----:B------:R-:W-:Y:S01]  /*5ae0*/  @!P5 IMAD.MOV R156, RZ, RZ, -R156 ;  /* 0x000000ffff9cd224 */ /* 0x000fe200078e0a9c */
[----:B------:R-:W-:Y:S01]  /*5af0*/  ISETP.GE.AND P5, PT, R26, RZ, PT ;  /* 0x000000ff1a00720c */ /* 0x000fe20003fa6270 */
[----:B------:R-:W-:Y:S01]  /*5b00*/  IMAD.HI.U32 R4, R3, R47, RZ ;  /* 0x0000002f03047227 */ /* 0x000fe200078e00ff */
[----:B------:R-:W-:-:S03]  /*5b10*/  IABS R26, R35 ;  /* 0x00000023001a7213 */ /* 0x000fc60000000000 */
[----:B------:R-:W-:Y:S01]  /*5b20*/  @!P1 IMAD.MOV R28, RZ, RZ, -R28 ;  /* 0x000000ffff1c9224 */ /* 0x000fe200078e0a1c */
[C---:B------:R-:W-:Y:S01]  /*5b30*/  ISETP.GT.U32.AND P1, PT, R2.reuse, R150, PT ;  /* 0x000000960200720c */ /* 0x040fe20003f24070 */
[----:B------:R-:W-:Y:S01]  /*5b40*/  @!P0 IMAD.IADD R15, R15, 0x1, -R2 ;  /* 0x000000010f0f8824 */ /* 0x000fe200078e0a02 */
[----:B------:R-:W-:Y:S01]  /*5b50*/  ISETP.GT.U32.AND P0, PT, R2, R14, PT ;  /* 0x0000000e0200720c */ /* 0x000fe20003f04070 */
[----:B------:R-:W-:Y:S02]  /*5b60*/  IMAD.MOV R10, RZ, RZ, -R4 ;  /* 0x000000ffff0a7224 */ /* 0x000fe400078e0a04 */
[----:B------:R-:W-:-:S04]  /*5b70*/  IMAD.HI.U32 R4, R3, R12, RZ ;  /* 0x0000000c03047227 */ /* 0x000fc800078e00ff */
[----:B------:R-:W-:-:S04]  /*5b80*/  IMAD.HI.U32 R8, R3, R26, RZ ;  /* 0x0000001a03087227 */ /* 0x000fc800078e00ff */
[----:B------:R-:W-:Y:S02]  /*5b90*/  IMAD R18, R2, R49, R18 ;  /* 0x0000003102127224 */ /* 0x000fe400078e0212 */
[----:B------:R-:W-:Y:S02]  /*5ba0*/  IMAD.MOV R49, RZ, RZ, -R4 ;  /* 0x000000ffff317224 */ /* 0x000fe400078e0a04 */
[----:B------:R-:W-:Y:S02]  /*5bb0*/  IMAD.MOV R53, RZ, RZ, -R8 ;  /* 0x000000ffff357224 */ /* 0x000fe400078e0a08 */
[----:B------:R-:W-:Y:S02]  /*5bc0*/  @!P6 IMAD.IADD R152, R152, 0x1, -R2 ;  /* 0x000000019898e824 */ /* 0x000fe400078e0a02 */
[C---:B------:R-:W-:Y:S01]  /*5bd0*/  IMAD R47, R2.reuse, R10, R47 ;  /* 0x0000000a022f7224 */ /* 0x040fe200078e022f */
[----:B------:R-:W-:Y:S01]  /*5be0*/  IABS R10, R37 ;  /* 0x00000025000a7213 */ /* 0x000fe20000000000 */
[C---:B------:R-:W-:Y:S01]  /*5bf0*/  IMAD R49, R2.reuse, R49, R12 ;  /* 0x0000003102317224 */ /* 0x040fe200078e020c */
[C---:B------:R-:W-:Y:S01]  /*5c00*/  ISETP.GT.U32.AND P6, PT, R2.reuse, R152, PT ;  /* 0x000000980200720c */ /* 0x040fe20003fc4070 */
[----:B------:R-:W-:Y:S01]  /*5c10*/  IMAD R12, R2, R53, R26 ;  /* 0x00000035020c7224 */ /* 0x000fe200078e021a */
[----:B------:R-:W-:Y:S01]  /*5c20*/  IABS R53, R41 ;  /* 0x0000002900357213 */ /* 0x000fe20000000000 */
[--C-:B------:R-:W-:Y:S01]  /*5c30*/  @!P1 IMAD.IADD R150, R150, 0x1, -R2.reuse ;  /* 0x0000000196969824 */ /* 0x100fe200078e0a02 */
[----:B------:R-:W-:Y:S01]  /*5c40*/  ISETP.GT.U32.AND P1, PT, R2, R18, PT ;  /* 0x000000120200720c */ /* 0x000fe20003f24070 */
[----:B------:R-:W-:-:S02]  /*5c50*/  @!P0 IMAD.IADD R14, R14, 0x1, -R2 ;  /* 0x000000010e0e8824 */ /* 0x000fc400078e0a02 */
[----:B------:R-:W-:Y:S02]  /*5c60*/  IMAD.MOV.U32 R26, RZ, RZ, R13 ;  /* 0x000000ffff1a7224 */ /* 0x000fe400078e000d */
[----:B------:R-:W-:-:S04]  /*5c70*/  IMAD.HI.U32 R4, R3, R10, RZ ;  /* 0x0000000a03047227 */ /* 0x000fc800078e00ff */
[----:B------:R-:W-:-:S04]  /*5c80*/  IMAD.HI.U32 R6, R3, R51, RZ ;  /* 0x0000003303067227 */ /* 0x000fc800078e00ff */
[----:B------:R-:W-:Y:S01]  /*5c90*/  @!P4 IMAD.MOV R150, RZ, RZ, -R150 ;  /* 0x000000ffff96c224 */ /* 0x000fe200078e0a96 */
[----:B------:R-:W-:Y:S01]  /*5ca0*/  ISETP.GT.U32.AND P4, PT, R2, R14, PT ;  /* 0x0000000e0200720c */ /* 0x000fe20003f84070 */
[----:B------:R-:W-:-:S04]  /*5cb0*/  IMAD.HI.U32 R8, R3, R53, RZ ;  /* 0x0000003503087227 */ /* 0x000fc800078e00ff */
[----:B------:R-:W-:Y:S01]  /*5cc0*/  @!P2 IMAD.MOV R26, RZ, RZ, -R26 ;  /* 0x000000ffff1aa224 */ /* 0x000fe200078e0a1a */
[----:B------:R-:W-:Y:S01]  /*5cd0*/  ISETP.GT.U32.AND P2, PT, R2, R47, PT ;  /* 0x0000002f0200720c */ /* 0x000fe20003f44070 */
[----:B------:R-:W-:-:S04]  /*5ce0*/  IMAD.HI.U32 R11, R3, R55, RZ ;  /* 0x00000037030b7227 */ /* 0x000fc800078e00ff */
[----:B------:R-:W-:Y:S02]  /*5cf0*/  IMAD.MOV R13, RZ, RZ, -R4 ;  /* 0x000000ffff0d7224 */ /* 0x000fe400078e0a04 */
[----:B------:R-:W-:Y:S02]  /*5d00*/  IMAD.MOV R6, RZ, RZ, -R6 ;  /* 0x000000ffff067224 */ /* 0x000fe400078e0a06 */
[----:B------:R-:W-:Y:S02]  /*5d10*/  IMAD.MOV R4, RZ, RZ, -R8 ;  /* 0x000000ffff047224 */ /* 0x000fe400078e0a08 */
[----:B------:R-:W-:Y:S02]  /*5d20*/  IMAD.MOV R11, RZ, RZ, -R11 ;  /* 0x000000ffff0b7224 */ /* 0x000fe400078e0a0b */
[----:B------:R-:W-:Y:S02]  /*5d30*/  IMAD R8, R2, R6, R51 ;  /* 0x0000000602087224 */ /* 0x000fe400078e0233 */
[----:B------:R-:W-:Y:S01]  /*5d40*/  @!P6 IMAD.IADD R152, R152, 0x1, -R2 ;  /* 0x000000019898e824 */ /* 0x000fe200078e0a02 */
[C---:B------:R-:W-:Y:S01]  /*5d50*/  ISETP.GT.U32.AND P6, PT, R2.reuse, R49, PT ;  /* 0x000000310200720c */ /* 0x040fe20003fc4070 */
[----:B------:R-:W-:-:S02]  /*5d60*/  IMAD R6, R2, R4, R53 ;  /* 0x0000000402067224 */ /* 0x000fc400078e0235 */
[----:B------:R-:W-:Y:S02]  /*5d70*/  IMAD R4, R2, R11, R55 ;  /* 0x0000000b02047224 */ /* 0x000fe400078e0237 */
[--C-:B------:R-:W-:Y:S02]  /*5d80*/  @!P4 IMAD.IADD R14, R14, 0x1, -R2.reuse ;  /* 0x000000010e0ec824 */ /* 0x100fe400078e0a02 */
[----:B------:R-:W-:Y:S01]  /*5d90*/  @!P2 IMAD.IADD R47, R47, 0x1, -R2 ;  /* 0x000000012f2fa824 */ /* 0x000fe200078e0a02 */
[C---:B------:R-:W-:Y:S01]  /*5da0*/  ISETP.GT.U32.AND P4, PT, R2.reuse, R4, PT ;  /* 0x000000040200720c */ /* 0x040fe20003f84070 */
[----:B------:R-:W-:Y:S01]  /*5db0*/  IMAD.HI.U32 R11, R3, R142, RZ ;  /* 0x0000008e030b7227 */ /* 0x000fe200078e00ff */
[----:B------:R-:W-:-:S03]  /*5dc0*/  ISETP.GT.U32.AND P2, PT, R2, R15, PT ;  /* 0x0000000f0200720c */ /* 0x000fc60003f44070 */
[--C-:B------:R-:W-:Y:S01]  /*5dd0*/  @!P1 IMAD.IADD R18, R18, 0x1, -R2.reuse ;  /* 0x0000000112129824 */ /* 0x100fe200078e0a02 */
[C---:B------:R-:W-:Y:S01]  /*5de0*/  ISETP.GT.U32.AND P1, PT, R2.reuse, R47, PT ;  /* 0x0000002f0200720c */ /* 0x040fe20003f24070 */
[----:B------:R-:W-:Y:S02]  /*5df0*/  IMAD.MOV R11, RZ, RZ, -R11 ;  /* 0x000000ffff0b7224 */ /* 0x000fe400078e0a0b */
[----:B------:R-:W-:Y:S01]  /*5e00*/  @!P6 IMAD.IADD R49, R49, 0x1, -R2 ;  /* 0x000000013131e824 */ /* 0x000fe200078e0a02 */
[C---:B------:R-:W-:Y:S01]  /*5e10*/  ISETP.GT.U32.AND P6, PT, R2.reuse, R18, PT ;  /* 0x000000120200720c */ /* 0x040fe20003fc4070 */
[----:B------:R-:W-:Y:S02]  /*5e20*/  IMAD R142, R2, R11, R142 ;  /* 0x0000000b028e7224 */ /* 0x000fe400078e028e */
[----:B------:R-:W-:Y:S01]  /*5e30*/  @!P4 IMAD.IADD R4, R4, 0x1, -R2 ;  /* 0x000000010404c824 */ /* 0x000fe200078e0a02 */
[C---:B------:R-:W-:Y:S01]  /*5e40*/  ISETP.GT.U32.AND P0, PT, R2.reuse, R49, PT ;  /* 0x000000310200720c */ /* 0x040fe20003f04070 */
[C---:B------:R-:W-:Y:S01]  /*5e50*/  IMAD R10, R2.reuse, R13, R10 ;  /* 0x0000000d020a7224 */ /* 0x040fe200078e020a */
[C---:B------:R-:W-:Y:S01]  /*5e60*/  ISETP.GT.U32.AND P4, PT, R2.reuse, R142, PT ;  /* 0x0000008e0200720c */ /* 0x040fe20003f84070 */
[----:B------:R-:W-:Y:S01]  /*5e70*/  @!P2 IMAD.IADD R15, R15, 0x1, -R2 ;  /* 0x000000010f0fa824 */ /* 0x000fe200078e0a02 */
[----:B------:R-:W-:Y:S01]  /*5e80*/  ISETP.GT.U32.AND P2, PT, R2, R12, PT ;  /* 0x0000000c0200720c */ /* 0x000fe20003f44070 */
[----:B------:R-:W-:-:S04]  /*5e90*/  IMAD.HI.U32 R13, R3, R144, RZ ;  /* 0x00000090030d7227 */ /* 0x000fc800078e00ff */
[--C-:B------:R-:W-:Y:S01]  /*5ea0*/  @!P1 IMAD.IADD R47, R47, 0x1, -R2.reuse ;  /* 0x000000012f2f9824 */ /* 0x100fe200078e0a02 */
[----:B------:R-:W-:Y:S01]  /*5eb0*/  ISETP.GT.U32.AND P1, PT, R2, R10, PT ;  /* 0x0000000a0200720c */ /* 0x000fe20003f24070 */
[----:B------:R-:W-:Y:S02]  /*5ec0*/  IMAD.MOV R13, RZ, RZ, -R13 ;  /* 0x000000ffff0d7224 */ /* 0x000fe400078e0a0d */
[----:B------:R-:W-:Y:S01]  /*5ed0*/  @!P6 IMAD.IADD R18, R18, 0x1, -R2 ;  /* 0x000000011212e824 */ /* 0x000fe200078e0a02 */
[C---:B------:R-:W-:Y:S01]  /*5ee0*/  ISETP.GT.U32.AND P6, PT, R2.reuse, R8, PT ;  /* 0x000000080200720c */ /* 0x040fe20003fc4070 */
[C---:B------:R-:W-:Y:S02]  /*5ef0*/  IMAD R144, R2.reuse, R13, R144 ;  /* 0x0000000d02907224 */ /* 0x040fe400078e0290 */
[--C-:B------:R-:W-:Y:S01]  /*5f00*/  @!P0 IMAD.IADD R49, R49, 0x1, -R2.reuse ;  /* 0x0000000131318824 */ /* 0x100fe200078e0a02 */
[----:B------:R-:W-:Y:S01]  /*5f10*/  ISETP.GT.U32.AND P0, PT, R2, R6, PT ;  /* 0x000000060200720c */ /* 0x000fe20003f04070 */
[--C-:B------:R-:W-:Y:S01]  /*5f20*/  @!P4 IMAD.IADD R142, R142, 0x1, -R2.reuse ;  /* 0x000000018e8ec824 */ /* 0x100fe200078e0a02 */
[----:B------:R-:W-:Y:S01]  /*5f30*/  ISETP.GT.U32.AND P4, PT, R2, R144, PT ;  /* 0x000000900200720c */ /* 0x000fe20003f84070 */
[--C-:B------:R-:W-:Y:S01]  /*5f40*/  @!P2 IMAD.IADD R12, R12, 0x1, -R2.reuse ;  /* 0x000000010c0ca824 */ /* 0x100fe200078e0a02 */
[----:B------:R-:W-:Y:S01]  /*5f50*/  ISETP.GE.AND P2, PT, R16, RZ, PT ;  /* 0x000000ff1000720c */ /* 0x000fe20003f46270 */
[----:B------:R-:W-:Y:S01]  /*5f60*/  @!P1 IMAD.IADD R10, R10, 0x1, -R2 ;  /* 0x000000010a0a9824 */ /* 0x000fe200078e0a02 */
[----:B------:R-:W-:Y:S01]  /*5f70*/  ISETP.GE.AND P1, PT, R20, RZ, PT ;  /* 0x000000ff1400720c */ /* 0x000fe20003f26270 */
[----:B------:R-:W-:-:S04]  /*5f80*/  IMAD.HI.U32 R20, R3, R138, RZ ;  /* 0x0000008a03147227 */ /* 0x000fc800078e00ff */
[----:B------:R-:W-:Y:S02]  /*5f90*/  IMAD.MOV R51, RZ, RZ, -R20 ;  /* 0x000000ffff337224 */ /* 0x000fe400078e0a14 */
[--C-:B------:R-:W-:Y:S01]  /*5fa0*/  @!P6 IMAD.IADD R8, R8, 0x1, -R2.reuse ;  /* 0x000000010808e824 */ /* 0x100fe200078e0a02 */
[----:B------:R-:W-:Y:S01]  /*5fb0*/  ISETP.GE.AND P6, PT, R22, RZ, PT ;  /* 0x000000ff1600720c */ /* 0x000fe20003fc6270 */
[----:B------:R-:W-:Y:S02]  /*5fc0*/  IMAD.MOV.U32 R20, RZ, RZ, R47 ;  /* 0x000000ffff147224 */ /* 0x000fe400078e002f */
[----:B------:R-:W-:Y:S01]  /*5fd0*/  @!P0 IMAD.IADD R6, R6, 0x1, -R2 ;  /* 0x0000000106068824 */ /* 0x000fe200078e0a02 */
[----:B------:R-:W-:Y:S01]  /*5fe0*/  ISETP.GE.AND P0, PT, R45, RZ, PT ;  /* 0x000000ff2d00720c */ /* 0x000fe20003f06270 */
[----:B------:R-:W-:Y:S01]  /*5ff0*/  @!P3 IMAD.MOV R152, RZ, RZ, -R152 ;  /* 0x000000ffff98b224 */ /* 0x000fe200078e0a98 */
[----:B------:R-:W-:Y:S01]  /*6000*/  ISETP.GT.U32.AND P3, PT, R2, R12, PT ;  /* 0x0000000c0200720c */ /* 0x000fe20003f64070 */
[----:B------:R-:W-:Y:S01]  /*6010*/  @!P4 IMAD.IADD R144, R144, 0x1, -R2 ;  /* 0x000000019090c824 */ /* 0x000fe200078e0a02 */
[----:B------:R-:W-:Y:S01]  /*6020*/  ISETP.GT.U32.AND P4, PT, R2, R10, PT ;  /* 0x0000000a0200720c */ /* 0x000fe20003f84070 */
[----:B------:R-:W-:-:S04]  /*6030*/  IMAD.HI.U32 R11, R3, R148, RZ ;  /* 0x00000094030b7227 */ /* 0x000fc800078e00ff */
[----:B------:R-:W-:-:S04]  /*6040*/  IMAD.HI.U32 R13, R3, R146, RZ ;  /* 0x00000092030d7227 */ /* 0x000fc800078e00ff */
[----:B------:R-:W-:Y:S01]  /*6050*/  @!P2 IMAD.MOV R20, RZ, RZ, -R20 ;  /* 0x000000ffff14a224 */ /* 0x000fe200078e0a14 */
[----:B------:R-:W-:Y:S01]  /*6060*/  ISETP.GT.U32.AND P2, PT, R2, R8, PT ;  /* 0x000000080200720c */ /* 0x000fe20003f44070 */
[----:B------:R-:W-:-:S04]  /*6070*/  IMAD.HI.U32 R16, R3, R140, RZ ;  /* 0x0000008c03107227 */ /* 0x000fc800078e00ff */
[----:B------:R-:W-:Y:S02]  /*6080*/  IMAD.MOV R11, RZ, RZ, -R11 ;  /* 0x000000ffff0b7224 */ /* 0x000fe400078e0a0b */
[----:B------:R-:W-:Y:S02]  /*6090*/  IMAD.MOV R13, RZ, RZ, -R13 ;  /* 0x000000ffff0d7224 */ /* 0x000fe400078e0a0d */
[----:B------:R-:W-:Y:S02]  /*60a0*/  IMAD.MOV.U32 R22, RZ, RZ, R15 ;  /* 0x000000ffff167224 */ /* 0x000fe400078e000f */
[----:B------:R-:W-:Y:S02]  /*60b0*/  IMAD.MOV R45, RZ, RZ, -R16 ;  /* 0x000000ffff2d7224 */ /* 0x000fe400078e0a10 */
[C---:B------:R-:W-:Y:S02]  /*60c0*/  IMAD R148, R2.reuse, R11, R148 ;  /* 0x0000000b02947224 */ /* 0x040fe400078e0294 */
[----:B------:R-:W-:-:S02]  /*60d0*/  IMAD R146, R2, R13, R146 ;  /* 0x0000000d02927224 */ /* 0x000fc400078e0292 */
[----:B------:R-:W-:Y:S01]  /*60e0*/  @!P5 IMAD.MOV R22, RZ, RZ, -R22 ;  /* 0x000000ffff16d224 */ /* 0x000fe200078e0a16 */
[C---:B------:R-:W-:Y:S01]  /*60f0*/  ISETP.GT.U32.AND P5, PT, R2.reuse, R4, PT ;  /* 0x000000040200720c */ /* 0x040fe20003fa4070 */
[----:B------:R-:W-:Y:S02]  /*6100*/  IMAD.MOV.U32 R16, RZ, RZ, R49 ;  /* 0x000000ffff107224 */ /* 0x000fe400078e0031 */
[----:B------:R-:W-:Y:S01]  /*6110*/  @!P1 IMAD.MOV R18, RZ, RZ, -R18 ;  /* 0x000000ffff129224 */ /* 0x000fe200078e0a12 */
[----:B------:R-:W-:Y:S01]  /*6120*/  ISETP.GT.U32.AND P1, PT, R2, R6, PT ;  /* 0x000000060200720c */ /* 0x000fe20003f24070 */
[----:B------:R-:W-:-:S04]  /*6130*/  IMAD.HI.U32 R3, R3, R136, RZ ;  /* 0x0000008803037227 */ /* 0x000fc800078e00ff */
[C---:B------:R-:W-:Y:S02]  /*6140*/  IMAD R140, R2.reuse, R45, R140 ;  /* 0x0000002d028c7224 */ /* 0x040fe400078e028c */
[----:B------:R-:W-:Y:S01]  /*6150*/  @!P0 IMAD.MOV R14, RZ, RZ, -R14 ;  /* 0x000000ffff0e8224 */ /* 0x000fe200078e0a0e */
[----:B------:R-:W-:Y:S01]  /*6160*/  ISETP.GT.U32.AND P0, PT, R2, R142, PT ;  /* 0x0000008e0200720c */ /* 0x000fe20003f04070 */
[----:B------:R-:W-:Y:S01]  /*6170*/  @!P3 IMAD.IADD R12, R12, 0x1, -R2 ;  /* 0x000000010c0cb824 */ /* 0x000fe200078e0a02 */
[C---:B------:R-:W-:Y:S01]  /*6180*/  ISETP.GT.U32.AND P3, PT, R2.reuse, R148, PT ;  /* 0x000000940200720c */ /* 0x040fe20003f64070 */
[----:B------:R-:W-:Y:S01]  /*6190*/  @!P6 IMAD.MOV R16, RZ, RZ, -R16 ;  /* 0x000000ffff10e224 */ /* 0x000fe200078e0a10 */
[----:B------:R-:W-:Y:S01]  /*61a0*/  ISETP.GT.U32.AND P6, PT, R2, R144, PT ;  /* 0x000000900200720c */ /* 0x000fe20003fc4070 */
[----:B------:R-:W-:Y:S01]  /*61b0*/  @!P4 IMAD.IADD R10, R10, 0x1, -R2 ;  /* 0x000000010a0ac824 */ /* 0x000fe200078e0a02 */
[----:B------:R-:W-:Y:S01]  /*61c0*/  ISETP.GT.U32.AND P4, PT, R2, R146, PT ;  /* 0x000000920200720c */ /* 0x000fe20003f84070 */
[----:B------:R-:W-:-:S02]  /*61d0*/  IMAD.MOV R3, RZ, RZ, -R3 ;  /* 0x000000ffff037224 */ /* 0x000fc400078e0a03 */
[----:B------:R-:W-:Y:S01]  /*61e0*/  @!P2 IMAD.IADD R8, R8, 0x1, -R2 ;  /* 0x000000010808a824 */ /* 0x000fe200078e0a02 */
[C---:B------:R-:W-:Y:S01]  /*61f0*/  ISETP.GT.U32.AND P2, PT, R2.reuse, R140, PT ;  /* 0x0000008c0200720c */ /* 0x040fe20003f44070 */
[C---:B------:R-:W-:Y:S02]  /*6200*/  IMAD R138, R2.reuse, R51, R138 ;  /* 0x00000033028a7224 */ /* 0x040fe400078e028a */
[----:B------:R-:W-:Y:S01]  /*6210*/  IMAD R136, R2, R3, R136 ;  /* 0x0000000302887224 */ /* 0x000fe200078e0288 */
[----:B------:R-:W-:Y:S01]  /*6220*/  SHF.R.S32.HI R3, RZ, 0x1f, R21 ;  /* 0x0000001fff037819 */ /* 0x000fe20000011415 */
[--C-:B------:R-:W-:Y:S01]  /*6230*/  @!P1 IMAD.IADD R6, R6, 0x1, -R2.reuse ;  /* 0x0000000106069824 */ /* 0x100fe200078e0a02 */
[----:B------:R-:W-:Y:S01]  /*6240*/  ISETP.GT.U32.AND P1, PT, R2, R138, PT ;  /* 0x0000008a0200720c */ /* 0x000fe20003f24070 */
[--C-:B------:R-:W-:Y:S01]  /*6250*/  @!P5 IMAD.IADD R4, R4, 0x1, -R2.reuse ;  /* 0x000000010404d824 */ /* 0x100fe200078e0a02 */
[----:B------:R-:W-:Y:S01]  /*6260*/  ISETP.GT.U32.AND P5, PT, R2, R136, PT ;  /* 0x000000880200720c */ /* 0x000fe20003fa4070 */
[--C-:B------:R-:W-:Y:S01]  /*6270*/  @!P0 IMAD.IADD R142, R142, 0x1, -R2.reuse ;  /* 0x000000018e8e8824 */ /* 0x100fe200078e0a02 */
[----:B------:R-:W-:Y:S01]  /*6280*/  ISETP.GE.AND P0, PT, R35, RZ, PT ;  /* 0x000000ff2300720c */ /* 0x000fe20003f06270 */
        /* <DEDUP_REMOVED lines=10> */
[----:B------:R-:W-:Y:S01]  /*6330*/  @!P5 IMAD.IADD R136, R136, 0x1, -R2 ;  /* 0x000000018888d824 */ /* 0x000fe200078e0a02 */
[C---:B------:R-:W-:Y:S01]  /*6340*/  ISETP.GT.U32.AND P5, PT, R2.reuse, R146, PT ;  /* 0x000000920200720c */ /* 0x040fe20003fa4070 */
[----:B------:R-:W-:Y:S01]  /*6350*/  @!P0 IMAD.MOV R12, RZ, RZ, -R12 ;  /* 0x000000ffff0c8224 */ /* 0x000fe200078e0a0c */
[C---:B------:R-:W-:Y:S01]  /*6360*/  ISETP.GT.U32.AND P0, PT, R2.reuse, R148, PT ;  /* 0x000000940200720c */ /* 0x040fe20003f04070 */
[----:B------:R-:W-:Y:S01]  /*6370*/  @!P3 IMAD.MOV R8, RZ, RZ, -R8 ;  /* 0x000000ffff08b224 */ /* 0x000fe200078e0a08 */
[C---:B------:R-:W-:Y:S01]  /*6380*/  ISETP.GT.U32.AND P3, PT, R2.reuse, R140, PT ;  /* 0x0000008c0200720c */ /* 0x040fe20003f64070 */
[----:B------:R-:W-:Y:S01]  /*6390*/  @!P6 IMAD.MOV R10, RZ, RZ, -R10 ;  /* 0x000000ffff0ae224 */ /* 0x000fe200078e0a0a */
[C---:B------:R-:W-:Y:S01]  /*63a0*/  ISETP.GT.U32.AND P6, PT, R2.reuse, R136, PT ;  /* 0x000000880200720c */ /* 0x040fe20003fc4070 */
[----:B------:R-:W-:Y:S01]  /*63b0*/  @!P4 IMAD.MOV R6, RZ, RZ, -R6 ;  /* 0x000000ffff06c224 */ /* 0x000fe200078e0a06 */
[----:B------:R-:W-:Y:S01]  /*63c0*/  ISETP.GT.U32.AND P4, PT, R2, R138, PT ;  /* 0x0000008a0200720c */ /* 0x000fe20003f84070 */
[----:B------:R-:W-:Y:S01]  /*63d0*/  @!P2 IMAD.MOV R4, RZ, RZ, -R4 ;  /* 0x000000ffff04a224 */ /* 0x000fe200078e0a04 */
[----:B------:R-:W-:Y:S01]  /*63e0*/  ISETP.GE.AND P2, PT, R17, RZ, PT ;  /* 0x000000ff1100720c */ /* 0x000fe20003f46270 */
[----:B------:R-:W-:Y:S01]  /*63f0*/  @!P1 IMAD.MOV R142, RZ, RZ, -R142 ;  /* 0x000000ffff8e9224 */ /* 0x000fe200078e0a8e */
        /* <DEDUP_REMOVED lines=8> */
[----:B------:R-:W-:Y:S01]  /*6480*/  LEA.HI R21, R3, R21, RZ, 0x7 ;  /* 0x0000001503157211 */ /* 0x000fe200078f38ff */
[----:B------:R-:W-:Y:S01]  /*6490*/  @!P4 IMAD.IADD R138, R138, 0x1, -R2 ;  /* 0x000000018a8ac824 */ /* 0x000fe200078e0a02 */
[----:B------:R-:W-:Y:S01]  /*64a0*/  ISETP.GE.AND P4, PT, R31, RZ, PT ;  /* 0x000000ff1f00720c */ /* 0x000fe20003f86270 */
[----:B------:R-:W-:Y:S01]  /*64b0*/  IMAD R2, R231, UR9, RZ ;  /* 0x00000009e7027c24 */ /* 0x000fe2000f8e02ff */
[----:B------:R-:W-:Y:S01]  /*64c0*/  SHF.R.S32.HI R21, RZ, 0x7, R21 ;  /* 0x00000007ff157819 */ /* 0x000fe20000011415 */
[----:B------:R-:W-:Y:S01]  /*64d0*/  @!P2 IMAD.MOV R144, RZ, RZ, -R144 ;  /* 0x000000ffff90a224 */ /* 0x000fe200078e0a90 */
[----:B------:R-:W-:Y:S01]  /*64e0*/  ISETP.NE.AND P2, PT, R19, RZ, PT ;  /* 0x000000ff1300720c */ /* 0x000fe20003f45270 */
[----:B------:R-:W-:Y:S01]  /*64f0*/  @!P1 IMAD.MOV R148, RZ, RZ, -R148 ;  /* 0x000000ffff949224 */ /* 0x000fe200078e0a94 */
[----:B------:R-:W-:Y:S01]  /*6500*/  LOP3.LUT R19, RZ, R19, RZ, 0x33, !PT ;  /* 0x00000013ff137212 */ /* 0x000fe200078e33ff */
[----:B------:R-:W-:Y:S01]  /*6510*/  @!P0 IMAD.MOV R146, RZ, RZ, -R146 ;  /* 0x000000ffff928224 */ /* 0x000fe200078e0a92 */
[C---:B------:R-:W-:Y:S01]  /*6520*/  IADD3 R3, P6, R2.reuse, UR4, RZ ;  /* 0x0000000402037c10 */ /* 0x040fe2000ffde0ff */
[----:B------:R-:W-:Y:S01]  /*6530*/  @!P5 IMAD.MOV R140, RZ, RZ, -R140 ;  /* 0x000000ffff8cd224 */ /* 0x000fe200078e0a8c */
[C---:B------:R-:W-:Y:S01]  /*6540*/  SEL R134, R19.reuse, R134, !P2 ;  /* 0x0000008613867207 */ /* 0x040fe20005000000 */
[----:B------:R-:W-:Y:S01]  /*6550*/  @!P3 IMAD.MOV R138, RZ, RZ, -R138 ;  /* 0x000000ffff8ab224 */ /* 0x000fe200078e0a8a */
[C---:B------:R-:W-:Y:S01]  /*6560*/  SEL R133, R19.reuse, R42, !P2 ;  /* 0x0000002a13857207 */ /* 0x040fe20005000000 */
[----:B------:R-:W-:Y:S01]  /*6570*/  @!P4 IMAD.MOV R136, RZ, RZ, -R136 ;  /* 0x000000ffff88c224 */ /* 0x000fe200078e0a88 */
[C---:B------:R-:W-:Y:S01]  /*6580*/  SEL R132, R19.reuse, R132, !P2 ;  /* 0x0000008413847207 */ /* 0x040fe20005000000 */
[----:B------:R-:W-:Y:S01]  /*6590*/  ULDC UR4, c[0x0][0x234] ;  /* 0x00008d0000047ab9 */ /* 0x000fe20000000800 */
[----:B------:R-:W-:Y:S01]  /*65a0*/  LEA.HI.X.SX32 R2, R2, UR5, 0x1, P6 ;  /* 0x0000000502027c11 */ /* 0x000fe2000b0f0eff */
[----:B------:R-:W-:Y:S01]  /*65b0*/  ULDC UR5, c[0x0][0x240] ;  /* 0x0000900000057ab9 */ /* 0x000fe20000000800 */
[C---:B------:R-:W-:Y:S01]  /*65c0*/  SEL R131, R19.reuse, R44, !P2 ;  /* 0x0000002c13837207 */ /* 0x040fe20005000000 */
[----:B------:R-:W-:Y:S01]  /*65d0*/  IMAD R134, R134, UR5, RZ ;  /* 0x0000000586867c24 */ /* 0x000fe2000f8e02ff */
[----:B------:R-:W-:Y:S01]  /*65e0*/  SEL R130, R19, R130, !P2 ;  /* 0x0000008213827207 */ /* 0x000fe20005000000 */
[----:B------:R-:W-:Y:S01]  /*65f0*/  IMAD R133, R133, UR5, RZ ;  /* 0x0000000585857c24 */ /* 0x000fe2000f8e02ff */
        /* <DEDUP_REMOVED lines=46> */
[C---:B------:R-:W-:Y:S01]  /*68e0*/  SEL R128, R19.reuse, R128, !P2 ;  /* 0x0000008013807207 */ /* 0x040fe20005000000 */
        /* <DEDUP_REMOVED lines=197> */
[-C--:B------:R-:W-:Y:S01]  /*7540*/  IADD3 R154, P4, R134, R3.reuse, RZ ;  /* 0x00000003869a7210 */ /* 0x080fe20007f9e0ff */
[----:B------:R-:W-:Y:S01]  /*7550*/  IMAD R13, R13, UR5, RZ ;  /* 0x000000050d0d7c24 */ /* 0x000fe2000f8e02ff */
[----:B------:R-:W-:Y:S01]  /*7560*/  SEL R19, R19, R136, !P2 ;  /* 0x0000008813137207 */ /* 0x000fe20005000000 */
[----:B------:R-:W-:Y:S01]  /*7570*/  IMAD R15, R15, UR5, RZ ;  /* 0x000000050f0f7c24 */ /* 0x000fe2000f8e02ff */
[-C--:B------:R-:W-:Y:S01]  /*7580*/  IADD3 R153, P3, R133, R3.reuse, RZ ;  /* 0x0000000385997210 */ /* 0x080fe20007f7e0ff */
[----:B------:R0:W-:Y:S01]  /*7590*/  STL [R1+0x834], R154 ;  /* 0x0008349a01007387 */ /* 0x0001e20000100800 */
[-C--:B------:R-:W-:Y:S01]  /*75a0*/  IADD3 R152, P2, R132, R3.reuse, RZ ;  /* 0x0000000384987210 */ /* 0x080fe20007f5e0ff */
[----:B------:R-:W-:Y:S01]  /*75b0*/  IMAD R17, R17, UR5, RZ ;  /* 0x0000000511117c24 */ /* 0x000fe2000f8e02ff */
[----:B------:R-:W-:Y:S01]  /*75c0*/  USHF.L.U32 UR9, UR9, 0x7, URZ ;  /* 0x0000000709097899 */ /* 0x000fe2000800063f */
[----:B------:R1:W-:Y:S01]  /*75d0*/  STL [R1+0x40], R153 ;  /* 0x0000409901007387 */ /* 0x0003e20000100800 */
[----:B------:R-:W-:Y:S01]  /*75e0*/  IMAD R19, R19, UR5, RZ ;  /* 0x0000000513137c24 */ /* 0x000fe2000f8e02ff */
[----:B------:R-:W-:Y:S01]  /*75f0*/  UMOV UR5, URZ ;  /* 0x0000003f00057c82 */ /* 0x000fe20008000000 */
[----:B------:R-:W-:Y:S01]  /*7600*/  IMAD R5, R5, UR4, RZ ;  /* 0x0000000405057c24 */ /* 0x000fe2000f8e02ff */
[----:B------:R2:W-:Y:S01]  /*7610*/  STL [R1+0x48], R152 ;  /* 0x0000489801007387 */ /* 0x0005e20000100800 */
[----:B------:R-:W-:Y:S01]  /*7620*/  UMOV UR4, URZ ;  /* 0x0000003f00047c82 */ /* 0x000fe20008000000 */
[----:B0-----:R-:W-:-:S02]  /*7630*/  IADD3 R154, P1, R131, R3, RZ ;  /* 0x00000003839a7210 */ /* 0x001fc40007f3e0ff */
[----:B------:R-:W-:Y:S02]  /*7640*/  CS2R R136, SRZ ;  /* 0x0000000000887805 */ /* 0x000fe4000001ff00 */
[----:B------:R-:W-:Y:S02]  /*7650*/  CS2R R138, SRZ ;  /* 0x00000000008a7805 */ /* 0x000fe4000001ff00 */
[----:B------:R-:W-:Y:S02]  /*7660*/  CS2R R140, SRZ ;  /* 0x00000000008c7805 */ /* 0x000fe4000001ff00 */
[----:B-1----:R-:W-:Y:S01]  /*7670*/  IADD3 R153, P0, R130, R3, RZ ;  /* 0x0000000382997210 */ /* 0x002fe20007f1e0ff */
[----:B------:R0:W-:Y:S01]  /*7680*/  STL [R1+0x50], R154 ;  /* 0x0000509a01007387 */ /* 0x0001e20000100800 */
[----:B------:R-:W-:Y:S02]  /*7690*/  CS2R R142, SRZ ;  /* 0x00000000008e7805 */ /* 0x000fe4000001ff00 */
[----:B------:R-:W-:-:S02]  /*76a0*/  CS2R R144, SRZ ;  /* 0x0000000000907805 */ /* 0x000fc4000001ff00 */
[-C--:B--2---:R-:W-:Y:S01]  /*76b0*/  IADD3 R152, P6, R129, R3.reuse, RZ ;  /* 0x0000000381987210 */ /* 0x084fe20007fde0ff */
[----:B------:R1:W-:Y:S01]  /*76c0*/  STL [R1+0x58], R153 ;  /* 0x0000589901007387 */ /* 0x0003e20000100800 */
[----:B------:R-:W-:Y:S02]  /*76d0*/  CS2R R146, SRZ ;  /* 0x0000000000927805 */ /* 0x000fe4000001ff00 */
[----:B------:R-:W-:Y:S02]  /*76e0*/  CS2R R148, SRZ ;  /* 0x0000000000947805 */ /* 0x000fe4000001ff00 */
[----:B------:R-:W-:Y:S01]  /*76f0*/  CS2R R150, SRZ ;  /* 0x0000000000967805 */ /* 0x000fe2000001ff00 */
[----:B------:R2:W-:Y:S01]  /*7700*/  STL [R1+0x60], R152 ;  /* 0x0000609801007387 */ /* 0x0005e20000100800 */
[----:B------:R-:W-:Y:S01]  /*7710*/  USHF.R.S32.HI UR42, URZ, 0x1f, UR9 ;  /* 0x0000001f3f2a7899 */ /* 0x000fe20008011409 */
[----:B0-----:R-:W-:Y:S02]  /*7720*/  IADD3 R154, P5, R128, R3, RZ ;  /* 0x00000003809a7210 */ /* 0x001fe40007fbe0ff */
[----:B-1----:R-:W-:-:S03]  /*7730*/  LEA.HI.X.SX32 R153, R134, R2, 0x1, P4 ;  /* 0x0000000286997211 */ /* 0x002fc600020f0eff */
[----:B------:R0:W-:Y:S01]  /*7740*/  STL [R1+0x68], R154 ;  /* 0x0000689a01007387 */ /* 0x0001e20000100800 */
[----:B------:R-:W-:Y:S02]  /*7750*/  CS2R R134, SRZ ;  /* 0x0000000000867805 */ /* 0x000fe4000001ff00 */
[-C--:B--2---:R-:W-:Y:S01]  /*7760*/  IADD3 R152, P4, R127, R3.reuse, RZ ;  /* 0x000000037f987210 */ /* 0x084fe20007f9e0ff */
[----:B------:R1:W-:Y:S04]  /*7770*/  STL [R1+0x830], R153 ;  /* 0x0008309901007387 */ /* 0x0003e80000100800 */
[----:B------:R2:W-:Y:S01]  /*7780*/  STL [R1+0x70], R152 ;  /* 0x0000709801007387 */ /* 0x0005e20000100800 */
[----:B0-----:R-:W-:Y:S02]  /*7790*/  LEA.HI.X.SX32 R154, R133, R2, 0x1, P3 ;  /* 0x00000002859a7211 */ /* 0x001fe400018f0eff */
[----:B-1----:R-:W-:-:S03]  /*77a0*/  IADD3 R153, P3, R126, R3, RZ ;  /* 0x000000037e997210 */ /* 0x002fc60007f7e0ff */
[----:B------:R0:W-:Y:S01]  /*77b0*/  STL [R1+0x3c], R154 ;  /* 0x00003c9a01007387 */ /* 0x0001e20000100800 */
[----:B--2---:R-:W-:-:S03]  /*77c0*/  LEA.HI.X.SX32 R152, R132, R2, 0x1, P2 ;  /* 0x0000000284987211 */ /* 0x004fc600010f0eff */
[----:B------:R1:W-:Y:S01]  /*77d0*/  STL [R1+0x78], R153 ;  /* 0x0000789901007387 */ /* 0x0003e20000100800 */
[----:B------:R-:W-:-:S03]  /*77e0*/  CS2R R132, SRZ ;  /* 0x0000000000847805 */ /* 0x000fc6000001ff00 */
[----:B------:R2:W-:Y:S01]  /*77f0*/  STL [R1+0x44], R152 ;  /* 0x0000449801007387 */ /* 0x0005e20000100800 */
[----:B0-----:R-:W-:Y:S02]  /*7800*/  IADD3 R154, P2, R125, R3, RZ ;  /* 0x000000037d9a7210 */ /* 0x001fe40007f5e0ff */
[----:B-1----:R-:W-:-:S03]  /*7810*/  LEA.HI.X.SX32 R153, R131, R2, 0x1, P1 ;  /* 0x0000000283997211 */ /* 0x002fc600008f0eff */
[----:B------:R0:W-:Y:S01]  /*7820*/  STL [R1+0x80], R154 ;  /* 0x0000809a01007387 */ /* 0x0001e20000100800 */
[----:B--2---:R-:W-:-:S03]  /*7830*/  IADD3 R152, P1, R124, R3, RZ ;  /* 0x000000037c987210 */ /* 0x004fc60007f3e0ff */
[----:B------:R1:W-:Y:S04]  /*7840*/  STL [R1+0x4c], R153 ;  /* 0x00004c9901007387 */ /* 0x0003e80000100800 */
[----:B------:R2:W-:Y:S01]  /*7850*/  STL [R1+0x88], R152 ;  /* 0x0000889801007387 */ /* 0x0005e20000100800 */
[-C--:B0-----:R-:W-:Y:S02]  /*7860*/  LEA.HI.X.SX32 R154, R130, R2.reuse, 0x1, P0 ;  /* 0x00000002829a7211 */ /* 0x081fe400000f0eff */
[----:B------:R-:W-:Y:S02]  /*7870*/  CS2R R130, SRZ ;  /* 0x0000000000827805 */ /* 0x000fe4000001ff00 */
[----:B-1----:R-:W-:Y:S01]  /*7880*/  IADD3 R153, P0, R123, R3, RZ ;  /* 0x000000037b997210 */ /* 0x002fe20007f1e0ff */
[----:B------:R0:W-:Y:S01]  /*7890*/  STL [R1+0x54], R154 ;  /* 0x0000549a01007387 */ /* 0x0001e20000100800 */
[----:B--2---:R-:W-:-:S03]  /*78a0*/  LEA.HI.X.SX32 R152, R129, R2, 0x1, P6 ;  /* 0x0000000281987211 */ /* 0x004fc600030f0eff */
[----:B------:R1:W-:Y:S04]  /*78b0*/  STL [R1+0x90], R153 ;  /* 0x0000909901007387 */ /* 0x0003e80000100800 */
[----:B------:R2:W-:Y:S01]  /*78c0*/  STL [R1+0x5c], R152 ;  /* 0x00005c9801007387 */ /* 0x0005e20000100800 */
        /* <DEDUP_REMOVED lines=192> */
[----:B--2---:R-:W-:-:S03]  /*84d0*/  IADD3 R152, P5, R79, R3, RZ ;  /* 0x000000034f987210 */ /* 0x004fc60007fbe0ff */
[----:B------:R1:W-:Y:S04]  /*84e0*/  STL [R1+0x1b4], R153 ;  /* 0x0001b49901007387 */ /* 0x0003e80000100800 */
[----:B------:R2:W-:Y:S01]  /*84f0*/  STL [R1+0x1f0], R152 ;  /* 0x0001f09801007387 */ /* 0x0005e20000100800 */
[----:B0-----:R-:W-:Y:S02]  /*8500*/  LEA.HI.X.SX32 R154, R85, R2, 0x1, P4 ;  /* 0x00000002559a7211 */ /* 0x001fe400020f0eff */
[----:B-1----:R-:W-:-:S03]  /*8510*/  IADD3 R153, P4, R78, R3, RZ ;  /* 0x000000034e997210 */ /* 0x002fc60007f9e0ff */
        /* <DEDUP_REMOVED lines=236> */
[-C--:B------:R-:W-:Y:S02]  /*93e0*/  LEA.HI.X.SX32 R22, R22, R2.reuse, 0x1, P5 ;  /* 0x0000000216167211 */ /* 0x080fe400028f0eff */
[----:B--2---:R-:W-:Y:S01]  /*93f0*/  IADD3 R152, P4, R20, R3, RZ ;  /* 0x0000000314987210 */ /* 0x004fe20007f9e0ff */
[----:B------:R1:W-:Y:S04]  /*9400*/  STL [R1+0x37c], R153 ;  /* 0x00037c9901007387 */ /* 0x0003e80000100800 */
[----:B------:R2:W-:Y:S01]  /*9410*/  STL [R1+0x3b8], R152 ;  /* 0x0003b89801007387 */ /* 0x0005e20000100800 */
[----:B0-----:R-:W-:Y:S02]  /*9420*/  LEA.HI.X.SX32 R154, R28, R2, 0x1, P3 ;  /* 0x000000021c9a7211 */ /* 0x001fe400018f0eff */
[----:B------:R-:W-:-:S02]  /*9430*/  CS2R R28, SRZ ;  /* 0x00000000001c7805 */ /* 0x000fc4000001ff00 */
        /* <DEDUP_REMOVED lines=8> */
[-C--:B------:R-:W-:Y:S02]  /*94c0*/  LEA.HI.X.SX32 R16, R16, R2.reuse, 0x1, P2 ;  /* 0x0000000210107211 */ /* 0x080fe400010f0eff */
[----:B------:R-:W-:Y:S02]  /*94d0*/  CS2R R26, SRZ ;  /* 0x00000000001a7805 */ /* 0x000fe4000001ff00 */
[----:B--2---:R-:W-:Y:S01]  /*94e0*/  IADD3 R152, P1, R14, R3, RZ ;  /* 0x000000030e987210 */ /* 0x004fe20007f3e0ff */
[----:B------:R1:W-:Y:S04]  /*94f0*/  STL [R1+0x394], R153 ;  /* 0x0003949901007387 */ /* 0x0003e80000100800 */
[----:B------:R2:W-:Y:S01]  /*9500*/  STL [R1+0x3d0], R152 ;  /* 0x0003d09801007387 */ /* 0x0005e20000100800 */
[----:B0-----:R-:W-:-:S02]  /*9510*/  LEA.HI.X.SX32 R154, R25, R2, 0x1, P0 ;  /* 0x00000002199a7211 */ /* 0x001fc400000f0eff */
[----:B-1----:R-:W-:-:S03]  /*9520*/  IADD3 R153, P0, R12, R3, RZ ;  /* 0x000000030c997210 */ /* 0x002fc60007f1e0ff */
[----:B------:R-:W-:Y:S01]  /*9530*/  STL [R1+0x39c], R154 ;  /* 0x00039c9a01007387 */ /* 0x000fe20000100800 */
[----:B--2---:R-:W-:-:S03]  /*9540*/  LEA.HI.X.SX32 R152, R23, R2, 0x1, P6 ;  /* 0x0000000217987211 */ /* 0x004fc600030f0eff */
[----:B------:R-:W-:Y:S01]  /*9550*/  STL [R1+0x3d8], R153 ;  /* 0x0003d89901007387 */ /* 0x000fe20000100800 */
[----:B------:R-:W-:-:S03]  /*9560*/  IADD3 R23, P6, R10, R3, RZ ;  /* 0x000000030a177210 */ /* 0x000fc60007fde0ff */
[----:B------:R0:W-:Y:S01]  /*9570*/  STL [R1+0x3a4], R152 ;  /* 0x0003a49801007387 */ /* 0x0001e20000100800 */
[----:B------:R-:W-:-:S03]  /*9580*/  LEA.HI.X.SX32 R10, R10, R2, 0x1, P6 ;  /* 0x000000020a0a7211 */ /* 0x000fc600030f0eff */
[----:B------:R1:W-:Y:S04]  /*9590*/  STL [R1+0x3e0], R23 ;  /* 0x0003e01701007387 */ /* 0x0003e80000100800 */
[----:B------:R2:W-:Y:S01]  /*95a0*/  STL [R1+0x3ac], R22 ;  /* 0x0003ac1601007387 */ /* 0x0005e20000100800 */
[----:B0-----:R-:W-:Y:S02]  /*95b0*/  IADD3 R152, P5, R8, R3, RZ ;  /* 0x0000000308987210 */ /* 0x001fe40007fbe0ff */
[----:B-1----:R-:W-:-:S03]  /*95c0*/  LEA.HI.X.SX32 R23, R20, R2, 0x1, P4 ;  /* 0x0000000214177211 */ /* 0x002fc600020f0eff */
[----:B------:R-:W-:Y:S01]  /*95d0*/  STL [R1+0x3e8], R152 ;  /* 0x0003e89801007387 */ /* 0x000fe20000100800 */
[----:B------:R-:W-:Y:S02]  /*95e0*/  LEA.HI.X.SX32 R20, R18, R2, 0x1, P3 ;  /* 0x0000000212147211 */ /* 0x000fe400018f0eff */
[-C--:B--2---:R-:W-:Y:S01]  /*95f0*/  IADD3 R22, P4, R6, R3.reuse, RZ ;  /* 0x0000000306167210 */ /* 0x084fe20007f9e0ff */
[----:B------:R-:W-:Y:S01]  /*9600*/  STL [R1+0x3b4], R23 ;  /* 0x0003b41701007387 */ /* 0x000fe20000100800 */
[----:B------:R-:W-:-:S03]  /*9610*/  IADD3 R18, P3, R4, R3, RZ ;  /* 0x0000000304127210 */ /* 0x000fc60007f7e0ff */
[----:B------:R-:W-:Y:S01]  /*9620*/  STL [R1+0x3f4], R22 ;  /* 0x0003f41601007387 */ /* 0x000fe20000100800 */
[----:B------:R-:W-:-:S03]  /*9630*/  LEA.HI.X.SX32 R4, R4, R2, 0x1, P3 ;  /* 0x0000000204047211 */ /* 0x000fc600018f0eff */
[----:B------:R0:W-:Y:S04]  /*9640*/  STL [R1+0x3bc], R20 ;  /* 0x0003bc1401007387 */ /* 0x0001e80000100800 */
        /* <DEDUP_REMOVED lines=9> */
[----:B------:R-:W-:Y:S04]  /*96e0*/  STL [R1+0x40c], R16 ;  /* 0x00040c1001007387 */ /* 0x000fe80000100800 */
[----:B------:R0:W-:Y:S04]  /*96f0*/  STL [R1+0x3d4], R14 ;  /* 0x0003d40e01007387 */ /* 0x0001e80000100800 */
[----:B------:R1:W-:Y:S04]  /*9700*/  STL [R1+0x414], R12 ;  /* 0x0004140c01007387 */ /* 0x0003e80000100800 */
[----:B------:R2:W-:Y:S01]  /*9710*/  STL [R1+0x3dc], R10 ;  /* 0x0003dc0a01007387 */ /* 0x0005e20000100800 */
[----:B0-----:R-:W-:-:S02]  /*9720*/  IADD3 R14, P6, R13, R3, RZ ;  /* 0x000000030d0e7210 */ /* 0x001fc40007fde0ff */
[----:B-1----:R-:W-:-:S03]  /*9730*/  LEA.HI.X.SX32 R12, R8, R2, 0x1, P5 ;  /* 0x00000002080c7211 */ /* 0x002fc600028f0eff */
[----:B------:R-:W-:Y:S01]  /*9740*/  STL [R1+0x41c], R14 ;  /* 0x00041c0e01007387 */ /* 0x000fe20000100800 */
[-C--:B------:R-:W-:Y:S02]  /*9750*/  LEA.HI.X.SX32 R8, R6, R2.reuse, 0x1, P4 ;  /* 0x0000000206087211 */ /* 0x080fe400020f0eff */
[-C--:B--2---:R-:W-:Y:S01]  /*9760*/  IADD3 R10, P5, R15, R3.reuse, RZ ;  /* 0x000000030f0a7210 */ /* 0x084fe20007fbe0ff */
[----:B------:R-:W-:Y:S01]  /*9770*/  STL [R1+0x3e4], R12 ;  /* 0x0003e40c01007387 */ /* 0x000fe20000100800 */
[-C--:B------:R-:W-:Y:S02]  /*9780*/  IADD3 R6, P4, R17, R3.reuse, RZ ;  /* 0x0000000311067210 */ /* 0x080fe40007f9e0ff */
[----:B------:R-:W-:Y:S01]  /*9790*/  IADD3 R3, P3, R19, R3, RZ ;  /* 0x0000000313037210 */ /* 0x000fe20007f7e0ff */
[----:B------:R-:W-:Y:S04]  /*97a0*/  STL [R1+0x820], R10 ;  /* 0x0008200a01007387 */ /* 0x000fe80000100800 */
[----:B------:R-:W-:Y:S04]  /*97b0*/  STL [R1+0x3f0], R8 ;  /* 0x0003f00801007387 */ /* 0x000fe80000100800 */
[----:B------:R0:W-:Y:S04]  /*97c0*/  STL [R1+0x828], R6 ;  /* 0x0008280601007387 */ /* 0x0001e80000100800 */
[----:B------:R1:W-:Y:S04]  /*97d0*/  STL [R1+0x3f8], R4 ;  /* 0x0003f80401007387 */ /* 0x0003e80000100800 */
[----:B------:R2:W-:Y:S01]  /*97e0*/  STL [R1+0x82c], R3 ;  /* 0x00082c0301007387 */ /* 0x0005e20000100800 */
[----:B0-----:R-:W-:-:S02]  /*97f0*/  LEA.HI.X.SX32 R6, R7, R2, 0x1, P2 ;  /* 0x0000000207067211 */ /* 0x001fc400010f0eff */
[-C--:B------:R-:W-:Y:S02]  /*9800*/  LEA.HI.X.SX32 R7, R13, R2.reuse, 0x1, P6 ;  /* 0x000000020d077211 */ /* 0x080fe400030f0eff */
[----:B-1----:R-:W-:Y:S01]  /*9810*/  IADD3 R4, P2, R5, UR6, RZ ;  /* 0x0000000605047c10 */ /* 0x002fe2000ff5e0ff */
[----:B------:R0:W-:Y:S01]  /*9820*/  STL [R1+0x400], R6 ;  /* 0x0004000601007387 */ /* 0x0001e20000100800 */
[----:B------:R-:W-:Y:S01]  /*9830*/  UIADD3 UR6, UR8, 0x4000, URZ ;  /* 0x0000400008067890 */ /* 0x000fe2000fffe03f */
[----:B--2---:R-:W-:-:S03]  /*9840*/  LEA.HI.X.SX32 R3, R9, R2, 0x1, P1 ;  /* 0x0000000209037211 */ /* 0x004fc600008f0eff */
[----:B------:R-:W-:Y:S02]  /*9850*/  USHF.R.U32.HI UR14, URZ, 0x4, UR6 ;  /* 0x000000043f0e7899 */ /* 0x000fe40008011606 */
[----:B------:R-:W-:Y:S01]  /*9860*/  UIADD3 UR6, UP0, UR12, 0x2, URZ ;  /* 0x000000020c067890 */ /* 0x000fe2000ff1e03f */
[----:B------:R1:W-:Y:S01]  /*9870*/  STL [R1+0x408], R3 ;  /* 0x0004080301007387 */ /* 0x0003e20000100800 */
[----:B------:R-:W-:Y:S01]  /*9880*/  USGXT.U32 UR14, UR14, 0xe ;  /* 0x0000000e0e0e789a */ /* 0x000fe20008000000 */
[----:B0-----:R-:W-:-:S05]  /*9890*/  LEA.HI.X.SX32 R6, R11, R2, 0x1, P0 ;  /* 0x000000020b067211 */ /* 0x001fca00000f0eff */
[----:B------:R0:W-:Y:S01]  /*98a0*/  STL [R1+0x410], R6 ;  /* 0x0004100601007387 */ /* 0x0001e20000100800 */
[----:B-1----:R-:W-:-:S03]  /*98b0*/  LEA.HI.X.SX32 R3, R15, R2, 0x1, P5 ;  /* 0x000000020f037211 */ /* 0x002fc600028f0eff */
[----:B------:R-:W-:Y:S04]  /*98c0*/  STL [R1+0x418], R7 ;  /* 0x0004180701007387 */ /* 0x000fe80000100800 */
[----:B------:R1:W-:Y:S01]  /*98d0*/  STL [R1+0x420], R3 ;  /* 0x0004200301007387 */ /* 0x0003e20000100800 */
[-C--:B0-----:R-:W-:Y:S02]  /*98e0*/  LEA.HI.X.SX32 R6, R17, R2.reuse, 0x1, P4 ;  /* 0x0000000211067211 */ /* 0x081fe400020f0eff */
[----:B------:R-:W-:-:S03]  /*98f0*/  LEA.HI.X.SX32 R2, R19, R2, 0x1, P3 ;  /* 0x0000000213027211 */ /* 0x000fc600018f0eff */
[----:B------:R0:W-:Y:S01]  /*9900*/  STL [R1+0x824], R6 ;  /* 0x0008240601007387 */ /* 0x0001e20000100800 */
[----:B-1----:R-:W-:-:S03]  /*9910*/  LEA.HI.X.SX32 R3, R5, UR7, 0x1, P2 ;  /* 0x0000000705037c11 */ /* 0x002fc600090f0eff */
[----:B------:R1:W-:Y:S01]  /*9920*/  STL [R1+0x424], R2 ;  /* 0x0004240201007387 */ /* 0x0003e20000100800 */
[----:B------:R-:W-:Y:S02]  /*9930*/  UIADD3.X UR7, UR4, 0x40000040, URZ, UP0, !UPT ;  /* 0x4000004004077890 */ /* 0x000fe400087fe43f */
[----:B------:R-:W-:Y:S01]  /*9940*/  UIADD3 UR10, UP0, UR14, 0x2, URZ ;  /* 0x000000020e0a7890 */ /* 0x000fe2000ff1e03f */
[----:B------:R-:W-:Y:S01]  /*9950*/  UMOV UR4, UR6 ;  /* 0x0000000600047c82 */ /* 0x000fe20008000000 */
[----:B0-----:R-:W-:Y:S02]  /*9960*/  IMAD.SHL.U32 R6, R24, 0x10, RZ ;  /* 0x0000001018067824 */ /* 0x001fe400078e00ff */
[----:B------:R-:W-:Y:S01]  /*9970*/  UIADD3.X UR11, UR5, 0x40000040, URZ, UP0, !UPT ;  /* 0x40000040050b7890 */ /* 0x000fe200087fe43f */
[----:B------:R-:W-:Y:S01]  /*9980*/  CS2R R24, SRZ ;  /* 0x0000000000187805 */ /* 0x000fe2000001ff00 */
[----:B-1----:R-:W0:Y:S01]  /*9990*/  LDC R2, c[0x0][0x238] ;  /* 0x00008e00ff027b82 */ /* 0x002e220000000800 */
[----:B------:R1:W-:Y:S01]  /*99a0*/  STL [R1+0x880], R6 ;  /* 0x0008800601007387 */ /* 0x0003e20000100800 */
[----:B------:R-:W-:Y:S01]  /*99b0*/  UMOV UR5, UR7 ;  /* 0x0000000700057c82 */ /* 0x000fe20008000000 */
[----:B------:R-:W-:-:S02]  /*99c0*/  UMOV UR6, UR10 ;  /* 0x0000000a00067c82 */ /* 0x000fc40008000000 */
[----:B------:R-:W-:Y:S01]  /*99d0*/  UMOV UR7, UR11 ;  /* 0x0000000b00077c82 */ /* 0x000fe20008000000 */
[----:B------:R-:W-:Y:S01]  /*99e0*/  STL [R1+0x38], RZ ;  /* 0x000038ff01007387 */ /* 0x000fe20000100800 */
[----:B------:R-:W-:Y:S02]  /*99f0*/  UIADD3.64 UR16, UR4, 0x2, URZ ;  /* 0x0000000204107897 */ /* 0x000fe4000fffe03f */
[----:B------:R-:W-:Y:S01]  /*9a00*/  UIADD3.64 UR20, UR4, 0x4, URZ ;  /* 0x0000000404147897 */ /* 0x000fe2000fffe03f */
[----:B------:R2:W-:Y:S01]  /*9a10*/  STL [R1+0x85c], R21 ;  /* 0x00085c1501007387 */ /* 0x0005e20000100800 */
[----:B------:R-:W-:Y:S01]  /*9a20*/  UIADD3.64 UR24, UR4, 0x1fe, URZ ;  /* 0x000001fe04187897 */ /* 0x000fe2000fffe03f */
[----:B-1----:R-:W-:Y:S01]  /*9a30*/  LOP3.LUT R6, R6, 0x70, RZ, 0xc0, !PT ;  /* 0x0000007006067812 */ /* 0x002fe200078ec0ff */
[----:B------:R-:W-:Y:S02]  /*9a40*/  UIADD3.64 UR28, UR4, 0x200, URZ ;  /* 0x00000200041c7897 */ /* 0x000fe4000fffe03f */
[----:B------:R-:W-:-:S02]  /*9a50*/  UIADD3.64 UR32, UR4, 0x202, URZ ;  /* 0x0000020204207897 */ /* 0x000fc4000fffe03f */
[----:B------:R-:W-:Y:S01]  /*9a60*/  IMAD R6, R231, 0x80, R6 ;  /* 0x00000080e7067824 */ /* 0x000fe200078e0206 */
[----:B------:R-:W-:Y:S02]  /*9a70*/  UIADD3.64 UR36, UR4, 0x204, URZ ;  /* 0x0000020404247897 */ /* 0x000fe4000fffe03f */
[----:B------:R-:W-:Y:S02]  /*9a80*/  UIADD3.64 UR18, UR6, 0x2, URZ ;  /* 0x0000000206127897 */ /* 0x000fe4000fffe03f */
[----:B------:R-:W-:Y:S01]  /*9a90*/  STL [R1+0x854], R6 ;  /* 0x0008540601007387 */ /* 0x000fe20000100800 */
[----:B------:R-:W-:Y:S01]  /*9aa0*/  UIADD3.64 UR22, UR6, 0x4, URZ ;  /* 0x0000000406167897 */ /* 0x000fe2000fffe03f */
[C---:B0-----:R-:W-:Y:S02]  /*9ab0*/  IMAD R7, R2.reuse, 0x7f, RZ ;  /* 0x0000007f02077824 */ /* 0x041fe400078e02ff */
[C---:B------:R-:W-:Y:S02]  /*9ac0*/  IMAD R8, R2.reuse, 0x7e, RZ ;  /* 0x0000007e02087824 */ /* 0x040fe400078e02ff */
[C---:B------:R-:W-:Y:S01]  /*9ad0*/  IMAD R9, R2.reuse, 0x7d, RZ ;  /* 0x0000007d02097824 */ /* 0x040fe200078e02ff */
[-C--:B------:R-:W-:Y:S01]  /*9ae0*/  IADD3 R231, P3, R7, R4.reuse, RZ ;  /* 0x0000000407e77210 */ /* 0x080fe20007f7e0ff */
[----:B------:R-:W-:Y:S01]  /*9af0*/  IMAD R10, R2, 0x7c, RZ ;  /* 0x0000007c020a7824 */ /* 0x000fe200078e02ff */
[----:B--2---:R-:W-:Y:S01]  /*9b00*/  IADD3 R21, P4, R8, R4, RZ ;  /* 0x0000000408157210 */ /* 0x004fe20007f9e0ff */
[----:B------:R-:W-:-:S02]  /*9b10*/  IMAD R11, R2, 0x7b, RZ ;  /* 0x0000007b020b7824 */ /* 0x000fc400078e02ff */
[----:B------:R0:W-:Y:S01]  /*9b20*/  STL [R1+0x42c], R231 ;  /* 0x00042ce701007387 */ /* 0x0001e20000100800 */
[----:B------:R-:W-:Y:S01]  /*9b30*/  IMAD R12, R2, 0x7a, RZ ;  /* 0x0000007a020c7824 */ /* 0x000fe200078e02ff */
[-C--:B------:R-:W-:Y:S01]  /*9b40*/  IADD3 R232, P6, R10, R4.reuse, RZ ;  /* 0x000000040ae87210 */ /* 0x080fe20007fde0ff */
[C---:B------:R-:W-:Y:S01]  /*9b50*/  IMAD R13, R2.reuse, 0x79, RZ ;  /* 0x00000079020d7824 */ /* 0x040fe200078e02ff */
[----:B------:R1:W-:Y:S01]  /*9b60*/  STL [R1+0x434], R21 ;  /* 0x0004341501007387 */ /* 0x0003e20000100800 */
[C---:B------:R-:W-:Y:S02]  /*9b70*/  IMAD R14, R2.reuse, 0x78, RZ ;  /* 0x00000078020e7824 */ /* 0x040fe400078e02ff */
[C---:B------:R-:W-:Y:S02]  /*9b80*/  IMAD R15, R2.reuse, 0x77, RZ ;  /* 0x00000077020f7824 */ /* 0x040fe400078e02ff */
[C---:B------:R-:W-:Y:S01]  /*9b90*/  IMAD R16, R2.reuse, 0x76, RZ ;  /* 0x0000007602107824 */ /* 0x040fe200078e02ff */
[----:B0-----:R-:W-:Y:S01]  /*9ba0*/  IADD3 R231, P5, R9, R4, RZ ;  /* 0x0000000409e77210 */ /* 0x001fe20007fbe0ff */
[----:B------:R-:W-:-:S02]  /*9bb0*/  IMAD R17, R2, 0x75, RZ ;  /* 0x0000007502117824 */ /* 0x000fc400078e02ff */
[C---:B------:R-:W-:Y:S01]  /*9bc0*/  IMAD R18, R2.reuse, 0x74, RZ ;  /* 0x0000007402127824 */ /* 0x040fe200078e02ff */
[-C--:B-1----:R-:W-:Y:S01]  /*9bd0*/  IADD3 R21, P0, R11, R4.reuse, RZ ;  /* 0x000000040b157210 */ /* 0x082fe20007f1e0ff */
[----:B------:R0:W-:Y:S01]  /*9be0*/  STL [R1+0x43c], R231 ;  /* 0x00043ce701007387 */ /* 0x0001e20000100800 */
[C---:B------:R-:W-:Y:S02]  /*9bf0*/  IMAD R19, R2.reuse, 0x73, RZ ;  /* 0x0000007302137824 */ /* 0x040fe400078e02ff */
[C---:B------:R-:W-:Y:S01]  /*9c00*/  IMAD R20, R2.reuse, 0x72, RZ ;  /* 0x0000007202147824 */ /* 0x040fe200078e02ff */
[----:B------:R1:W-:Y:S01]  /*9c10*/  STL [R1+0x444], R232 ;  /* 0x000444e801007387 */ /* 0x0003e20000100800 */
[C---:B------:R-:W-:Y:S02]  /*9c20*/  IMAD R22, R2.reuse, 0x71, RZ ;  /* 0x0000007102167824 */ /* 0x040fe400078e02ff */
[C---:B------:R-:W-:Y:S01]  /*9c30*/  IMAD R23, R2.reuse, 0x70, RZ ;  /* 0x0000007002177824 */ /* 0x040fe200078e02ff */
[----:B------:R2:W-:Y:S01]  /*9c40*/  STL [R1+0x44c], R21 ;  /* 0x00044c1501007387 */ /* 0x0005e20000100800 */
[----:B------:R-:W-:Y:S01]  /*9c50*/  IMAD R57, R2, 0x6f, RZ ;  /* 0x0000006f02397824 */ /* 0x000fe200078e02ff */
[----:B0-----:R-:W-:Y:S01]  /*9c60*/  IADD3 R231, P1, R12, R4, RZ ;  /* 0x000000040ce77210 */ /* 0x001fe20007f3e0ff */
[----:B------:R-:W-:-:S02]  /*9c70*/  IMAD R58, R2, 0x6e, RZ ;  /* 0x0000006e023a7824 */ /* 0x000fc400078e02ff */
[C---:B------:R-:W-:Y:S01]  /*9c80*/  IMAD R59, R2.reuse, 0x6d, RZ ;  /* 0x0000006d023b7824 */ /* 0x040fe200078e02ff */
[-C--:B-1----:R-:W-:Y:S01]  /*9c90*/  IADD3 R232, P2, R13, R4.reuse, RZ ;  /* 0x000000040de87210 */ /* 0x082fe20007f5e0ff */
[----:B------:R0:W-:Y:S01]  /*9ca0*/  STL [R1+0x454], R231 ;  /* 0x000454e701007387 */ /* 0x0001e20000100800 */
[----:B------:R-:W-:Y:S01]  /*9cb0*/  IMAD R60, R2, 0x6c, RZ ;  /* 0x0000006c023c7824 */ /* 0x000fe200078e02ff */
[-C--:B--2---:R-:W-:Y:S02]  /*9cc0*/  LEA.HI.X.SX32 R21, R7, R3.reuse, 0x1, P3 ;  /* 0x0000000307157211 */ /* 0x084fe400018f0eff */
[----:B------:R-:W-:Y:S01]  /*9cd0*/  STL [R1+0x45c], R232 ;  /* 0x00045ce801007387 */ /* 0x000fe20000100800 */
[-C--:B------:R-:W-:Y:S01]  /*9ce0*/  LEA.HI.X.SX32 R7, R8, R3.reuse, 0x1, P4 ;  /* 0x0000000308077211 */ /* 0x080fe200020f0eff */
[----:B------:R-:W-:Y:S01]  /*9cf0*/  IMAD R61, R2, 0x6b, RZ ;  /* 0x0000006b023d7824 */ /* 0x000fe200078e02ff */
[-C--:B------:R-:W-:Y:S01]  /*9d00*/  LEA.HI.X.SX32 R8, R9, R3.reuse, 0x1, P5 ;  /* 0x0000000309087211 */ /* 0x080fe200028f0eff */
[----:B------:R1:W-:Y:S01]  /*9d10*/  STL [R1+0x428], R21 ;  /* 0x0004281501007387 */ /* 0x0003e20000100800 */
[----:B------:R-:W-:Y:S01]  /*9d20*/  LEA.HI.X.SX32 R9, R10, R3, 0x1, P6 ;  /* 0x000000030a097211 */ /* 0x000fe200030f0eff */
[----:B------:R-:W-:Y:S01]  /*9d30*/  IMAD R62, R2, 0x6a, RZ ;  /* 0x0000006a023e7824 */ /* 0x000fe200078e02ff */
[----:B0-----:R-:W-:Y:S01]  /*9d40*/  IADD3 R231, P3, R14, R4, RZ ;  /* 0x000000040ee77210 */ /* 0x001fe20007f7e0ff */
[----:B------:R-:W-:-:S02]  /*9d50*/  IMAD R63, R2, 0x69, RZ ;  /* 0x00000069023f7824 */ /* 0x000fc400078e02ff */
[C---:B------:R-:W-:Y:S02]  /*9d60*/  IMAD R64, R2.reuse, 0x68, RZ ;  /* 0x0000006802407824 */ /* 0x040fe400078e02ff */
[----:B------:R-:W-:Y:S01]  /*9d70*/  STL [R1+0x464], R231 ;  /* 0x000464e701007387 */ /* 0x000fe20000100800 */
[C---:B------:R-:W-:Y:S01]  /*9d80*/  IMAD R65, R2.reuse, 0x67, RZ ;  /* 0x0000006702417824 */ /* 0x040fe200078e02ff */
[----:B-1----:R-:W-:Y:S01]  /*9d90*/  IADD3 R21, P4, R15, R4, RZ ;  /* 0x000000040f157210 */ /* 0x002fe20007f9e0ff */
[C---:B------:R-:W-:Y:S01]  /*9da0*/  IMAD R66, R2.reuse, 0x66, RZ ;  /* 0x0000006602427824 */ /* 0x040fe200078e02ff */
[----:B------:R0:W-:Y:S01]  /*9db0*/  STL [R1+0x430], R7 ;  /* 0x0004300701007387 */ /* 0x0001e20000100800 */
[C---:B------:R-:W-:Y:S02]  /*9dc0*/  IMAD R67, R2.reuse, 0x65, RZ ;  /* 0x0000006502437824 */ /* 0x040fe400078e02ff */
[C---:B------:R-:W-:Y:S01]  /*9dd0*/  IMAD R68, R2.reuse, 0x64, RZ ;  /* 0x0000006402447824 */ /* 0x040fe200078e02ff */
[----:B------:R-:W-:Y:S01]  /*9de0*/  STL [R1+0x46c], R21 ;  /* 0x00046c1501007387 */ /* 0x000fe20000100800 */
[----:B------:R-:W-:-:S02]  /*9df0*/  IMAD R69, R2, 0x63, RZ ;  /* 0x0000006302457824 */ /* 0x000fc400078e02ff */
[C---:B------:R-:W-:Y:S01]  /*9e00*/  IMAD R70, R2.reuse, 0x62, RZ ;  /* 0x0000006202467824 */ /* 0x040fe200078e02ff */
[----:B------:R1:W-:Y:S01]  /*9e10*/  STL [R1+0x438], R8 ;  /* 0x0004380801007387 */ /* 0x0003e20000100800 */
[----:B------:R-:W-:Y:S01]  /*9e20*/  IMAD R71, R2, 0x61, RZ ;  /* 0x0000006102477824 */ /* 0x000fe200078e02ff */
[-C--:B0-----:R-:W-:Y:S01]  /*9e30*/  IADD3 R7, P5, R16, R4.reuse, RZ ;  /* 0x0000000410077210 */ /* 0x081fe20007fbe0ff */
[C---:B------:R-:W-:Y:S02]  /*9e40*/  IMAD R72, R2.reuse, 0x60, RZ ;  /* 0x0000006002487824 */ /* 0x040fe400078e02ff */
[C---:B------:R-:W-:Y:S02]  /*9e50*/  IMAD R73, R2.reuse, 0x5f, RZ ;  /* 0x0000005f02497824 */ /* 0x040fe400078e02ff */
[----:B------:R0:W-:Y:S01]  /*9e60*/  STL [R1+0x474], R7 ;  /* 0x0004740701007387 */ /* 0x0001e20000100800 */
[----:B------:R-:W-:Y:S01]  /*9e70*/  IMAD R74, R2, 0x5e, RZ ;  /* 0x0000005e024a7824 */ /* 0x000fe200078e02ff */
[----:B-1----:R-:W-:-:S02]  /*9e80*/  IADD3 R8, P6, R17, R4, RZ ;  /* 0x0000000411087210 */ /* 0x002fc40007fde0ff */
[----:B------:R1:W-:Y:S01]  /*9e90*/  STL [R1+0x440], R9 ;  /* 0x0004400901007387 */ /* 0x0003e20000100800 */
[C---:B------:R-:W-:Y:S02]  /*9ea0*/  IMAD R75, R2.reuse, 0x5d, RZ ;  /* 0x0000005d024b7824 */ /* 0x040fe400078e02ff */
[C---:B------:R-:W-:Y:S01]  /*9eb0*/  IMAD R76, R2.reuse, 0x5c, RZ ;  /* 0x0000005c024c7824 */ /* 0x040fe200078e02ff */
[----:B------:R2:W-:Y:S01]  /*9ec0*/  STL [R1+0x47c], R8 ;  /* 0x00047c0801007387 */ /* 0x0005e20000100800 */
[C---:B------:R-:W-:Y:S01]  /*9ed0*/  IMAD R77, R2.reuse, 0x5b, RZ ;  /* 0x0000005b024d7824 */ /* 0x040fe200078e02ff */
[-C--:B0-----:R-:W-:Y:S01]  /*9ee0*/  LEA.HI.X.SX32 R7, R11, R3.reuse, 0x1, P0 ;  /* 0x000000030b077211 */ /* 0x081fe200000f0eff */
[C---:B------:R-:W-:Y:S02]  /*9ef0*/  IMAD R78, R2.reuse, 0x5a, RZ ;  /* 0x0000005a024e7824 */ /* 0x040fe400078e02ff */
[----:B------:R-:W-:Y:S01]  /*9f00*/  IMAD R79, R2, 0x59, RZ ;  /* 0x00000059024f7824 */ /* 0x000fe200078e02ff */
[----:B-1----:R-:W-:Y:S01]  /*9f10*/  IADD3 R9, P0, R18, R4, RZ ;  /* 0x0000000412097210 */ /* 0x002fe20007f1e0ff */
[----:B------:R0:W-:Y:S01]  /*9f20*/  STL [R1+0x448], R7 ;  /* 0x0004480701007387 */ /* 0x0001e20000100800 */
[----:B------:R-:W-:Y:S01]  /*9f30*/  IMAD R80, R2, 0x58, RZ ;  /* 0x0000005802507824 */ /* 0x000fe200078e02ff */
[----:B--2---:R-:W-:-:S02]  /*9f40*/  LEA.HI.X.SX32 R8, R12, R3, 0x1, P1 ;  /* 0x000000030c087211 */ /* 0x004fc400008f0eff */
[----:B------:R1:W-:Y:S01]  /*9f50*/  STL [R1+0x484], R9 ;  /* 0x0004840901007387 */ /* 0x0003e20000100800 */
[C---:B------:R-:W-:Y:S02]  /*9f60*/  IMAD R81, R2.reuse, 0x57, RZ ;  /* 0x0000005702517824 */ /* 0x040fe400078e02ff */
[C---:B------:R-:W-:Y:S01]  /*9f70*/  IMAD R82, R2.reuse, 0x56, RZ ;  /* 0x0000005602527824 */ /* 0x040fe200078e02ff */
[----:B------:R2:W-:Y:S01]  /*9f80*/  STL [R1+0x450], R8 ;  /* 0x0004500801007387 */ /* 0x0005e20000100800 */
[C---:B------:R-:W-:Y:S01]  /*9f90*/  IMAD R83, R2.reuse, 0x55, RZ ;  /* 0x0000005502537824 */ /* 0x040fe200078e02ff */
[-C--:B0-----:R-:W-:Y:S01]  /*9fa0*/  IADD3 R7, P1, R19, R4.reuse, RZ ;  /* 0x0000000413077210 */ /* 0x081fe20007f3e0ff */
[C---:B------:R-:W-:Y:S02]  /*9fb0*/  IMAD R84, R2.reuse, 0x54, RZ ;  /* 0x0000005402547824 */ /* 0x040fe400078e02ff */
[C---:B------:R-:W-:Y:S01]  /*9fc0*/  IMAD R85, R2.reuse, 0x53, RZ ;  /* 0x0000005302557824 */ /* 0x040fe200078e02ff */
[----:B-1----:R-:W-:Y:S01]  /*9fd0*/  LEA.HI.X.SX32 R9, R13, R3, 0x1, P2 ;  /* 0x000000030d097211 */ /* 0x002fe200010f0eff */
[----:B------:R0:W-:Y:S01]  /*9fe0*/  STL [R1+0x48c], R7 ;  /* 0x00048c0701007387 */ /* 0x0001e20000100800 */
[----:B------:R-:W-:Y:S01]  /*9ff0*/  IMAD R86, R2, 0x52, RZ ;  /* 0x0000005202567824 */ /* 0x000fe200078e02ff */
[----:B--2---:R-:W-:-:S02]  /*a000*/  IADD3 R8, P2, R20, R4, RZ ;  /* 0x0000000414087210 */ /* 0x004fc40007f5e0ff */
[----:B------:R1:W-:Y:S01]  /*a010*/  STL [R1+0x458], R9 ;  /* 0x0004580901007387 */ /* 0x0003e20000100800 */
[C---:B------:R-:W-:Y:S02]  /*a020*/  IMAD R87, R2.reuse, 0x51, RZ ;  /* 0x0000005102577824 */ /* 0x040fe400078e02ff */
[C---:B------:R-:W-:Y:S01]  /*a030*/  IMAD R152, R2.reuse, 0x50, RZ ;  /* 0x0000005002987824 */ /* 0x040fe200078e02ff */
[----:B------:R2:W-:Y:S01]  /*a040*/  STL [R1+0x494], R8 ;  /* 0x0004940801007387 */ /* 0x0005e20000100800 */
[----:B------:R-:W-:Y:S01]  /*a050*/  IMAD R153, R2, 0x4f, RZ ;  /* 0x0000004f02997824 */ /* 0x000fe200078e02ff */
        /* <DEDUP_REMOVED lines=14> */
[----:B------:R-:W-:Y:S01]  /*a140*/  IMAD R161, R2, 0x47, RZ ;  /* 0x0000004702a17824 */ /* 0x000fe200078e02ff */
        /* <DEDUP_REMOVED lines=14> */
[----:B------:R-:W-:Y:S01]  /*a230*/  IMAD.SHL.U32 R168, R2, 0x40, RZ ;  /* 0x0000004002a87824 */ /* 0x000fe200078e00ff */
        /* <DEDUP_REMOVED lines=20> */
[C---:B------:R-:W-:Y:S01]  /*a380*/  IMAD R179, R2.reuse, 0x35, RZ ;  /* 0x0000003502b37824 */ /* 0x040fe200078e02ff */
        /* <DEDUP_REMOVED lines=8> */
[----:B------:R-:W-:Y:S01]  /*a410*/  IMAD R183, R2, 0x31, RZ ;  /* 0x0000003102b77824 */ /* 0x000fe200078e02ff */
        /* <DEDUP_REMOVED lines=13> */
[C---:B------:R-:W-:Y:S01]  /*a4f0*/  IMAD R190, R2.reuse, 0x2a, RZ ;  /* 0x0000002a02be7824 */ /* 0x040fe200078e02ff */
[----:B------:R-:W-:Y:S01]  /*a500*/  CS2R R56, SRZ ;  /* 0x0000000000387805 */ /* 0x000fe2000001ff00 */
        /* <DEDUP_REMOVED lines=10> */
[----:B0-----:R-:W-:Y:S01]  /*a5b0*/  IADD3 R7, P6, R65, R4, RZ ;  /* 0x0000000441077210 */ /* 0x001fe20007fde0ff */
[C---:B------:R-:W-:Y:S02]  /*a5c0*/  IMAD R196, R2.reuse, 0x24, RZ ;  /* 0x0000002402c47824 */ /* 0x040fe400078e02ff */
[C---:B------:R-:W-:Y:S01]  /*a5d0*/  IMAD R197, R2.reuse, 0x23, RZ ;  /* 0x0000002302c57824 */ /* 0x040fe200078e02ff */
[----:B-1----:R-:W-:Y:S01]  /*a5e0*/  LEA.HI.X.SX32 R9, R59, R3, 0x1, P0 ;  /* 0x000000033b097211 */ /* 0x002fe200000f0eff */
[----:B------:R0:W-:Y:S01]  /*a5f0*/  STL [R1+0x4ec], R7 ;  /* 0x0004ec0701007387 */ /* 0x0001e20000100800 */
[----:B------:R-:W-:Y:S01]  /*a600*/  IMAD R198, R2, 0x22, RZ ;  /* 0x0000002202c67824 */ /* 0x000fe200078e02ff */
[----:B------:R-:W-:-:S02]  /*a610*/  CS2R R58, SRZ ;  /* 0x00000000003a7805 */ /* 0x000fc4000001ff00 */
[-C--:B--2---:R-:W-:Y:S01]  /*a620*/  IADD3 R8, P0, R66, R4.reuse, RZ ;  /* 0x0000000442087210 */ /* 0x084fe20007f1e0ff */
[----:B------:R1:W-:Y:S01]  /*a630*/  STL [R1+0x4b8], R9 ;  /* 0x0004b80901007387 */ /* 0x0003e20000100800 */
[C---:B------:R-:W-:Y:S02]  /*a640*/  IMAD R199, R2.reuse, 0x21, RZ ;  /* 0x0000002102c77824 */ /* 0x040fe400078e02ff */
[C---:B------:R-:W-:Y:S01]  /*a650*/  IMAD.SHL.U32 R200, R2.reuse, 0x20, RZ ;  /* 0x0000002002c87824 */ /* 0x040fe200078e00ff */
        /* <DEDUP_REMOVED lines=10> */
[C---:B------:R-:W-:Y:S01]  /*a700*/  IMAD R205, R2.reuse, 0x1b, RZ ;  /* 0x0000001b02cd7824 */ /* 0x040fe200078e02ff */
[----:B------:R-:W-:Y:S01]  /*a710*/  CS2R R60, SRZ ;  /* 0x00000000003c7805 */ /* 0x000fe2000001ff00 */
[C---:B------:R-:W-:Y:S01]  /*a720*/  IMAD R206, R2.reuse, 0x1a, RZ ;  /* 0x0000001a02ce7824 */ /* 0x040fe200078e02ff */
[----:B------:R2:W-:Y:S01]  /*a730*/  STL [R1+0x4c8], R8 ;  /* 0x0004c80801007387 */ /* 0x0005e20000100800 */
[----:B------:R-:W-:Y:S01]  /*a740*/  IMAD R207, R2, 0x19, RZ ;  /* 0x0000001902cf7824 */ /* 0x000fe200078e02ff */
        /* <DEDUP_REMOVED lines=43> */
[----:B------:R-:W-:Y:S01]  /*aa00*/  IMAD.SHL.U32 R228, R2, 0x4, RZ ;  /* 0x0000000402e47824 */ /* 0x000fe200078e00ff */
[----:B--2---:R-:W-:-:S02]  /*aa10*/  LEA.HI.X.SX32 R8, R67, R3, 0x1, P1 ;  /* 0x0000000343087211 */ /* 0x004fc400008f0eff */
[----:B------:R1:W-:Y:S01]  /*aa20*/  STL [R1+0x52c], R9 ;  /* 0x00052c0901007387 */ /* 0x0003e20000100800 */
[C---:B------:R-:W-:Y:S01]  /*aa30*/  IMAD R229, R2.reuse, 0x3, RZ ;  /* 0x0000000302e57824 */ /* 0x040fe200078e02ff */
[----:B------:R-:W-:Y:S01]  /*aa40*/  CS2R R66, SRZ ;  /* 0x0000000000427805 */ /* 0x000fe2000001ff00 */
[C---:B------:R-:W-:Y:S01]  /*aa50*/  IMAD.SHL.U32 R230, R2.reuse, 0x2, RZ ;  /* 0x0000000202e67824 */ /* 0x040fe200078e00ff */
[----:B------:R2:W-:Y:S01]  /*aa60*/  STL [R1+0x4f8], R8 ;  /* 0x0004f80801007387 */ /* 0x0005e20000100800 */
[----:B------:R-:W-:Y:S01]  /*aa70*/  IMAD.SHL.U32 R5, R2, 0x80, RZ ;  /* 0x0000008002057824 */ /* 0x000fe200078e00ff */
        /* <DEDUP_REMOVED lines=386> */
[-C--:B--2---:R-:W-:Y:S01]  /*c2a0*/  LEA.HI.X.SX32 R8, R226, R3.reuse, 0x1, P5 ;  /* 0x00000003e2087211 */ /* 0x084fe200028f0eff */
[----:B------:R1:W-:Y:S04]  /*c2b0*/  STL [R1+0x7e8], R9 ;  /* 0x0007e80901007387 */ /* 0x0003e80000100800 */
[----:B------:R2:W-:Y:S01]  /*c2c0*/  STL [R1+0x7f0], R8 ;  /* 0x0007f00801007387 */ /* 0x0005e20000100800 */
[-C--:B0-----:R-:W-:Y:S02]  /*c2d0*/  LEA.HI.X.SX32 R7, R227, R3.reuse, 0x1, P6 ;  /* 0x00000003e3077211 */ /* 0x081fe400030f0eff */
[----:B-1----:R-:W-:-:S03]  /*c2e0*/  LEA.HI.X.SX32 R9, R228, R3, 0x1, P0 ;  /* 0x00000003e4097211 */ /* 0x002fc600000f0eff */
[----:B------:R0:W-:Y:S01]  /*c2f0*/  STL [R1+0x7f8], R7 ;  /* 0x0007f80701007387 */ /* 0x0001e20000100800 */
[----:B--2---:R-:W-:-:S03]  /*c300*/  LEA.HI.X.SX32 R8, R229, R3, 0x1, P1 ;  /* 0x00000003e5087211 */ /* 0x004fc600008f0eff */
[----:B------:R1:W-:Y:S04]  /*c310*/  STL [R1+0x800], R9 ;  /* 0x0008000901007387 */ /* 0x0003e80000100800 */
[----:B------:R2:W-:Y:S01]  /*c320*/  STL [R1+0x808], R8 ;  /* 0x0008080801007387 */ /* 0x0005e20000100800 */
[----:B0-----:R-:W-:Y:S02]  /*c330*/  LEA.HI.X.SX32 R7, R230, R3, 0x1, P2 ;  /* 0x00000003e6077211 */ /* 0x001fe400010f0eff */
[----:B-1----:R-:W-:-:S03]  /*c340*/  LOP3.LUT R9, R6, 0x10, RZ, 0x3c, !PT ;  /* 0x0000001006097812 */ /* 0x002fc600078e3cff */
[----:B------:R0:W-:Y:S01]  /*c350*/  STL [R1+0x810], R7 ;  /* 0x0008100701007387 */ /* 0x0001e20000100800 */
[----:B--2---:R-:W-:-:S03]  /*c360*/  LOP3.LUT R8, R6, 0x20, RZ, 0x3c, !PT ;  /* 0x0000002006087812 */ /* 0x004fc600078e3cff */
[----:B------:R1:W-:Y:S04]  /*c370*/  STL [R1+0x818], R2 ;  /* 0x0008180201007387 */ /* 0x0003e80000100800 */
[----:B------:R2:W-:Y:S01]  /*c380*/  STL [R1+0x878], R9 ;  /* 0x0008780901007387 */ /* 0x0005e20000100800 */
[----:B0-----:R-:W-:-:S03]  /*c390*/  LOP3.LUT R7, R6, 0x30, RZ, 0x3c, !PT ;  /* 0x0000003006077812 */ /* 0x001fc600078e3cff */
[----:B------:R0:W-:Y:S01]  /*c3a0*/  STL [R1+0x874], R8 ;  /* 0x0008740801007387 */ /* 0x0001e20000100800 */
[----:B-1----:R-:W-:-:S03]  /*c3b0*/  SHF.R.S32.HI R2, RZ, 0x1f, R5 ;  /* 0x0000001fff027819 */ /* 0x002fc60000011405 */
[----:B------:R1:W-:Y:S01]  /*c3c0*/  STL [R1+0x870], R7 ;  /* 0x0008700701007387 */ /* 0x0003e20000100800 */
[C---:B--2---:R-:W-:Y:S02]  /*c3d0*/  LOP3.LUT R9, R6.reuse, 0x40, RZ, 0x3c, !PT ;  /* 0x0000004006097812 */ /* 0x044fe400078e3cff */
[----:B0-----:R-:W-:-:S03]  /*c3e0*/  LOP3.LUT R8, R6, 0x50, RZ, 0x3c, !PT ;  /* 0x0000005006087812 */ /* 0x001fc600078e3cff */
[----:B------:R0:W-:Y:S01]  /*c3f0*/  STL [R1+0x86c], R9 ;  /* 0x00086c0901007387 */ /* 0x0001e20000100800 */
[----:B-1----:R-:W-:-:S03]  /*c400*/  LOP3.LUT R7, R6, 0x60, RZ, 0x3c, !PT ;  /* 0x0000006006077812 */ /* 0x002fc600078e3cff */
[----:B------:R0:W-:Y:S01]  /*c410*/  STL [R1+0x868], R8 ;  /* 0x0008680801007387 */ /* 0x0001e20000100800 */
[----:B------:R-:W-:-:S03]  /*c420*/  LOP3.LUT R6, R6, 0x70, RZ, 0x3c, !PT ;  /* 0x0000007006067812 */ /* 0x000fc600078e3cff */
[----:B------:R0:W-:Y:S04]  /*c430*/  STL [R1+0x864], R7 ;  /* 0x0008640701007387 */ /* 0x0001e80000100800 */
[----:B------:R0:W-:Y:S02]  /*c440*/  STL [R1+0x860], R6 ;  /* 0x0008600601007387 */ /* 0x0001e40000100800 */
.L_x_2:
[----:B------:R-:W2:Y:S01]  /*c450*/  LDL R2, [R1+0x810] ;  /* 0x0008100001027983 */ /* 0x000ea20000100800 */
[----:B-1----:R-:W1:Y:S03]  /*c460*/  LDC R180, c[0x0][0x230] ;  /* 0x00008c00ffb47b82 */ /* 0x002e660000000800 */
[----:B------:R-:W3:Y:S04]  /*c470*/  LDL R152, [R1+0x804] ;  /* 0x0008040001987983 */ /* 0x000ee80000100800 */
[----:B------:R-:W-:Y:S04]  /*c480*/  STL [R1+0x8d8], R161 ;  /* 0x0008d8a101007387 */ /* 0x000fe80000100800 */
[----:B------:R-:W-:Y:S04]  /*c490*/  STL [R1+0x8d4], R162 ;  /* 0x0008d4a201007387 */ /* 0x000fe80000100800 */
[----:B------:R-:W-:Y:S04]  /*c4a0*/  STL [R1+0x8d0], R163 ;  /* 0x0008d0a301007387 */ /* 0x000fe80000100800 */
[----:B------:R-:W-:Y:S04]  /*c4b0*/  STL [R1+0x8cc], R168 ;  /* 0x0008cca801007387 */ /* 0x000fe80000100800 */
[----:B------:R-:W-:Y:S04]  /*c4c0*/  STL [R1+0x8c8], R169 ;  /* 0x0008c8a901007387 */ /* 0x000fe80000100800 */
[----:B------:R-:W1:Y:S01]  /*c4d0*/  LDL.LU R5, [R1+0x38] ;  /* 0x0000380001057983 */ /* 0x000e620000300800 */
[----:B------:R-:W-:-:S03]  /*c4e0*/  PRMT R207, RZ, 0x7610, R207 ;  /* 0x00007610ffcf7816 */ /* 0x000fc600000000cf */
[----:B-----5:R-:W-:Y:S01]  /*c4f0*/  STL [R1+0x884], R0 ;  /* 0x0008840001007387 */ /* 0x020fe20000100800 */
[----:B-1----:R-:W-:-:S03]  /*c500*/  IMAD R180, R5, -0x80, R180 ;  /* 0xffffff8005b47824 */ /* 0x002fc600078e02b4 */
[----:B------:R-:W-:Y:S02]  /*c510*/  STL [R1+0x898], R5 ;  /* 0x0008980501007387 */ /* 0x000fe40000100800 */
[C---:B------:R-:W-:Y:S02]  /*c520*/  ISETP.GT.AND P2, PT, R180.reuse, RZ, PT ;  /* 0x000000ffb400720c */ /* 0x040fe40003f44270 */
[----:B------:R1:W-:Y:S04]  /*c530*/  STL [R1+0x8c4], R5 ;  /* 0x0008c40501007387 */ /* 0x0003e80000100800 */
[----:B-1----:R-:W4:Y:S01]  /*c540*/  LDL R5, [R1+0x81c] ;  /* 0x00081c0001057983 */ /* 0x002f220000100800 */
[----:B------:R-:W-:-:S06]  /*c550*/  ISETP.GT.AND P3, PT, R180, 0x1, PT ;  /* 0x00000001b400780c */ /* 0x000fcc0003f64270 */
[----:B0-----:R-:W-:Y:S01]  /*c560*/  @P2 IMAD.MOV.U32 R6, RZ, RZ, R4 ;  /* 0x000000ffff062224 */ /* 0x001fe200078e0004 */
[C---:B------:R-:W-:Y:S01]  /*c570*/  ISETP.GT.AND P4, PT, R180.reuse, 0x2, PT ;  /* 0x00000002b400780c */ /* 0x040fe20003f84270 */
[----:B------:R-:W-:Y:S01]  /*c580*/  @P2 IMAD.MOV.U32 R7, RZ, RZ, R3 ;  /* 0x000000ffff072224 */ /* 0x000fe200078e0003 */
[----:B------:R-:W-:Y:S01]  /*c590*/  STL [R1+0x89c], R4 ;  /* 0x00089c0401007387 */ /* 0x000fe20000100800 */
[----:B------:R-:W-:Y:S02]  /*c5a0*/  PRMT R170, RZ, 0x7610, R170 ;  /* 0x00007610ffaa7816 */ /* 0x000fe400000000aa */
[----:B------:R-:W-:Y:S01]  /*c5b0*/  PRMT R206, RZ, 0x7610, R206 ;  /* 0x00007610ffce7816 */ /* 0x000fe200000000ce */
[----:B------:R0:W-:Y:S01]  /*c5c0*/  STL [R1+0x894], R3 ;  /* 0x0008940301007387 */ /* 0x0001e20000100800 */
[C---:B------:R-:W-:Y:S02]  /*c5d0*/  ISETP.GT.AND P1, PT, R180.reuse, 0x3, PT ;  /* 0x00000003b400780c */ /* 0x040fe40003f24270 */
[----:B------:R-:W-:Y:S01]  /*c5e0*/  PRMT R171, RZ, 0x7610, R171 ;  /* 0x00007610ffab7816 */ /* 0x000fe200000000ab */
[----:B------:R4:W3:Y:S01]  /*c5f0*/  @P2 LDG.E.U8 R207, desc[UR40][R6.64] ;  /* 0x0000002806cf2981 */ /* 0x0008e2000c1e1100 */
[----:B------:R-:W-:-:S03]  /*c600*/  ISETP.GT.AND P0, PT, R180, 0x4, PT ;  /* 0x00000004b400780c */ /* 0x000fc60003f04270 */
[----:B0-----:R-:W2:Y:S04]  /*c610*/  LDL.LU R3, [R1+0x814] ;  /* 0x0008140001037983 */ /* 0x001ea80000300800 */
[----:B------:R-:W3:Y:S01]  /*c620*/  LDL R7, [R1+0x818] ;  /* 0x0008180001077983 */ /* 0x000ee20000100800 */
[----:B----4-:R-:W-:-:S03]  /*c630*/  @P3 IMAD.MOV.U32 R6, RZ, RZ, R5 ;  /* 0x000000ffff063224 */ /* 0x010fc600078e0005 */
[----:B------:R-:W4:Y:S04]  /*c640*/  LDL R5, [R1+0x7ec] ;  /* 0x0007ec0001057983 */ /* 0x000f280000100800 */
[----:B---3--:R0:W3:Y:S04]  /*c650*/  @P3 LDG.E.U8 R170, desc[UR40][R6.64] ;  /* 0x0000002806aa3981 */ /* 0x0080e8000c1e1100 */
[----:B--2---:R-:W-:Y:S01]  /*c660*/  STL [R1+0x8a0], R3 ;  /* 0x0008a00301007387 */ /* 0x004fe20000100800 */
[----:B0-----:R-:W-:Y:S02]  /*c670*/  @P4 IMAD.MOV.U32 R6, RZ, RZ, R3 ;  /* 0x000000ffff064224 */ /* 0x001fe400078e0003 */
[----:B------:R-:W-:-:S02]  /*c680*/  @P4 IMAD.MOV.U32 R7, RZ, RZ, R2 ;  /* 0x000000ffff074224 */ /* 0x000fc400078e0002 */
[----:B------:R-:W2:Y:S04]  /*c690*/  LDL.LU R2, [R1+0x7fc] ;  /* 0x0007fc0001027983 */ /* 0x000ea80000300800 */
[----:B------:R0:W3:Y:S04]  /*c6a0*/  @P4 LDG.E.U8 R206, desc[UR40][R6.64] ;  /* 0x0000002806ce4981 */ /* 0x0000e8000c1e1100 */
[----:B------:R-:W0:Y:S04]  /*c6b0*/  LDL R6, [R1+0x808] ;  /* 0x0008080001067983 */ /* 0x000e280000100800 */
[----:B------:R-:W0:Y:S02]  /*c6c0*/  LDL R7, [R1+0x80c] ;  /* 0x00080c0001077983 */ /* 0x000e240000100800 */
[----:B0-----:R-:W-:-:S04]  /*c6d0*/  @P1 LOP3.LUT R7, R7, R6, RZ, 0x3c, !PT ;  /* 0x0000000607071212 */ /* 0x001fc800078e3cff */
[----:B------:R-:W-:-:S04]  /*c6e0*/  @P1 LOP3.LUT R6, R7, R6, RZ, 0x3c, !PT ;  /* 0x0000000607061212 */ /* 0x000fc800078e3cff */
[----:B------:R-:W-:-:S05]  /*c6f0*/  @P1 LOP3.LUT R7, R7, R6, RZ, 0x3c, !PT ;  /* 0x0000000607071212 */ /* 0x000fca00078e3cff */
[----:B------:R0:W3:Y:S04]  /*c700*/  @P1 LDG.E.U8 R171, desc[UR40][R6.64] ;  /* 0x0000002806ab1981 */ /* 0x0000e8000c1e1100 */
[----:B------:R-:W4:Y:S01]  /*c710*/  LDL R7, [R1+0x800] ;  /* 0x0008000001077983 */ /* 0x000f220000100800 */
[----:B------:R-:W-:Y:S01]  /*c720*/  PRMT R172, RZ, 0x7610, R172 ;  /* 0x00007610ffac7816 */ /* 0x000fe200000000ac */
[----:B0-----:R-:W-:Y:S01]  /*c730*/  @P0 IMAD.MOV.U32 R6, RZ, RZ, R152 ;  /* 0x000000ffff060224 */ /* 0x001fe200078e0098 */
[----:B------:R-:W-:Y:S01]  /*c740*/  ISETP.GT.AND P2, PT, R180, 0x5, PT ;  /* 0x00000005b400780c */ /* 0x000fe20003f44270 */
[----:B------:R-:W3:Y:S01]  /*c750*/  LDL R152, [R1+0x7dc] ;  /* 0x0007dc0001987983 */ /* 0x000ee20000100800 */
[----:B------:R-:W-:-:S03]  /*c760*/  PRMT R205, RZ, 0x7610, R205 ;  /* 0x00007610ffcd7816 */ /* 0x000fc600000000cd */
[----:B----4-:R2:W4:Y:S04]  /*c770*/  @P0 LDG.E.U8 R172, desc[UR40][R6.64] ;  /* 0x0000002806ac0981 */ /* 0x010528000c1e1100 */
[----:B------:R-:W3:Y:S04]  /*c780*/  LDL R7, [R1+0x7f8] ;  /* 0x0007f80001077983 */ /* 0x000ee80000100800 */
[----:B--2---:R-:W-:Y:S01]  /*c790*/  @P2 IMAD.MOV.U32 R6, RZ, RZ, R2 ;  /* 0x000000ffff062224 */ /* 0x004fe200078e0002 */
[----:B------:R-:W-:Y:S01]  /*c7a0*/  STL [R1+0x8a4], R2 ;  /* 0x0008a40201007387 */ /* 0x000fe20000100800 */
[----:B------:R-:W-:-:S03]  /*c7b0*/  ISETP.GT.AND P3, PT, R180, 0x6, PT ;  /* 0x00000006b400780c */ /* 0x000fc60003f64270 */
[----:B---3--:R0:W2:Y:S04]  /*c7c0*/  @P2 LDG.E.U8 R205, desc[UR40][R6.64] ;  /* 0x0000002806cd2981 */ /* 0x0080a8000c1e1100 */
[----:B------:R-:W0:Y:S04]  /*c7d0*/  LDL R6, [R1+0x7f0] ;  /* 0x0007f00001067983 */ /* 0x000e280000100800 */
[----:B------:R-:W0:Y:S01]  /*c7e0*/  LDL R7, [R1+0x7f4] ;  /* 0x0007f40001077983 */ /* 0x000e220000100800 */
[----:B------:R-:W-:Y:S02]  /*c7f0*/  PRMT R204, RZ, 0x7610, R204 ;  /* 0x00007610ffcc7816 */ /* 0x000fe400000000cc */
[----:B------:R-:W-:-:S02]  /*c800*/  ISETP.GT.AND P4, PT, R180, 0x7, PT ;  /* 0x00000007b400780c */ /* 0x000fc40003f84270 */
        /* <DEDUP_REMOVED lines=8> */
[----:B------:R-:W2:Y:S04]  /*c890*/  LDL R5, [R1+0x7c4] ;  /* 0x0007c40001057983 */ /* 0x000ea80000100800 */
[----:B----4-:R0:W4:Y:S04]  /*c8a0*/  @P4 LDG.E.U8 R203, desc[UR40][R6.64] ;  /* 0x0000002806cb4981 */ /* 0x010128000c1e1100 */
[----:B------:R-:W0:Y:S04]  /*c8b0*/  LDL R6, [R1+0x7e0] ;  /* 0x0007e00001067983 */ /* 0x000e280000100800 */
[----:B------:R-:W0:Y:S01]  /*c8c0*/  LDL R7, [R1+0x7e4] ;  /* 0x0007e40001077983 */ /* 0x000e220000100800 */
[----:B------:R-:W-:-:S02]  /*c8d0*/  PRMT R154, RZ, 0x7610, R154 ;  /* 0x00007610ff9a7816 */ /* 0x000fc4000000009a */
[----:B------:R-:W-:Y:S02]  /*c8e0*/  ISETP.GT.AND P0, PT, R180, 0x9, PT ;  /* 0x00000009b400780c */ /* 0x000fe40003f04270 */
[----:B0-----:R-:W-:-:S04]  /*c8f0*/  @P1 LOP3.LUT R7, R7, R6, RZ, 0x3c, !PT ;  /* 0x0000000607071212 */ /* 0x001fc800078e3cff */
[----:B------:R-:W-:-:S04]  /*c900*/  @P1 LOP3.LUT R6, R7, R6, RZ, 0x3c, !PT ;  /* 0x0000000607061212 */ /* 0x000fc800078e3cff */
[----:B------:R-:W-:-:S05]  /*c910*/  @P1 LOP3.LUT R7, R7, R6, RZ, 0x3c, !PT ;  /* 0x0000000607071212 */ /* 0x000fca00078e3cff */
[----:B------:R0:W4:Y:S04]  /*c920*/  @P1 LDG.E.U8 R154, desc[UR40][R6.64] ;  /* 0x00000028069a1981 */ /* 0x000128000c1e1100 */
[----:B------:R-:W3:Y:S01]  /*c930*/  LDL R7, [R1+0x7d8] ;  /* 0x0007d80001077983 */ /* 0x000ee20000100800 */
[----:B------:R-:W-:Y:S01]  /*c940*/  PRMT R155, RZ, 0x7610, R155 ;  /* 0x00007610ff9b7816 */ /* 0x000fe2000000009b */
[----:B0-----:R-:W-:Y:S01]  /*c950*/  @P0 IMAD.MOV.U32 R6, RZ, RZ, R152 ;  /* 0x000000ffff060224 */ /* 0x001fe200078e0098 */
[----:B------:R-:W-:Y:S01]  /*c960*/  ISETP.GT.AND P2, PT, R180, 0xa, PT ;  /* 0x0000000ab400780c */ /* 0x000fe20003f44270 */
[----:B------:R-:W4:Y:S04]  /*c970*/  LDL R152, [R1+0x7b4] ;  /* 0x0007b40001987983 */ /* 0x000f280000100800 */
[----:B---3--:R0:W3:Y:S04]  /*c980*/  @P0 LDG.E.U8 R155, desc[UR40][R6.64] ;  /* 0x00000028069b0981 */ /* 0x0080e8000c1e1100 */
[----:B------:R-:W0:Y:S04]  /*c990*/  LDL R6, [R1+0x7d0] ;  /* 0x0007d00001067983 */ /* 0x000e280000100800 */
[----:B------:R-:W0:Y:S01]  /*c9a0*/  LDL R7, [R1+0x7d4] ;  /* 0x0007d40001077983 */ /* 0x000e220000100800 */
[----:B------:R-:W-:-:S02]  /*c9b0*/  PRMT R192, RZ, 0x7610, R192 ;  /* 0x00007610ffc07816 */ /* 0x000fc400000000c0 */
[----:B0-----:R-:W-:-:S04]  /*c9c0*/  @P2 LOP3.LUT R7, R7, R6, RZ, 0x3c, !PT ;  /* 0x0000000607072212 */ /* 0x001fc800078e3cff */
[----:B------:R-:W-:-:S04]  /*c9d0*/  @P2 LOP3.LUT R6, R7, R6, RZ, 0x3c, !PT ;  /* 0x0000000607062212 */ /* 0x000fc800078e3cff */
[----:B------:R-:W-:-:S05]  /*c9e0*/  @P2 LOP3.LUT R7, R7, R6, RZ, 0x3c, !PT ;  /* 0x0000000607072212 */ /* 0x000fca00078e3cff */
[----:B------:R0:W3:Y:S04]  /*c9f0*/  @P2 LDG.E.U8 R192, desc[UR40][R6.64] ;  /* 0x0000002806c02981 */ /* 0x0000e8000c1e1100 */
[----:B------:R-:W0:Y:S04]  /*ca00*/  LDL R6, [R1+0x7c8] ;  /* 0x0007c80001067983 */ /* 0x000e280000100800 */
[----:B------:R-:W0:Y:S01]  /*ca10*/  LDL R7, [R1+0x7cc] ;  /* 0x0007cc0001077983 */ /* 0x000e220000100800 */
[----:B------:R-:W-:Y:S02]  /*ca20*/  ISETP.GT.AND P3, PT, R180, 0xb, PT ;  /* 0x0000000bb400780c */ /* 0x000fe40003f64270 */
[----:B------:R-:W-:-:S11]  /*ca30*/  PRMT R193, RZ, 0x7610, R193 ;  /* 0x00007610ffc17816 */ /* 0x000fd600000000c1 */
[----:B0-----:R-:W-:-:S04]  /*ca40*/  @P3 LOP3.LUT R7, R7, R6, RZ, 0x3c, !PT ;  /* 0x0000000607073212 */ /* 0x001fc800078e3cff */
[----:B------:R-:W-:-:S04]  /*ca50*/  @P3 LOP3.LUT R6, R7, R6, RZ, 0x3c, !PT ;  /* 0x0000000607063212 */ /* 0x000fc800078e3cff */
[----:B------:R-:W-:-:S05]  /*ca60*/  @P3 LOP3.LUT R7, R7, R6, RZ, 0x3c, !PT ;  /* 0x0000000607073212 */ /* 0x000fca00078e3cff */
[----:B------:R2:W3:Y:S04]  /*ca70*/  @P3 LDG.E.U8 R193, desc[UR40][R6.64] ;  /* 0x0000002806c13981 */ /* 0x0004e8000c1e1100 */
[----:B------:R-:W4:Y:S01]  /*ca80*/  LDL R7, [R1+0x7c0] ;  /* 0x0007c00001077983 */ /* 0x000f220000100800 */
[----:B------:R-:W-:Y:S02]  /*ca90*/  ISETP.GT.AND P4, PT, R180, 0xc, PT ;  /* 0x0000000cb400780c */ /* 0x000fe40003f84270 */
[----:B------:R-:W-:-:S11]  /*caa0*/  PRMT R199, RZ, 0x7610, R199 ;  /* 0x00007610ffc77816 */ /* 0x000fd600000000c7 */
[----:B--2---:R-:W-:Y:S01]  /*cab0*/  @P4 IMAD.MOV.U32 R6, RZ, RZ, R5 ;  /* 0x000000ffff064224 */ /* 0x004fe200078e0005 */
        /* <DEDUP_REMOVED lines=190> */
[----:B------:R0:W3:Y:S04]  /*d6a0*/  @P1 LDG.E.U8 R164, desc[UR40][R6.64] ;  /* 0x0000002806a41981 */ /* 0x0000e8000c1e1100 */
[----:B------:R-:W2:Y:S01]  /*d6b0*/  LDL R7, [R1+0x6e8] ;  /* 0x0006e80001077983 */ /* 0x000ea20000100800 */
[----:B------:R-:W-:Y:S01]  /*d6c0*/  PRMT R175, RZ, 0x7610, R175 ;  /* 0x00007610ffaf7816 */ /* 0x000fe200000000af */
[----:B0-----:R-:W-:Y:S01]  /*d6d0*/  @P0 IMAD.MOV.U32 R6, RZ, RZ, R152 ;  /* 0x000000ffff060224 */ /* 0x001fe200078e0098 */
[----:B------:R-:W-:Y:S01]  /*d6e0*/  ISETP.GT.AND P2, PT, R180, 0x28, PT ;  /* 0x00000028b400780c */ /* 0x000fe20003f44270 */
[----:B------:R-:W4:Y:S04]  /*d6f0*/  LDL R152, [R1+0x6c4] ;  /* 0x0006c40001987983 */ /* 0x000f280000100800 */
[----:B--2---:R0:W2:Y:S04]  /*d700*/  @P0 LDG.E.U8 R175, desc[UR40][R6.64] ;  /* 0x0000002806af0981 */ /* 0x0040a8000c1e1100 */
[----:B------:R-:W0:Y:S04]  /*d710*/  LDL R6, [R1+0x6e0] ;  /* 0x0006e00001067983 */ /* 0x000e280000100800 */
[----:B------:R-:W0:Y:S01]  /*d720*/  LDL R7, [R1+0x6e4] ;  /* 0x0006e40001077983 */ /* 0x000e220000100800 */
[----:B------:R-:W-:-:S02]  /*d730*/  PRMT R23, RZ, 0x7610, R23 ;  /* 0x00007610ff177816 */ /* 0x000fc40000000017 */
[----:B0-----:R-:W-:-:S04]  /*d740*/  @P2 LOP3.LUT R7, R7, R6, RZ, 0x3c, !PT ;  /* 0x0000000607072212 */ /* 0x001fc800078e3cff */
[----:B------:R-:W-:-:S04]  /*d750*/  @P2 LOP3.LUT R6, R7, R6, RZ, 0x3c, !PT ;  /* 0x0000000607062212 */ /* 0x000fc800078e3cff */
[----:B------:R-:W-:-:S05]  /*d760*/  @P2 LOP3.LUT R7, R7, R6, RZ, 0x3c, !PT ;  /* 0x0000000607072212 */ /* 0x000fca00078e3cff */
[----:B------:R0:W2:Y:S04]  /*d770*/  @P2 LDG.E.U8 R23, desc[UR40][R6.64] ;  /* 0x0000002806172981 */ /* 0x0000a8000c1e1100 */
[----:B------:R-:W0:Y:S04]  /*d780*/  LDL R6, [R1+0x6d8] ;  /* 0x0006d80001067983 */ /* 0x000e280000100800 */
[----:B------:R-:W0:Y:S01]  /*d790*/  LDL R7, [R1+0x6dc] ;  /* 0x0006dc0001077983 */ /* 0x000e220000100800 */
[----:B------:R-:W-:Y:S02]  /*d7a0*/  ISETP.GT.AND P3, PT, R180, 0x29, PT ;  /* 0x00000029b400780c */ /* 0x000fe40003f64270 */
[----:B------:R-:W-:-:S11]  /*d7b0*/  PRMT R174, RZ, 0x7610, R174 ;  /* 0x00007610ffae7816 */ /* 0x000fd600000000ae */
[----:B0-----:R-:W-:-:S04]  /*d7c0*/  @P3 LOP3.LUT R7, R7, R6, RZ, 0x3c, !PT ;  /* 0x0000000607073212 */ /* 0x001fc800078e3cff */
[----:B------:R-:W-:-:S04]  /*d7d0*/  @P3 LOP3.LUT R6, R7, R6, RZ, 0x3c, !PT ;  /* 0x0000000607063212 */ /* 0x000fc800078e3cff */
[----:B------:R-:W-:-:S05]  /*d7e0*/  @P3 LOP3.LUT R7, R7, R6, RZ, 0x3c, !PT ;  /* 0x0000000607073212 */ /* 0x000fca00078e3cff */
[----:B------:R0:W2:Y:S04]  /*d7f0*/  @P3 LDG.E.U8 R174, desc[UR40][R6.64] ;  /* 0x0000002806ae3981 */ /* 0x0000a8000c1e1100 */
[----:B------:R-:W3:Y:S01]  /*d800*/  LDL R7, [R1+0x6d0] ;  /* 0x0006d00001077983 */ /* 0x000ee20000100800 */
[----:B------:R-:W-:Y:S02]  /*d810*/  ISETP.GT.AND P4, PT, R180, 0x2a, PT ;  /* 0x0000002ab400780c */ /* 0x000fe40003f84270 */
[----:B------:R-:W-:-:S11]  /*d820*/  PRMT R159, RZ, 0x7610, R159 ;  /* 0x00007610ff9f7816 */ /* 0x000fd6000000009f */
[----:B0-----:R-:W-:Y:S01]  /*d830*/  @P4 IMAD.MOV.U32 R6, RZ, RZ, R5 ;  /* 0x000000ffff064224 */ /* 0x001fe200078e0005 */
[----:B------:R-:W-:Y:S01]  /*d840*/  ISETP.GT.AND P1, PT, R180, 0x2b, PT ;  /* 0x0000002bb400780c */ /* 0x000fe20003f24270 */
[----:B------:R-:W2:Y:S04]  /*d850*/  LDL R5, [R1+0x6ac] ;  /* 0x0006ac0001057983 */ /* 0x000ea80000100800 */
[----:B---3--:R0:W3:Y:S04]  /*d860*/  @P4 LDG.E.U8 R159, desc[UR40][R6.64] ;  /* 0x00000028069f4981 */ /* 0x0080e8000c1e1100 */
        /* <DEDUP_REMOVED lines=10> */
[----:B----4-:R-:W-:Y:S01]  /*d910*/  @P0 IMAD.MOV.U32 R6, RZ, RZ, R152 ;  /* 0x000000ffff060224 */ /* 0x010fe200078e0098 */
        /* <DEDUP_REMOVED lines=153> */
[----:B------:R-:W3:Y:S04]  /*e2b0*/  @P2 LDG.E.U8 R161, desc[UR40][R6.64] ;  /* 0x0000002806a12981 */ /* 0x000ee8000c1e1100 */
[----:B--2---:R0:W-:Y:S04]  /*e2c0*/  STL [R1+0x8], R0 ;  /* 0x0000080001007387 */ /* 0x0041e80000100800 */
[----:B0-----:R-:W2:Y:S04]  /*e2d0*/  LDL R0, [R1+0x5fc] ;  /* 0x0005fc0001007983 */ /* 0x001ea80000100800 */
[----:B---3--:R0:W-:Y:S04]  /*e2e0*/  STL [R1+0x4], R161 ;  /* 0x000004a101007387 */ /* 0x0081e80000100800 */
[----:B0-----:R-:W3:Y:S04]  /*e2f0*/  LDL.LU R161, [R1+0x8d8] ;  /* 0x0008d80001a17983 */ /* 0x001ee80000300800 */
[----:B------:R-:W4:Y:S04]  /*e300*/  LDL R6, [R1+0x610] ;  /* 0x0006100001067983 */ /* 0x000f280000100800 */
[----:B------:R-:W4:Y:S01]  /*e310*/  LDL R7, [R1+0x614] ;  /* 0x0006140001077983 */ /* 0x000f220000100800 */
[----:B------:R-:W-:-:S02]  /*e320*/  ISETP.GT.AND P3, PT, R180, 0x42, PT ;  /* 0x00000042b400780c */ /* 0x000fc40003f64270 */
[----:B------:R-:W-:-:S11]  /*e330*/  PRMT R162, RZ, 0x7610, R162 ;  /* 0x00007610ffa27816 */ /* 0x000fd600000000a2 */
[----:B----4-:R-:W-:-:S04]  /*e340*/  @P3 LOP3.LUT R7, R7, R6, RZ, 0x3c, !PT ;  /* 0x0000000607073212 */ /* 0x010fc800078e3cff */
[----:B------:R-:W-:-:S04]  /*e350*/  @P3 LOP3.LUT R6, R7, R6, RZ, 0x3c, !PT ;  /* 0x0000000607063212 */ /* 0x000fc800078e3cff */
[----:B------:R-:W-:-:S05]  /*e360*/  @P3 LOP3.LUT R7, R7, R6, RZ, 0x3c, !PT ;  /* 0x0000000607073212 */ /* 0x000fca00078e3cff */
[----:B------:R-:W4:Y:S01]  /*e370*/  @P3 LDG.E.U8 R162, desc[UR40][R6.64] ;  /* 0x0000002806a23981 */ /* 0x000f22000c1e1100 */
[C---:B------:R-:W-:Y:S02]  /*e380*/  ISETP.GT.AND P4, PT, R180.reuse, 0x43, PT ;  /* 0x00000043b400780c */ /* 0x040fe40003f84270 */
[----:B------:R-:W-:Y:S01]  /*e390*/  PRMT R252, RZ, 0x7610, R252 ;  /* 0x00007610fffc7816 */ /* 0x000fe200000000fc */
[----:B----4-:R0:W-:Y:S04]  /*e3a0*/  STL [R1], R162 ;  /* 0x000000a201007387 */ /* 0x0101e80000100800 */
[----:B0-----:R-:W4:Y:S04]  /*e3b0*/  LDL.LU R162, [R1+0x8d4] ;  /* 0x0008d40001a27983 */ /* 0x001f280000300800 */
[----:B------:R-:W2:Y:S02]  /*e3c0*/  LDL R7, [R1+0x608] ;  /* 0x0006080001077983 */ /* 0x000ea40000100800 */
[----:B------:R-:W-:Y:S01]  /*e3d0*/  @P4 IMAD.MOV.U32 R6, RZ, RZ, R5 ;  /* 0x000000ffff064224 */ /* 0x000fe200078e0005 */
[----:B------:R-:W-:-:S02]  /*e3e0*/  ISETP.GT.AND P1, PT, R180, 0x44, PT ;  /* 0x00000044b400780c */ /* 0x000fc40003f24270 */
[----:B------:R-:W-:Y:S01]  /*e3f0*/  ISETP.GT.AND P0, PT, R180, 0x45, PT ;  /* 0x00000045b400780c */ /* 0x000fe20003f04270 */
[----:B------:R-:W3:Y:S04]  /*e400*/  LDL R5, [R1+0x5e4] ;  /* 0x0005e40001057983 */ /* 0x000ee80000100800 */
[----:B--2---:R0:W2:Y:S04]  /*e410*/  @P4 LDG.E.U8 R252, desc[UR40][R6.64] ;  /* 0x0000002806fc4981 */ /* 0x0040a8000c1e1100 */
[----:B------:R-:W0:Y:S04]  /*e420*/  LDL R6, [R1+0x600] ;  /* 0x0006000001067983 */ /* 0x000e280000100800 */
[----:B------:R-:W0:Y:S01]  /*e430*/  LDL R7, [R1+0x604] ;  /* 0x0006040001077983 */ /* 0x000e220000100800 */
[----:B------:R-:W-:-:S02]  /*e440*/  PRMT R240, RZ, 0x7610, R240 ;  /* 0x00007610fff07816 */ /* 0x000fc400000000f0 */
[----:B------:R-:W-:Y:S02]  /*e450*/  PRMT R239, RZ, 0x7610, R239 ;  /* 0x00007610ffef7816 */ /* 0x000fe400000000ef */
[----:B0-----:R-:W-:-:S04]  /*e460*/  @P1 LOP3.LUT R7, R7, R6, RZ, 0x3c, !PT ;  /* 0x0000000607071212 */ /* 0x001fc800078e3cff */
[----:B------:R-:W-:-:S04]  /*e470*/  @P1 LOP3.LUT R6, R7, R6, RZ, 0x3c, !PT ;  /* 0x0000000607061212 */ /* 0x000fc800078e3cff */
[----:B------:R-:W-:-:S05]  /*e480*/  @P1 LOP3.LUT R7, R7, R6, RZ, 0x3c, !PT ;  /* 0x0000000607071212 */ /* 0x000fca00078e3cff */
[----:B------:R0:W2:Y:S02]  /*e490*/  @P1 LDG.E.U8 R240, desc[UR40][R6.64] ;  /* 0x0000002806f01981 */ /* 0x0000a4000c1e1100 */
[----:B0-----:R-:W-:Y:S02]  /*e4a0*/  @P0 IMAD.MOV.U32 R6, RZ, RZ, R0 ;  /* 0x000000ffff060224 */ /* 0x001fe400078e0000 */
[----:B------:R-:W-:Y:S01]  /*e4b0*/  @P0 IMAD.MOV.U32 R7, RZ, RZ, R152 ;  /* 0x000000ffff070224 */ /* 0x000fe200078e0098 */
[----:B------:R-:W-:Y:S01]  /*e4c0*/  ISETP.GT.AND P2, PT, R180, 0x46, PT ;  /* 0x00000046b400780c */ /* 0x000fe20003f44270 */
[----:B------:R-:W4:Y:S04]  /*e4d0*/  LDL R152, [R1+0x5c8] ;  /* 0x0005c80001987983 */ /* 0x000f280000100800 */
[----:B------:R0:W2:Y:S01]  /*e4e0*/  @P0 LDG.E.U8 R239, desc[UR40][R6.64] ;  /* 0x0000002806ef0981 */ /* 0x0000a2000c1e1100 */
[----:B------:R-:W-:-:S02]  /*e4f0*/  PRMT R238, RZ, 0x7610, R238 ;  /* 0x00007610ffee7816 */ /* 0x000fc400000000ee */
[----:B------:R-:W-:Y:S01]  /*e500*/  ISETP.GT.AND P3, PT, R180, 0x47, PT ;  /* 0x00000047b400780c */ /* 0x000fe20003f64270 */
[----:B------:R-:W4:Y:S04]  /*e510*/  LDL R0, [R1+0x5cc] ;  /* 0x0005cc0001007983 */ /* 0x000f280000100800 */
[----:B------:R-:W0:Y:S04]  /*e520*/  LDL R6, [R1+0x5f0] ;  /* 0x0005f00001067983 */ /* 0x000e280000100800 */
[----:B------:R-:W0:Y:S02]  /*e530*/  LDL R7, [R1+0x5f4] ;  /* 0x0005f40001077983 */ /* 0x000e240000100800 */
[----:B0-----:R-:W-:-:S04]  /*e540*/  @P2 LOP3.LUT R7, R7, R6, RZ, 0x3c, !PT ;  /* 0x0000000607072212 */ /* 0x001fc800078e3cff */
[----:B------:R-:W-:-:S04]  /*e550*/  @P2 LOP3.LUT R6, R7, R6, RZ, 0x3c, !PT ;  /* 0x0000000607062212 */ /* 0x000fc800078e3cff */
[----:B------:R-:W-:-:S05]  /*e560*/  @P2 LOP3.LUT R7, R7, R6, RZ, 0x3c, !PT ;  /* 0x0000000607072212 */ /* 0x000fca00078e3cff */
[----:B------:R0:W2:Y:S04]  /*e570*/  @P2 LDG.E.U8 R238, desc[UR40][R6.64] ;  /* 0x0000002806ee2981 */ /* 0x0000a8000c1e1100 */
[----:B------:R-:W0:Y:S04]  /*e580*/  LDL R6, [R1+0x5e8] ;  /* 0x0005e80001067983 */ /* 0x000e280000100800 */
[----:B------:R-:W0:Y:S01]  /*e590*/  LDL R7, [R1+0x5ec] ;  /* 0x0005ec0001077983 */ /* 0x000e220000100800 */
[----:B------:R-:W-:Y:S02]  /*e5a0*/  PRMT R237, RZ, 0x7610, R237 ;  /* 0x00007610ffed7816 */ /* 0x000fe400000000ed */
[----:B------:R-:W-:-:S02]  /*e5b0*/  ISETP.GT.AND P4, PT, R180, 0x48, PT ;  /* 0x00000048b400780c */ /* 0x000fc40003f84270 */
[----:B0-----:R-:W-:-:S04]  /*e5c0*/  @P3 LOP3.LUT R7, R7, R6, RZ, 0x3c, !PT ;  /* 0x0000000607073212 */ /* 0x001fc800078e3cff */
[----:B------:R-:W-:-:S04]  /*e5d0*/  @P3 LOP3.LUT R6, R7, R6, RZ, 0x3c, !PT ;  /* 0x0000000607063212 */ /* 0x000fc800078e3cff */
[----:B------:R-:W-:-:S05]  /*e5e0*/  @P3 LOP3.LUT R7, R7, R6, RZ, 0x3c, !PT ;  /* 0x0000000607073212 */ /* 0x000fca00078e3cff */
[----:B------:R3:W2:Y:S04]  /*e5f0*/  @P3 LDG.E.U8 R237, desc[UR40][R6.64] ;  /* 0x0000002806ed3981 */ /* 0x0006a8000c1e1100 */
[----:B------:R-:W4:Y:S01]  /*e600*/  LDL R7, [R1+0x5e0] ;  /* 0x0005e00001077983 */ /* 0x000f220000100800 */
[----:B------:R-:W-:Y:S01]  /*e610*/  PRMT R236, RZ, 0x7610, R236 ;  /* 0x00007610ffec7816 */ /* 0x000fe200000000ec */
[----:B---3--:R-:W-:Y:S01]  /*e620*/  @P4 IMAD.MOV.U32 R6, RZ, RZ, R5 ;  /* 0x000000ffff064224 */ /* 0x008fe200078e0005 */
[----:B------:R-:W-:Y:S01]  /*e630*/  ISETP.GT.AND P0, PT, R180, 0x49, PT ;  /* 0x00000049b400780c */ /* 0x000fe20003f04270 */
[----:B------:R-:W3:Y:S04]  /*e640*/  LDL R5, [R1+0x5bc] ;  /* 0x0005bc0001057983 */ /* 0x000ee80000100800 */
[----:B----4-:R0:W4:Y:S04]  /*e650*/  @P4 LDG.E.U8 R236, desc[UR40][R6.64] ;  /* 0x0000002806ec4981 */ /* 0x010128000c1e1100 */
[----:B------:R-:W0:Y:S04]  /*e660*/  LDL R6, [R1+0x5d8] ;  /* 0x0005d80001067983 */ /* 0x000e280000100800 */
[----:B------:R-:W0:Y:S01]  /*e670*/  LDL R7, [R1+0x5dc] ;  /* 0x0005dc0001077983 */ /* 0x000e220000100800 */
[----:B------:R-:W-:-:S02]  /*e680*/  PRMT R235, RZ, 0x7610, R235 ;  /* 0x00007610ffeb7816 */ /* 0x000fc400000000eb */
[----:B0-----:R-:W-:-:S04]  /*e690*/  @P0 LOP3.LUT R7, R7, R6, RZ, 0x3c, !PT ;  /* 0x0000000607070212 */ /* 0x001fc800078e3cff */
[----:B------:R-:W-:-:S04]  /*e6a0*/  @P0 LOP3.LUT R6, R7, R6, RZ, 0x3c, !PT ;  /* 0x0000000607060212 */ /* 0x000fc800078e3cff */
[----:B------:R-:W-:-:S05]  /*e6b0*/  @P0 LOP3.LUT R7, R7, R6, RZ, 0x3c, !PT ;  /* 0x0000000607070212 */ /* 0x000fca00078e3cff */
[----:B------:R0:W4:Y:S04]  /*e6c0*/  @P0 LDG.E.U8 R235, desc[UR40][R6.64] ;  /* 0x0000002806eb0981 */ /* 0x000128000c1e1100 */
[----:B------:R-:W0:Y:S04]  /*e6d0*/  LDL R6, [R1+0x5d0] ;  /* 0x0005d00001067983 */ /* 0x000e280000100800 */
[----:B------:R-:W0:Y:S01]  /*e6e0*/  LDL R7, [R1+0x5d4] ;  /* 0x0005d40001077983 */ /* 0x000e220000100800 */
[C---:B------:R-:W-:Y:S02]  /*e6f0*/  ISETP.GT.AND P1, PT, R180.reuse, 0x4a, PT ;  /* 0x0000004ab400780c */ /* 0x040fe40003f24270 */
[----:B------:R-:W-:-:S02]  /*e700*/  ISETP.GT.AND P2, PT, R180, 0x4b, PT ;  /* 0x0000004bb400780c */ /* 0x000fc40003f44270 */
[----:B------:R-:W-:Y:S02]  /*e710*/  PRMT R234, RZ, 0x7610, R234 ;  /* 0x00007610ffea7816 */ /* 0x000fe400000000ea */
[----:B------:R-:W-:-:S07]  /*e720*/  PRMT R232, RZ, 0x7610, R232 ;  /* 0x00007610ffe87816 */ /* 0x000fce00000000e8 */
[----:B0-----:R-:W-:-:S04]  /*e730*/  @P1 LOP3.LUT R7, R7, R6, RZ, 0x3c, !PT ;  /* 0x0000000607071212 */ /* 0x001fc800078e3cff */
[----:B------:R-:W-:-:S04]  /*e740*/  @P1 LOP3.LUT R6, R7, R6, RZ, 0x3c, !PT ;  /* 0x0000000607061212 */ /* 0x000fc800078e3cff */
[----:B------:R-:W-:-:S05]  /*e750*/  @P1 LOP3.LUT R7, R7, R6, RZ, 0x3c, !PT ;  /* 0x0000000607071212 */ /* 0x000fca00078e3cff */
[----:B------:R0:W4:Y:S02]  /*e760*/  @P1 LDG.E.U8 R234, desc[UR40][R6.64] ;  /* 0x0000002806ea1981 */ /* 0x000124000c1e1100 */
[----:B0-----:R-:W-:Y:S02]  /*e770*/  @P2 IMAD.MOV.U32 R6, RZ, RZ, R0 ;  /* 0x000000ffff062224 */ /* 0x001fe400078e0000 */
[----:B------:R-:W-:Y:S01]  /*e780*/  @P2 IMAD.MOV.U32 R7, RZ, RZ, R152 ;  /* 0x000000ffff072224 */ /* 0x000fe200078e0098 */
[----:B------:R-:W-:Y:S01]  /*e790*/  ISETP.GT.AND P0, PT, R180, 0x4c, PT ;  /* 0x0000004cb400780c */ /* 0x000fe20003f04270 */
[----:B------:R-:W2:Y:S04]  /*e7a0*/  LDL R152, [R1+0x5a8] ;  /* 0x0005a80001987983 */ /* 0x000ea80000100800 */
[----:B------:R0:W4:Y:S01]  /*e7b0*/  @P2 LDG.E.U8 R232, desc[UR40][R6.64] ;  /* 0x0000002806e82981 */ /* 0x000122000c1e1100 */
[----:B------:R-:W-:-:S02]  /*e7c0*/  PRMT R230, RZ, 0x7610, R230 ;  /* 0x00007610ffe67816 */ /* 0x000fc400000000e6 */
[----:B------:R-:W-:Y:S01]  /*e7d0*/  ISETP.GT.AND P1, PT, R180, 0x4d, PT ;  /* 0x0000004db400780c */ /* 0x000fe20003f24270 */
[----:B------:R-:W2:Y:S04]  /*e7e0*/  LDL R0, [R1+0x5ac] ;  /* 0x0005ac0001007983 */ /* 0x000ea80000100800 */
[----:B------:R-:W0:Y:S04]  /*e7f0*/  LDL R6, [R1+0x5c0] ;  /* 0x0005c00001067983 */ /* 0x000e280000100800 */
[----:B------:R-:W0:Y:S02]  /*e800*/  LDL R7, [R1+0x5c4] ;  /* 0x0005c40001077983 */ /* 0x000e240000100800 */
[----:B0-----:R-:W-:-:S04]  /*e810*/  @P0 LOP3.LUT R7, R7, R6, RZ, 0x3c, !PT ;  /* 0x0000000607070212 */ /* 0x001fc800078e3cff */
[----:B------:R-:W-:-:S04]  /*e820*/  @P0 LOP3.LUT R6, R7, R6, RZ, 0x3c, !PT ;  /* 0x0000000607060212 */ /* 0x000fc800078e3cff */
[----:B------:R-:W-:-:S05]  /*e830*/  @P0 LOP3.LUT R7, R7, R6, RZ, 0x3c, !PT ;  /* 0x0000000607070212 */ /* 0x000fca00078e3cff */
[----:B------:R3:W4:Y:S04]  /*e840*/  @P0 LDG.E.U8 R230, desc[UR40][R6.64] ;  /* 0x0000002806e60981 */ /* 0x000728000c1e1100 */
[----:B------:R-:W2:Y:S01]  /*e850*/  LDL R7, [R1+0x5b8] ;  /* 0x0005b80001077983 */ /* 0x000ea20000100800 */
[----:B------:R-:W-:Y:S01]  /*e860*/  PRMT R229, RZ, 0x7610, R229 ;  /* 0x00007610ffe57816 */ /* 0x000fe200000000e5 */
[----:B---3--:R-:W-:Y:S01]  /*e870*/  @P1 IMAD.MOV.U32 R6, RZ, RZ, R5 ;  /* 0x000000ffff061224 */ /* 0x008fe200078e0005 */
[C---:B------:R-:W-:Y:S01]  /*e880*/  ISETP.GT.AND P0, PT, R180.reuse, 0x4e, PT ;  /* 0x0000004eb400780c */ /* 0x040fe20003f04270 */
[----:B------:R-:W3:Y:S04]  /*e890*/  LDL R5, [R1+0x59c] ;  /* 0x00059c0001057983 */ /* 0x000ee80000100800 */
[----:B--2---:R0:W2:Y:S04]  /*e8a0*/  @P1 LDG.E.U8 R229, desc[UR40][R6.64] ;  /* 0x0000002806e51981 */ /* 0x0040a8000c1e1100 */
[----:B------:R-:W0:Y:S04]  /*e8b0*/  LDL R6, [R1+0x5b0] ;  /* 0x0005b00001067983 */ /* 0x000e280000100800 */
[----:B------:R-:W0:Y:S01]  /*e8c0*/  LDL R7, [R1+0x5b4] ;  /* 0x0005b40001077983 */ /* 0x000e220000100800 */
[----:B------:R-:W-:-:S02]  /*e8d0*/  ISETP.GT.AND P1, PT, R180, 0x4f, PT ;  /* 0x0000004fb400780c */ /* 0x000fc40003f24270 */
[----:B------:R-:W-:Y:S02]  /*e8e0*/  PRMT R227, RZ, 0x7610, R227 ;  /* 0x00007610ffe37816 */ /* 0x000fe400000000e3 */
        /* <DEDUP_REMOVED lines=11> */
[----:B------:R-:W-:Y:S01]  /*e9a0*/  PRMT R233, RZ, 0x7610, R233 ;  /* 0x00007610ffe97816 */ /* 0x000fe200000000e9 */
[----:B------:R-:W4:Y:S04]  /*e9b0*/  LDL R0, [R1+0x58c] ;  /* 0x00058c0001007983 */ /* 0x000f280000100800 */
[----:B------:R-:W0:Y:S04]  /*e9c0*/  LDL R6, [R1+0x5a0] ;  /* 0x0005a00001067983 */ /* 0x000e280000100800 */
[----:B------:R-:W0:Y:S01]  /*e9d0*/  LDL R7, [R1+0x5a4] ;  /* 0x0005a40001077983 */ /* 0x000e220000100800 */
[----:B------:R-:W-:-:S02]  /*e9e0*/  ISETP.GT.AND P1, PT, R180, 0x51, PT ;  /* 0x00000051b400780c */ /* 0x000fc40003f24270 */
[----:B0-----:R-:W-:-:S04]  /*e9f0*/  @P0 LOP3.LUT R7, R7, R6, RZ, 0x3c, !PT ;  /* 0x0000000607070212 */ /* 0x001fc800078e3cff */
[----:B------:R-:W-:-:S04]  /*ea00*/  @P0 LOP3.LUT R6, R7, R6, RZ, 0x3c, !PT ;  /* 0x0000000607060212 */ /* 0x000fc800078e3cff */
[----:B------:R-:W-:-:S05]  /*ea10*/  @P0 LOP3.LUT R7, R7, R6, RZ, 0x3c, !PT ;  /* 0x0000000607070212 */ /* 0x000fca00078e3cff */
[----:B------:R3:W2:Y:S04]  /*ea20*/  @P0 LDG.E.U8 R251, desc[UR40][R6.64] ;  /* 0x0000002806fb0981 */ /* 0x0006a8000c1e1100 */
[----:B------:R-:W4:Y:S01]  /*ea30*/  LDL R7, [R1+0x598] ;  /* 0x0005980001077983 */ /* 0x000f220000100800 */
[----:B---3--:R-:W-:Y:S01]  /*ea40*/  @P1 IMAD.MOV.U32 R6, RZ, RZ, R5 ;  /* 0x000000ffff061224 */ /* 0x008fe200078e0005 */
[C---:B------:R-:W-:Y:S02]  /*ea50*/  ISETP.GT.AND P0, PT, R180.reuse, 0x52, PT ;  /* 0x00000052b400780c */ /* 0x040fe40003f04270 */
[----:B------:R-:W-:Y:S01]  /*ea60*/  PRMT R231, RZ, 0x7610, R231 ;  /* 0x00007610ffe77816 */ /* 0x000fe200000000e7 */
[----:B------:R-:W3:Y:S04]  /*ea70*/  LDL R5, [R1+0x57c] ;  /* 0x00057c0001057983 */ /* 0x000ee80000100800 */
[----:B----4-:R0:W4:Y:S04]  /*ea80*/  @P1 LDG.E.U8 R233, desc[UR40][R6.64] ;  /* 0x0000002806e91981 */ /* 0x010128000c1e1100 */
[----:B------:R-:W0:Y:S04]  /*ea90*/  LDL R6, [R1+0x590] ;  /* 0x0005900001067983 */ /* 0x000e280000100800 */
[----:B------:R-:W0:Y:S01]  /*eaa0*/  LDL R7, [R1+0x594] ;  /* 0x0005940001077983 */ /* 0x000e220000100800 */
[----:B------:R-:W-:-:S02]  /*eab0*/  ISETP.GT.AND P1, PT, R180, 0x53, PT ;  /* 0x00000053b400780c */ /* 0x000fc40003f24270 */
[----:B------:R-:W-:Y:S02]  /*eac0*/  PRMT R228, RZ, 0x7610, R228 ;  /* 0x00007610ffe47816 */ /* 0x000fe400000000e4 */
        /* <DEDUP_REMOVED lines=10> */
[----:B------:R-:W-:Y:S01]  /*eb70*/  PRMT R224, RZ, 0x7610, R224 ;  /* 0x00007610ffe07816 */ /* 0x000fe200000000e0 */
[----:B------:R-:W2:Y:S04]  /*eb80*/  LDL R0, [R1+0x56c] ;  /* 0x00056c0001007983 */ /* 0x000ea80000100800 */
[----:B------:R-:W0:Y:S04]  /*eb90*/  LDL R6, [R1+0x580] ;  /* 0x0005800001067983 */ /* 0x000e280000100800 */
[----:B------:R-:W0:Y:S01]  /*eba0*/  LDL R7, [R1+0x584] ;  /* 0x0005840001077983 */ /* 0x000e220000100800 */
[----:B------:R-:W-:-:S02]  /*ebb0*/  ISETP.GT.AND P1, PT, R180, 0x55, PT ;  /* 0x00000055b400780c */ /* 0x000fc40003f24270 */
[----:B0-----:R-:W-:-:S04]  /*ebc0*/  @P0 LOP3.LUT R7, R7, R6, RZ, 0x3c, !PT ;  /* 0x0000000607070212 */ /* 0x001fc800078e3cff */
[----:B------:R-:W-:-:S04]  /*ebd0*/  @P0 LOP3.LUT R6, R7, R6, RZ, 0x3c, !PT ;  /* 0x0000000607060212 */ /* 0x000fc800078e3cff */
[----:B------:R-:W-:-:S05]  /*ebe0*/  @P0 LOP3.LUT R7, R7, R6, RZ, 0x3c, !PT ;  /* 0x0000000607070212 */ /* 0x000fca00078e3cff */
[----:B------:R3:W4:Y:S04]  /*ebf0*/  @P0 LDG.E.U8 R225, desc[UR40][R6.64] ;  /* 0x0000002806e10981 */ /* 0x000728000c1e1100 */
[----:B------:R-:W2:Y:S01]  /*ec00*/  LDL R7, [R1+0x578] ;  /* 0x0005780001077983 */ /* 0x000ea20000100800 */
[----:B---3--:R-:W-:Y:S01]  /*ec10*/  @P1 IMAD.MOV.U32 R6, RZ, RZ, R5 ;  /* 0x000000ffff061224 */ /* 0x008fe200078e0005 */
[C---:B------:R-:W-:Y:S02]  /*ec20*/  ISETP.GT.AND P0, PT, R180.reuse, 0x56, PT ;  /* 0x00000056b400780c */ /* 0x040fe40003f04270 */
[----:B------:R-:W-:Y:S01]  /*ec30*/  PRMT R223, RZ, 0x7610, R223 ;  /* 0x00007610ffdf7816 */ /* 0x000fe200000000df */
[----:B------:R-:W3:Y:S04]  /*ec40*/  LDL R5, [R1+0x55c] ;  /* 0x00055c0001057983 */ /* 0x000ee80000100800 */
[----:B--2---:R0:W2:Y:S04]  /*ec50*/  @P1 LDG.E.U8 R224, desc[UR40][R6.64] ;  /* 0x0000002806e01981 */ /* 0x0040a8000c1e1100 */
[----:B------:R-:W0:Y:S04]  /*ec60*/  LDL R6, [R1+0x570] ;  /* 0x0005700001067983 */ /* 0x000e280000100800 */
[----:B------:R-:W0:Y:S01]  /*ec70*/  LDL R7, [R1+0x574] ;  /* 0x0005740001077983 */ /* 0x000e220000100800 */
[----:B------:R-:W-:-:S02]  /*ec80*/  ISETP.GT.AND P1, PT, R180, 0x57, PT ;  /* 0x00000057b400780c */ /* 0x000fc40003f24270 */
        /* <DEDUP_REMOVED lines=68> */
[----:B------:R-:W-:-:S03]  /*f0d0*/  PRMT R163, RZ, 0x7610, R163 ;  /* 0x00007610ffa37816 */ /* 0x000fc600000000a3 */
[----:B------:R-:W4:Y:S04]  /*f0e0*/  LDL R0, [R1+0x50c] ;  /* 0x00050c0001007983 */ /* 0x000f280000100800 */
[----:B------:R-:W0:Y:S04]  /*f0f0*/  LDL R6, [R1+0x520] ;  /* 0x0005200001067983 */ /* 0x000e280000100800 */
[----:B------:R-:W0:Y:S02]  /*f100*/  LDL R7, [R1+0x524] ;  /* 0x0005240001077983 */ /* 0x000e240000100800 */
[----:B0-----:R-:W-:-:S04]  /*f110*/  @P0 LOP3.LUT R7, R7, R6, RZ, 0x3c, !PT ;  /* 0x0000000607070212 */ /* 0x001fc800078e3cff */
[----:B------:R-:W-:-:S04]  /*f120*/  @P0 LOP3.LUT R6, R7, R6, RZ, 0x3c, !PT ;  /* 0x0000000607060212 */ /* 0x000fc800078e3cff */
[----:B------:R-:W-:-:S05]  /*f130*/  @P0 LOP3.LUT R7, R7, R6, RZ, 0x3c, !PT ;  /* 0x0000000607070212 */ /* 0x000fca00078e3cff */
[----:B------:R-:W3:Y:S01]  /*f140*/  @P0 LDG.E.U8 R163, desc[UR40][R6.64] ;  /* 0x0000002806a30981 */ /* 0x000ee2000c1e1100 */
[C---:B------:R-:W-:Y:S02]  /*f150*/  ISETP.GT.AND P1, PT, R180.reuse, 0x61, PT ;  /* 0x00000061b400780c */ /* 0x040fe40003f24270 */
[----:B------:R-:W-:Y:S01]  /*f160*/  PRMT R221, RZ, 0x7610, R221 ;  /* 0x00007610ffdd7816 */ /* 0x000fe200000000dd */
[----:B---3--:R0:W-:Y:S04]  /*f170*/  STL [R1+0x10], R163 ;  /* 0x000010a301007387 */ /* 0x0081e80000100800 */
[----:B0-----:R-:W3:Y:S04]  /*f180*/  LDL.LU R163, [R1+0x8d0] ;  /* 0x0008d00001a37983 */ /* 0x001ee80000300800 */
[----:B------:R-:W2:Y:S02]  /*f190*/  LDL R7, [R1+0x518] ;  /* 0x0005180001077983 */ /* 0x000ea40000100800 */
[----:B------:R-:W-:Y:S01]  /*f1a0*/  @P1 IMAD.MOV.U32 R6, RZ, RZ, R5 ;  /* 0x000000ffff061224 */ /* 0x000fe200078e0005 */
[----:B------:R-:W-:-:S02]  /*f1b0*/  ISETP.GT.AND P0, PT, R180, 0x62, PT ;  /* 0x00000062b400780c */ /* 0x000fc40003f04270 */
        /* <DEDUP_REMOVED lines=11> */
[----:B----4-:R-:W-:Y:S02]  /*f270*/  @P1 IMAD.MOV.U32 R6, RZ, RZ, R0 ;  /* 0x000000ffff061224 */ /* 0x010fe400078e0000 */
        /* <DEDUP_REMOVED lines=99> */
[----:B------:R-:W-:Y:S02]  /*f8b0*/  ISETP.GT.AND P1, PT, R180, 0x71, PT ;  /* 0x00000071b400780c */ /* 0x000fe40003f24270 */
[----:B------:R-:W-:Y:S01]  /*f8c0*/  PRMT R169, RZ, 0x7610, R169 ;  /* 0x00007610ffa97816 */ /* 0x000fe200000000a9 */
[----:B---3--:R0:W-:Y:S04]  /*f8d0*/  STL [R1+0x18], R168 ;  /* 0x000018a801007387 */ /* 0x0081e80000100800 */
[----:B0-----:R-:W3:Y:S04]  /*f8e0*/  LDL.LU R168, [R1+0x8cc] ;  /* 0x0008cc0001a87983 */ /* 0x001ee80000300800 */
[----:B------:R-:W2:Y:S02]  /*f8f0*/  LDL R7, [R1+0x498] ;  /* 0x0004980001077983 */ /* 0x000ea40000100800 */
[----:B------:R-:W-:-:S02]  /*f900*/  @P1 IMAD.MOV.U32 R6, RZ, RZ, R5 ;  /* 0x000000ffff061224 */ /* 0x000fc400078e0005 */
[----:B------:R-:W3:Y:S04]  /*f910*/  LDL R5, [R1+0x47c] ;  /* 0x00047c0001057983 */ /* 0x000ee80000100800 */
[----:B--2---:R-:W2:Y:S01]  /*f920*/  @P1 LDG.E.U8 R169, desc[UR40][R6.64] ;  /* 0x0000002806a91981 */ /* 0x004ea2000c1e1100 */
[----:B------:R-:W-:-:S03]  /*f930*/  ISETP.GT.AND P0, PT, R180, 0x72, PT ;  /* 0x00000072b400780c */ /* 0x000fc60003f04270 */
[----:B--2---:R0:W-:Y:S04]  /*f940*/  STL [R1+0x14], R169 ;  /* 0x000014a901007387 */ /* 0x0041e80000100800 */
[----:B0-----:R-:W2:Y:S04]  /*f950*/  LDL.LU R169, [R1+0x8c8] ;  /* 0x0008c80001a97983 */ /* 0x001ea80000300800 */
[----:B------:R-:W4:Y:S04]  /*f960*/  LDL R6, [R1+0x490] ;  /* 0x0004900001067983 */ /* 0x000f280000100800 */
[----:B------:R-:W4:Y:S01]  /*f970*/  LDL R7, [R1+0x494] ;  /* 0x0004940001077983 */ /* 0x000f220000100800 */
[----:B------:R-:W-:-:S02]  /*f980*/  PRMT R153, RZ, 0x7610, R153 ;  /* 0x00007610ff997816 */ /* 0x000fc40000000099 */
[----:B----4-:R-:W-:-:S04]  /*f990*/  @P0 LOP3.LUT R7, R7, R6, RZ, 0x3c, !PT ;  /* 0x0000000607070212 */ /* 0x010fc800078e3cff */
[----:B------:R-:W-:-:S04]  /*f9a0*/  @P0 LOP3.LUT R6, R7, R6, RZ, 0x3c, !PT ;  /* 0x0000000607060212 */ /* 0x000fc800078e3cff */
[----:B------:R-:W-:-:S05]  /*f9b0*/  @P0 LOP3.LUT R7, R7, R6, RZ, 0x3c, !PT ;  /* 0x0000000607070212 */ /* 0x000fca00078e3cff */
[----:B------:R0:W4:Y:S01]  /*f9c0*/  @P0 LDG.E.U8 R153, desc[UR40][R6.64] ;  /* 0x0000002806990981 */ /* 0x000122000c1e1100 */
[----:B------:R-:W-:Y:S02]  /*f9d0*/  ISETP.GT.AND P1, PT, R180, 0x73, PT ;  /* 0x00000073b400780c */ /* 0x000fe40003f24270 */
[----:B0-----:R-:W-:Y:S01]  /*f9e0*/  PRMT R6, RZ, 0x7610, R6 ;  /* 0x00007610ff067816 */ /* 0x001fe20000000006 */
[----:B----4-:R0:W-:Y:S10]  /*f9f0*/  STL [R1+0xc], R153 ;  /* 0x00000c9901007387 */ /* 0x0101f40000100800 */
[----:B0-----:R-:W-:-:S02]  /*fa00*/  @P1 IMAD.MOV.U32 R153, RZ, RZ, R152 ;  /* 0x000000ffff991224 */ /* 0x001fc400078e0098 */
[----:B------:R-:W-:Y:S01]  /*fa10*/  @P1 IMAD.MOV.U32 R152, RZ, RZ, R0 ;  /* 0x000000ffff981224 */ /* 0x000fe200078e0000 */
[----:B------:R-:W-:Y:S01]  /*fa20*/  ISETP.GT.AND P0, PT, R180, 0x74, PT ;  /* 0x00000074b400780c */ /* 0x000fe20003f04270 */
[----:B------:R-:W4:Y:S04]  /*fa30*/  LDL R0, [R1+0x46c] ;  /* 0x00046c0001007983 */ /* 0x000f280000100800 */
[----:B------:R0:W2:Y:S04]  /*fa40*/  @P1 LDG.E.U8 R6, desc[UR40][R152.64] ;  /* 0x0000002898061981 */ /* 0x0000a8000c1e1100 */
[----:B------:R-:W0:Y:S04]  /*fa50*/  LDL R152, [R1+0x480] ;  /* 0x0004800001987983 */ /* 0x000e280000100800 */
[----:B------:R-:W0:Y:S01]  /*fa60*/  LDL R153, [R1+0x484] ;  /* 0x0004840001997983 */ /* 0x000e220000100800 */
[----:B------:R-:W-:-:S02]  /*fa70*/  PRMT R7, RZ, 0x7610, R7 ;  /* 0x00007610ff077816 */ /* 0x000fc40000000007 */
[----:B------:R-:W-:Y:S02]  /*fa80*/  ISETP.GT.AND P1, PT, R180, 0x75, PT ;  /* 0x00000075b400780c */ /* 0x000fe40003f24270 */
        /* <DEDUP_REMOVED lines=39> */
[----:B------:R-:W4:Y:S01]  /*fd00*/  LDL R153, [R1+0x450] ;  /* 0x0004500001997983 */ /* 0x000f220000100800 */
[----:B------:R-:W-:Y:S02]  /*fd10*/  ISETP.GT.AND P0, PT, R180, 0x7a, PT ;  /* 0x0000007ab400780c */ /* 0x000fe40003f04270 */
[----:B------:R-:W-:-:S11]  /*fd20*/  PRMT R169, RZ, 0x7610, R169 ;  /* 0x00007610ffa97816 */ /* 0x000fd600000000a9 */
[----:B---3--:R-:W-:-:S05]  /*fd30*/  @P0 IMAD.MOV.U32 R152, RZ, RZ, R5 ;  /* 0x000000ffff980224 */ /* 0x008fca00078e0005 */
[----:B----4-:R0:W3:Y:S04]  /*fd40*/  @P0 LDG.E.U8 R169, desc[UR40][R152.64] ;  /* 0x0000002898a90981 */ /* 0x0100e8000c1e1100 */
[----:B------:R-:W4:Y:S01]  /*fd50*/  LDL R153, [R1+0x448] ;  /* 0x0004480001997983 */ /* 0x000f220000100800 */
[----:B------:R-:W-:Y:S02]  /*fd60*/  ISETP.GT.AND P0, PT, R180, 0x7b, PT ;  /* 0x0000007bb400780c */ /* 0x000fe40003f04270 */
[----:B------:R-:W-:Y:S02]  /*fd70*/  LOP3.LUT R207, R207, 0xffff, RZ, 0xc0, !PT ;  /* 0x0000ffffcfcf7812 */ /* 0x000fe400078ec0ff */
[----:B------:R-:W-:-:S04]  /*fd80*/  LOP3.LUT R170, R170, 0xffff, RZ, 0xc0, !PT ;  /* 0x0000ffffaaaa7812 */ /* 0x000fc800078ec0ff */
[--C-:B------:R-:W-:Y:S02]  /*fd90*/  PRMT R5, R207, 0x3340, R170.reuse ;  /* 0x00003340cf057816 */ /* 0x100fe400000000aa */
[----:B------:R-:W-:-:S03]  /*fda0*/  PRMT R170, RZ, 0x7610, R170 ;  /* 0x00007610ffaa7816 */ /* 0x000fc600000000aa */
[----:B0-----:R-:W-:Y:S01]  /*fdb0*/  @P0 IMAD.MOV.U32 R152, RZ, RZ, R0 ;  /* 0x000000ffff980224 */ /* 0x001fe200078e0000 */
[----:B------:R-:W-:Y:S01]  /*fdc0*/  LOP3.LUT R206, R206, 0xffff, RZ, 0xc0, !PT ;  /* 0x0000ffffcece7812 */ /* 0x000fe200078ec0ff */
[----:B------:R-:W2:Y:S04]  /*fdd0*/  LDL R0, [R1+0x434] ;  /* 0x0004340001007983 */ /* 0x000ea80000100800 */
[----:B----4-:R0:W4:Y:S04]  /*fde0*/  @P0 LDG.E.U8 R170, desc[UR40][R152.64] ;  /* 0x0000002898aa0981 */ /* 0x010128000c1e1100 */
[----:B------:R-:W0:Y:S04]  /*fdf0*/  LDL R152, [R1+0x440] ;  /* 0x0004400001987983 */ /* 0x000e280000100800 */
[----:B------:R-:W0:Y:S01]  /*fe00*/  LDL R153, [R1+0x444] ;  /* 0x0004440001997983 */ /* 0x000e220000100800 */
[----:B------:R-:W-:-:S02]  /*fe10*/  ISETP.GT.AND P0, PT, R180, 0x7c, PT ;  /* 0x0000007cb400780c */ /* 0x000fc40003f04270 */
[----:B------:R-:W-:-:S04]  /*fe20*/  LOP3.LUT R171, R171, 0xffff, RZ, 0xc0, !PT ;  /* 0x0000ffffabab7812 */ /* 0x000fc800078ec0ff */
[--C-:B------:R-:W-:Y:S02]  /*fe30*/  PRMT R207, R206, 0x3340, R171.reuse ;  /* 0x00003340cecf7816 */ /* 0x100fe400000000ab */
[----:B------:R-:W-:-:S05]  /*fe40*/  PRMT R171, RZ, 0x7610, R171 ;  /* 0x00007610ffab7816 */ /* 0x000fca00000000ab */
[----:B0-----:R-:W-:-:S04]  /*fe50*/  @P0 LOP3.LUT R153, R153, R152, RZ, 0x3c, !PT ;  /* 0x0000009899990212 */ /* 0x001fc800078e3cff */
[----:B------:R-:W-:-:S04]  /*fe60*/  @P0 LOP3.LUT R152, R153, R152, RZ, 0x3c, !PT ;  /* 0x0000009899980212 */ /* 0x000fc800078e3cff */
[----:B------:R-:W-:-:S05]  /*fe70*/  @P0 LOP3.LUT R153, R153, R152, RZ, 0x3c, !PT ;  /* 0x0000009899990212 */ /* 0x000fca00078e3cff */
[----:B------:R0:W4:Y:S04]  /*fe80*/  @P0 LDG.E.U8 R171, desc[UR40][R152.64] ;  /* 0x0000002898ab0981 */ /* 0x000128000c1e1100 */
[----:B------:R-:W0:Y:S04]  /*fe90*/  LDL R152, [R1+0x438] ;  /* 0x0004380001987983 */ /* 0x000e280000100800 */
[----:B------:R-:W0:Y:S01]  /*fea0*/  LDL R153, [R1+0x43c] ;  /* 0x00043c0001997983 */ /* 0x000e220000100800 */
[----:B------:R-:W-:Y:S02]  /*feb0*/  ISETP.GT.AND P0, PT, R180, 0x7d, PT ;  /* 0x0000007db400780c */ /* 0x000fe40003f04270 */
[----:B------:R-:W-:-:S02]  /*fec0*/  LOP3.LUT R172, R172, 0xffff, RZ, 0xc0, !PT ;  /* 0x0000ffffacac7812 */ /* 0x000fc400078ec0ff */
[----:B------:R-:W-:-:S04]  /*fed0*/  LOP3.LUT R205, R205, 0xffff, RZ, 0xc0, !PT ;  /* 0x0000ffffcdcd7812 */ /* 0x000fc800078ec0ff */
[----:B------:R-:W-:Y:S02]  /*fee0*/  PRMT R206, R172, 0x3340, R205 ;  /* 0x00003340acce7816 */ /* 0x000fe400000000cd */
[----:B------:R-:W-:Y:S02]  /*fef0*/  PRMT R172, RZ, 0x7610, R172 ;  /* 0x00007610ffac7816 */ /* 0x000fe400000000ac */
[----:B------:R-:W-:Y:S02]  /*ff00*/  LOP3.LUT R204, R204, 0xffff, RZ, 0xc0, !PT ;  /* 0x0000ffffcccc7812 */ /* 0x000fe400078ec0ff */
[----:B------:R-:W-:Y:S02]  /*ff10*/  LOP3.LUT R203, R203, 0xffff, RZ, 0xc0, !PT ;  /* 0x0000ffffcbcb7812 */ /* 0x000fe400078ec0ff */
[----:B------:R-:W-:Y:S02]  /*ff20*/  LOP3.LUT R154, R154, 0xffff, RZ, 0xc0, !PT ;  /* 0x0000ffff9a9a7812 */ /* 0x000fe400078ec0ff */
[----:B------:R-:W-:-:S02]  /*ff30*/  LOP3.LUT R155, R155, 0xffff, RZ, 0xc0, !PT ;  /* 0x0000ffff9b9b7812 */ /* 0x000fc400078ec0ff */
[----:B------:R-:W-:Y:S02]  /*ff40*/  LOP3.LUT R192, R192, 0xffff, RZ, 0xc0, !PT ;  /* 0x0000ffffc0c07812 */ /* 0x000fe400078ec0ff */
[----:B------:R-:W-:Y:S02]  /*ff50*/  LOP3.LUT R193, R193, 0xffff, RZ, 0xc0, !PT ;  /* 0x0000ffffc1c17812 */ /* 0x000fe400078ec0ff */
[----:B------:R-:W-:Y:S02]  /*ff60*/  PRMT R205, R204, 0x3340, R203 ;  /* 0x00003340cccd7816 */ /* 0x000fe400000000cb */
[----:B------:R-:W-:Y:S02]  /*ff70*/  PRMT R204, R154, 0x3340, R155 ;  /* 0x000033409acc7816 */ /* 0x000fe4000000009b */
[----:B------:R-:W-:Y:S02]  /*ff80*/  PRMT R154, R192, 0x3340, R193 ;  /* 0x00003340c09a7816 */ /* 0x000fe400000000c1 */
[----:B------:R-:W3:Y:S04]  /*ff90*/  LDL R192, [R1+0x428] ;  /* 0x0004280001c07983 */ /* 0x000ee80000100800 */
[----:B------:R-:W3:Y:S01]  /*ffa0*/  LDL R193, [R1+0x42c] ;  /* 0x00042c0001c17983 */ /* 0x000ee20000100800 */
[----:B0-----:R-:W-:-:S04]  /*ffb0*/  @P0 LOP3.LUT R153, R153, R152, RZ, 0x3c, !PT ;  /* 0x0000009899990212 */ /* 0x001fc800078e3cff */
[----:B------:R-:W-:-:S04]  /*ffc0*/  @P0 LOP3.LUT R152, R153, R152, RZ, 0x3c, !PT ;  /* 0x0000009899980212 */ /* 0x000fc800078e3cff */
[----:B------:R-:W-:-:S05]  /*ffd0*/  @P0 LOP3.LUT R153, R153, R152, RZ, 0x3c, !PT ;  /* 0x0000009899990212 */ /* 0x000fca00078e3cff */
[----:B------:R2:W4:Y:S04]  /*ffe0*/  @P0 LDG.E.U8 R172, desc[UR40][R152.64] ;  /* 0x0000002898ac0981 */ /* 0x000528000c1e1100 */
[----:B------:R-:W3:Y:S01]  /*fff0*/  LDL R153, [R1+0x430] ;  /* 0x0004300001997983 */ /* 0x000ee20000100800 */
[----:B------:R-:W-:-:S13]  /*10000*/  ISETP.GT.AND P0, PT, R180, 0x7e, PT ;  /* 0x0000007eb400780c */ /* 0x000fda0003f04270 */
[----:B--2---:R-:W-:Y:S02]  /*10010*/  @P0 IMAD.MOV.U32 R152, RZ, RZ, R0 ;  /* 0x000000ffff980224 */ /* 0x004fe400078e0000 */
[----:B------:R-:W2:Y:S01]  /*10020*/  LDL R0, [R1+0x854] ;  /* 0x0008540001007983 */ /* 0x000ea20000100800 */
[----:B------:R-:W-:Y:S02]  /*10030*/  PRMT R203, RZ, 0x7610, R203 ;  /* 0x00007610ffcb7816 */ /* 0x000fe400000000cb */
[----:B------:R-:W-:Y:S02]  /*10040*/  LOP3.LUT R199, R199, 0xffff, RZ, 0xc0, !PT ;  /* 0x0000ffffc7c77812 */ /* 0x000fe400078ec0ff */
[----:B------:R-:W-:Y:S02]  /*10050*/  LOP3.LUT R200, R200, 0xffff, RZ, 0xc0, !PT ;  /* 0x0000ffffc8c87812 */ /* 0x000fe400078ec0ff */
[----:B------:R-:W-:Y:S02]  /*10060*/  LOP3.LUT R201, R201, 0xffff, RZ, 0xc0, !PT ;  /* 0x0000ffffc9c97812 */ /* 0x000fe400078ec0ff */
[----:B------:R-:W-:-:S02]  /*10070*/  LOP3.LUT R202, R202, 0xffff, RZ, 0xc0, !PT ;  /* 0x0000ffffcaca7812 */ /* 0x000fc400078ec0ff */
[----:B------:R-:W-:Y:S02]  /*10080*/  PRMT R199, R199, 0x3340, R200 ;  /* 0x00003340c7c77816 */ /* 0x000fe400000000c8 */
[----:B------:R-:W-:-:S04]  /*10090*/  PRMT R155, R201, 0x3340, R202 ;  /* 0x00003340c99b7816 */ /* 0x000fc800000000ca */
[----:B------:R-:W-:Y:S02]  /*100a0*/  PRMT R155, R199, 0x5410, R155 ;  /* 0x00005410c79b7816 */ /* 0x000fe4000000009b */
[----:B------:R-:W-:Y:S02]  /*100b0*/  PRMT R199, RZ, 0x7610, R199 ;  /* 0x00007610ffc77816 */ /* 0x000fe400000000c7 */
[----:B------:R-:W-:Y:S01]  /*100c0*/  PRMT R154, R204, 0x5410, R154 ;  /* 0x00005410cc9a7816 */ /* 0x000fe2000000009a */
[----:B---3--:R0:W3:Y:S01]  /*100d0*/  @P0 LDG.E.U8 R203, desc[UR40][R152.64] ;  /* 0x0000002898cb0981 */ /* 0x0080e2000c1e1100 */
[----:B------:R-:W-:-:S13]  /*100e0*/  ISETP.GT.AND P0, PT, R180, 0x7f, PT ;  /* 0x0000007fb400780c */ /* 0x000fda0003f04270 */
[----:B------:R-:W-:-:S04]  /*100f0*/  @P0 LOP3.LUT R193, R193, R192, RZ, 0x3c, !PT ;  /* 0x000000c0c1c10212 */ /* 0x000fc800078e3cff */
[----:B------:R-:W-:-:S04]  /*10100*/  @P0 LOP3.LUT R192, R193, R192, RZ, 0x3c, !PT ;  /* 0x000000c0c1c00212 */ /* 0x000fc800078e3cff */
[----:B------:R-:W-:-:S05]  /*10110*/  @P0 LOP3.LUT R193, R193, R192, RZ, 0x3c, !PT ;  /* 0x000000c0c1c10212 */ /* 0x000fca00078e3cff */
[----:B------:R-:W3:Y:S01]  /*10120*/  @P0 LDG.E.U8 R199, desc[UR40][R192.64] ;  /* 0x00000028c0c70981 */ /* 0x000ee2000c1e1100 */
[----:B0-----:R-:W-:Y:S02]  /*10130*/  PRMT R152, R5, 0x5410, R207 ;  /* 0x0000541005987816 */ /* 0x001fe400000000cf */
[----:B------:R-:W-:Y:S01]  /*10140*/  PRMT R153, R206, 0x5410, R205 ;  /* 0x00005410ce997816 */ /* 0x000fe200000000cd */
[----:B------:R-:W-:Y:S06]  /*10150*/  BAR.SYNC.DEFER_BLOCKING 0x0 ;  /* 0x0000000000007b1d */ /* 0x000fec0000010000 */
[----:B------:R-:W4:Y:S04]  /*10160*/  LDL.LU R5, [R1+0x8c4] ;  /* 0x0008c40001057983 */ /* 0x000f280000300800 */
[----:B--2---:R0:W-:Y:S04]  /*10170*/  STS.128 [R0+UR8], R152 ;  /* 0x0000009800007988 */ /* 0x0041e80008000c08 */
[----:B0-----:R-:W2:Y:S01]  /*10180*/  LDL R0, [R1+0x878] ;  /* 0x0008780001007983 */ /* 0x001ea20000100800 */
[----:B------:R-:W-:-:S02]  /*10190*/  LOP3.LUT R184, R184, 0xffff, RZ, 0xc0, !PT ;  /* 0x0000ffffb8b87812 */ /* 0x000fc400078ec0ff */
[----:B------:R-:W-:-:S04]  /*101a0*/  LOP3.LUT R183, R183, 0xffff, RZ, 0xc0, !PT ;  /* 0x0000ffffb7b77812 */ /* 0x000fc800078ec0ff */
[----:B------:R-:W-:Y:S02]  /*101b0*/  PRMT R152, R183, 0x3340, R184 ;  /* 0x00003340b7987816 */ /* 0x000fe400000000b8 */
[----:B------:R-:W0:Y:S01]  /*101c0*/  S2R R184, SR_TID.X ;  /* 0x0000000000b87919 */ /* 0x000e220000002100 */
[----:B------:R-:W-:Y:S02]  /*101d0*/  LOP3.LUT R181, R181, 0xffff, RZ, 0xc0, !PT ;  /* 0x0000ffffb5b57812 */ /* 0x000fe400078ec0ff */
[----:B------:R-:W-:Y:S02]  /*101e0*/  LOP3.LUT R182, R182, 0xffff, RZ, 0xc0, !PT ;  /* 0x0000ffffb6b67812 */ /* 0x000fe400078ec0ff */
[----:B------:R-:W-:Y:S02]  /*101f0*/  LOP3.LUT R185, R185, 0xffff, RZ, 0xc0, !PT ;  /* 0x0000ffffb9b97812 */ /* 0x000fe400078ec0ff */
[----:B------:R-:W-:Y:S02]  /*10200*/  LOP3.LUT R186, R186, 0xffff, RZ, 0xc0, !PT ;  /* 0x0000ffffbaba7812 */ /* 0x000fe400078ec0ff */
[----:B------:R-:W-:-:S02]  /*10210*/  LOP3.LUT R187, R187, 0xffff, RZ, 0xc0, !PT ;  /* 0x0000ffffbbbb7812 */ /* 0x000fc400078ec0ff */
[----:B------:R-:W-:Y:S02]  /*10220*/  LOP3.LUT R188, R188, 0xffff, RZ, 0xc0, !PT ;  /* 0x0000ffffbcbc7812 */ /* 0x000fe400078ec0ff */
        /* <DEDUP_REMOVED lines=8> */
[----:B------:R-:W-:Y:S02]  /*102b0*/  PRMT R181, R181, 0x3340, R182 ;  /* 0x00003340b5b57816 */ /* 0x000fe400000000b6 */
[----:B------:R-:W-:Y:S02]  /*102c0*/  PRMT R185, R185, 0x3340, R186 ;  /* 0x00003340b9b97816 */ /* 0x000fe400000000ba */
[----:B------:R-:W-:-:S02]  /*102d0*/  PRMT R153, R187, 0x3340, R188 ;  /* 0x00003340bb997816 */ /* 0x000fc400000000bc */
[----:B------:R-:W-:Y:S02]  /*102e0*/  PRMT R189, R189, 0x3340, R190 ;  /* 0x00003340bdbd7816 */ /* 0x000fe400000000be */
[----:B------:R-:W-:Y:S02]  /*102f0*/  PRMT R154, R191, 0x3340, R194 ;  /* 0x00003340bf9a7816 */ /* 0x000fe400000000c2 */
[----:B------:R-:W-:Y:S02]  /*10300*/  PRMT R195, R195, 0x3340, R196 ;  /* 0x00003340c3c37816 */ /* 0x000fe400000000c4 */
[----:B------:R-:W-:Y:S02]  /*10310*/  PRMT R155, R197, 0x3340, R198 ;  /* 0x00003340c59b7816 */ /* 0x000fe400000000c6 */
[----:B------:R-:W-:Y:S02]  /*10320*/  PRMT R152, R181, 0x5410, R152 ;  /* 0x00005410b5987816 */ /* 0x000fe40000000098 */
[----:B------:R-:W-:-:S02]  /*10330*/  PRMT R153, R185, 0x5410, R153 ;  /* 0x00005410b9997816 */ /* 0x000fc40000000099 */
[----:B------:R-:W-:Y:S02]  /*10340*/  PRMT R154, R189, 0x5410, R154 ;  /* 0x00005410bd9a7816 */ /* 0x000fe4000000009a */
[----:B------:R-:W-:Y:S02]  /*10350*/  PRMT R155, R195, 0x5410, R155 ;  /* 0x00005410c39b7816 */ /* 0x000fe4000000009b */
[----:B------:R-:W-:Y:S02]  /*10360*/  LOP3.LUT R176, R176, 0xffff, RZ, 0xc0, !PT ;  /* 0x0000ffffb0b07812 */ /* 0x000fe400078ec0ff */
[----:B------:R-:W-:Y:S02]  /*10370*/  LOP3.LUT R177, R177, 0xffff, RZ, 0xc0, !PT ;  /* 0x0000ffffb1b17812 */ /* 0x000fe400078ec0ff */
[----:B------:R-:W-:Y:S02]  /*10380*/  LOP3.LUT R157, R157, 0xffff, RZ, 0xc0, !PT ;  /* 0x0000ffff9d9d7812 */ /* 0x000fe400078ec0ff */
[----:B------:R-:W-:-:S02]  /*10390*/  LOP3.LUT R165, R165, 0xffff, RZ, 0xc0, !PT ;  /* 0x0000ffffa5a57812 */ /* 0x000fc400078ec0ff */
[----:B------:R-:W-:Y:S02]  /*103a0*/  PRMT R157, R157, 0x3340, R176 ;  /* 0x000033409d9d7816 */ /* 0x000fe400000000b0 */
[----:B------:R-:W-:Y:S02]  /*103b0*/  LOP3.LUT R179, R179, 0xffff, RZ, 0xc0, !PT ;  /* 0x0000ffffb3b37812 */ /* 0x000fe400078ec0ff */
[----:B0-----:R-:W-:Y:S02]  /*103c0*/  LOP3.LUT R184, R184, 0x7f, RZ, 0xc0, !PT ;  /* 0x0000007fb8b87812 */ /* 0x001fe400078ec0ff */
[----:B------:R-:W-:Y:S02]  /*103d0*/  LOP3.LUT R178, R178, 0xffff, RZ, 0xc0, !PT ;  /* 0x0000ffffb2b27812 */ /* 0x000fe400078ec0ff */
[----:B------:R-:W-:Y:S02]  /*103e0*/  ISETP.GE.AND P0, PT, R184, R180, PT ;  /* 0x000000b4b800720c */ /* 0x000fe40003f06270 */
[----:B------:R-:W-:Y:S01]  /*103f0*/  PRMT R178, R179, 0x3340, R178 ;  /* 0x00003340b3b27816 */ /* 0x000fe200000000b2 */
[----:B--2---:R0:W-:Y:S04]  /*10400*/  STS.128 [R0+UR8], R152 ;  /* 0x0000009800007988 */ /* 0x0041e80008000c08 */
[----:B0-----:R-:W2:Y:S01]  /*10410*/  LDL.LU R0, [R1+0x3c] ;  /* 0x00003c0001007983 */ /* 0x001ea20000300800 */
[----:B------:R-:W-:-:S03]  /*10420*/  PRMT R152, R165, 0x3340, R177 ;  /* 0x00003340a5987816 */ /* 0x000fc600000000b1 */
[----:B------:R-:W3:Y:S04]  /*10430*/  LDL R176, [R1+0x874] ;  /* 0x0008740001b07983 */ /* 0x000ee80000100800 */
[----:B------:R-:W2:Y:S04]  /*10440*/  LDL R177, [R1+0x40] ;  /* 0x0000400001b17983 */ /* 0x000ea80000100800 */
        /* <DEDUP_REMOVED lines=9> */
[----:B------:R-:W2:Y:S01]  /*104e0*/  LDL R181, [R1+0x338] ;  /* 0x0003380001b57983 */ /* 0x000ea20000100800 */
        /* <DEDUP_REMOVED lines=19> */
[----:B----4-:R-:W-:Y:S02]  /*10620*/  PRMT R5, RZ, 0x7610, R5 ;  /* 0x00007610ff057816 */ /* 0x010fe40000000005 */
[----:B------:R-:W-:Y:S02]  /*10630*/  PRMT R175, RZ, 0x7610, R175 ;  /* 0x00007610ffaf7816 */ /* 0x000fe400000000af */
[----:B------:R-:W-:Y:S02]  /*10640*/  PRMT R174, RZ, 0x7610, R174 ;  /* 0x00007610ffae7816 */ /* 0x000fe400000000ae */
[----:B------:R-:W-:Y:S02]  /*10650*/  PRMT R173, RZ, 0x7610, R173 ;  /* 0x00007610ffad7816 */ /* 0x000fe400000000ad */
[----:B------:R-:W-:Y:S01]  /*10660*/  PRMT R23, RZ, 0x7610, R23 ;  /* 0x00007610ff177816 */ /* 0x000fe20000000017 */
[----:B---3--:R2:W-:Y:S02]  /*10670*/  STS.128 [R176+UR8], R152 ;  /* 0x00000098b0007988 */ /* 0x0085e40008000c08 */
[----:B--2---:R-:W-:-:S02]  /*10680*/  @!P0 IMAD.MOV.U32 R152, RZ, RZ, R177 ;  /* 0x000000ffff988224 */ /* 0x004fc400078e00b1 */
[----:B------:R-:W-:-:S05]  /*10690*/  @!P0 IMAD.MOV.U32 R153, RZ, RZ, R0 ;  /* 0x000000ffff998224 */ /* 0x000fca00078e0000 */
[----:B------:R0:W2:Y:S02]  /*106a0*/  @!P0 LDG.E.U8 R5, desc[UR40][R152.64] ;  /* 0x0000002898058981 */ /* 0x0000a4000c1e1100 */
[----:B0-----:R-:W-:Y:S02]  /*106b0*/  @!P0 IMAD.MOV.U32 R152, RZ, RZ, R180 ;  /* 0x000000ffff988224 */ /* 0x001fe400078e00b4 */
[----:B------:R-:W-:-:S05]  /*106c0*/  @!P0 IMAD.MOV.U32 R153, RZ, RZ, R179 ;  /* 0x000000ffff998224 */ /* 0x000fca00078e00b3 */
[----:B------:R0:W3:Y:S02]  /*106d0*/  @!P0 LDG.E.U8 R175, desc[UR40][R152.64] ;  /* 0x0000002898af8981 */ /* 0x0000e4000c1e1100 */
[----:B0-----:R-:W-:Y:S02]  /*106e0*/  @!P0 IMAD.MOV.U32 R152, RZ, RZ, R190 ;  /* 0x000000ffff988224 */ /* 0x001fe400078e00be */
[----:B------:R-:W-:-:S05]  /*106f0*/  @!P0 IMAD.MOV.U32 R153, RZ, RZ, R191 ;  /* 0x000000ffff998224 */ /* 0x000fca00078e00bf */
[----:B------:R0:W4:Y:S02]  /*10700*/  @!P0 LDG.E.U8 R174, desc[UR40][R152.64] ;  /* 0x0000002898ae8981 */ /* 0x000124000c1e1100 */
[----:B0-----:R-:W-:Y:S02]  /*10710*/  @!P0 IMAD.MOV.U32 R152, RZ, RZ, R186 ;  /* 0x000000ffff988224 */ /* 0x001fe400078e00ba */
[----:B------:R-:W-:-:S05]  /*10720*/  @!P0 IMAD.MOV.U32 R153, RZ, RZ, R187 ;  /* 0x000000ffff998224 */ /* 0x000fca00078e00bb */
[----:B------:R0:W3:Y:S04]  /*10730*/  @!P0 LDG.E.U8 R173, desc[UR40][R152.64] ;  /* 0x0000002898ad8981 */ /* 0x0000e8000c1e1100 */
[----:B------:R1:W-:Y:S01]  /*10740*/  STL [R1+0x888], R0 ;  /* 0x0008880001007387 */ /* 0x0003e20000100800 */
[----:B0-----:R-:W-:Y:S02]  /*10750*/  @!P0 IMAD.MOV.U32 R152, RZ, RZ, R184 ;  /* 0x000000ffff988224 */ /* 0x001fe400078e00b8 */
[----:B------:R-:W-:Y:S01]  /*10760*/  @!P0 IMAD.MOV.U32 R153, RZ, RZ, R185 ;  /* 0x000000ffff998224 */ /* 0x000fe200078e00b9 */
[----:B-1----:R-:W-:-:S04]  /*10770*/  PRMT R0, RZ, 0x7610, R0 ;  /* 0x00007610ff007816 */ /* 0x002fc80000000000 */
[----:B------:R0:W4:Y:S02]  /*10780*/  @!P0 LDG.E.U8 R23, desc[UR40][R152.64] ;  /* 0x0000002898178981 */ /* 0x000124000c1e1100 */
[----:B0-----:R-:W-:Y:S02]  /*10790*/  @!P0 IMAD.MOV.U32 R152, RZ, RZ, R181 ;  /* 0x000000ffff988224 */ /* 0x001fe400078e00b5 */
[----:B------:R-:W-:-:S05]  /*107a0*/  @!P0 IMAD.MOV.U32 R153, RZ, RZ, R183 ;  /* 0x000000ffff998224 */ /* 0x000fca00078e00b7 */
[----:B------:R-:W4:Y:S04]  /*107b0*/  @!P0 LDG.E.U8 R0, desc[UR40][R152.64] ;  /* 0x0000002898008981 */ /* 0x000f28000c1e1100 */
[----:B--2---:R-:W-:Y:S04]  /*107c0*/  STL [R1+0x8a8], R5 ;  /* 0x0008a80501007387 */ /* 0x004fe80000100800 */
[----:B---3--:R0:W-:Y:S04]  /*107d0*/  STL [R1+0x2c], R173 ;  /* 0x00002cad01007387 */ /* 0x0081e80000100800 */
[----:B0-----:R-:W2:Y:S04]  /*107e0*/  LDL R173, [R1+0x2f4] ;  /* 0x0002f40001ad7983 */ /* 0x001ea80000100800 */
[----:B----4-:R0:W-:Y:S04]  /*107f0*/  STL [R1+0x34], R0 ;  /* 0x0000340001007387 */ /* 0x0101e80000100800 */
[----:B------:R-:W3:Y:S04]  /*10800*/  LDL R181, [R1+0x870] ;  /* 0x0008700001b57983 */ /* 0x000ee80000100800 */
[----:B------:R-:W4:Y:S04]  /*10810*/  LDL R180, [R1+0x2b4] ;  /* 0x0002b40001b47983 */ /* 0x000f280000100800 */
[----:B------:R-:W2:Y:S04]  /*10820*/  LDL R179, [R1+0x2b8] ;  /* 0x0002b80001b37983 */ /* 0x000ea80000100800 */
[----:B------:R-:W4:Y:S04]  /*10830*/  LDL R177, [R1+0x274] ;  /* 0x0002740001b17983 */ /* 0x000f280000100800 */
[----:B------:R-:W4:Y:S04]  /*10840*/  LDL R176, [R1+0x278] ;  /* 0x0002780001b07983 */ /* 0x000f280000100800 */
[----:B0-----:R-:W4:Y:S01]  /*10850*/  LDL R0, [R1+0x2f8] ;  /* 0x0002f80001007983 */ /* 0x001f220000100800 */
[----:B------:R-:W-:-:S02]  /*10860*/  LOP3.LUT R250, R250, 0xffff, RZ, 0xc0, !PT ;  /* 0x0000fffffafa7812 */ /* 0x000fc400078ec0ff */
[----:B------:R-:W-:Y:S01]  /*10870*/  LOP3.LUT R249, R249, 0xffff, RZ, 0xc0, !PT ;  /* 0x0000fffff9f97812 */ /* 0x000fe200078ec0ff */
[----:B------:R0:W-:Y:S01]  /*10880*/  STL [R1+0x24], R175 ;  /* 0x000024af01007387 */ /* 0x0001e20000100800 */
        /* <DEDUP_REMOVED lines=13> */
[----:B------:R-:W-:Y:S01]  /*10960*/  LOP3.LUT R21, R21, 0xffff, RZ, 0xc0, !PT ;  /* 0x0000ffff15157812 */ /* 0x000fe200078ec0ff */
[----:B------:R1:W-:Y:S01]  /*10970*/  STL [R1+0x28], R174 ;  /* 0x000028ae01007387 */ /* 0x0003e20000100800 */
[----:B------:R-:W-:Y:S02]  /*10980*/  PRMT R249, R250, 0x3340, R249 ;  /* 0x00003340faf97816 */ /* 0x000fe400000000f9 */
[----:B------:R-:W-:Y:S01]  /*10990*/  PRMT R247, R248, 0x3340, R247 ;  /* 0x00003340f8f77816 */ /* 0x000fe200000000f7 */
[----:B------:R1:W-:Y:S01]  /*109a0*/  STL [R1+0x30], R23 ;  /* 0x0000301701007387 */ /* 0x0003e20000100800 */
[----:B------:R-:W-:-:S02]  /*109b0*/  PRMT R245, R246, 0x3340, R245 ;  /* 0x00003340f6f57816 */ /* 0x000fc400000000f5 */
[----:B------:R-:W-:Y:S01]  /*109c0*/  PRMT R243, R244, 0x3340, R243 ;  /* 0x00003340f4f37816 */ /* 0x000fe200000000f3 */
[----:B0-----:R-:W4:Y:S01]  /*109d0*/  LDL R175, [R1+0x234] ;  /* 0x0002340001af7983 */ /* 0x001f220000100800 */
[----:B------:R-:W-:Y:S02]  /*109e0*/  PRMT R241, R242, 0x3340, R241 ;  /* 0x00003340f2f17816 */ /* 0x000fe400000000f1 */
[----:B------:R-:W-:Y:S01]  /*109f0*/  PRMT R208, R209, 0x3340, R208 ;  /* 0x00003340d1d07816 */ /* 0x000fe200000000d0 */
[----:B-1----:R-:W4:Y:S01]  /*10a00*/  LDL R174, [R1+0x1f4] ;  /* 0x0001f40001ae7983 */ /* 0x002f220000100800 */
[----:B------:R-:W-:Y:S02]  /*10a10*/  PRMT R17, R17, 0x3340, R22 ;  /* 0x0000334011117816 */ /* 0x000fe40000000016 */
[----:B------:R-:W-:Y:S02]  /*10a20*/  PRMT R23, R20, 0x3340, R21 ;  /* 0x0000334014177816 */ /* 0x000fe40000000015 */
[----:B------:R-:W-:-:S02]  /*10a30*/  PRMT R20, R249, 0x5410, R247 ;  /* 0x00005410f9147816 */ /* 0x000fc400000000f7 */
[----:B------:R-:W-:Y:S02]  /*10a40*/  PRMT R21, R245, 0x5410, R243 ;  /* 0x00005410f5157816 */ /* 0x000fe400000000f3 */
[----:B------:R-:W-:Y:S02]  /*10a50*/  PRMT R22, R241, 0x5410, R208 ;  /* 0x00005410f1167816 */ /* 0x000fe400000000d0 */
[----:B------:R-:W-:Y:S02]  /*10a60*/  PRMT R23, R17, 0x5410, R23 ;  /* 0x0000541011177816 */ /* 0x000fe40000000017 */
[----:B------:R-:W-:Y:S01]  /*10a70*/  PRMT R178, RZ, 0x7610, R178 ;  /* 0x00007610ffb27816 */ /* 0x000fe200000000b2 */
[----:B------:R-:W4:Y:S01]  /*10a80*/  LDL R17, [R1+0x238] ;  /* 0x0002380001117983 */ /* 0x000f220000100800 */
[----:B------:R-:W-:-:S03]  /*10a90*/  PRMT R5, RZ, 0x7610, R5 ;  /* 0x00007610ff057816 */ /* 0x000fc60000000005 */
[----:B---3--:R2:W-:Y:S02]  /*10aa0*/  STS.128 [R181+UR8], R20 ;  /* 0x00000014b5007988 */ /* 0x0085e40008000c08 */
[----:B--2---:R-:W-:Y:S01]  /*10ab0*/  @!P0 IMAD.MOV.U32 R20, RZ, RZ, R179 ;  /* 0x000000ffff148224 */ /* 0x004fe200078e00b3 */
[----:B------:R-:W-:Y:S01]  /*10ac0*/  PRMT R182, RZ, 0x7610, R182 ;  /* 0x00007610ffb67816 */ /* 0x000fe200000000b6 */
[----:B----4-:R-:W-:Y:S01]  /*10ad0*/  @!P0 IMAD.MOV.U32 R21, RZ, RZ, R180 ;  /* 0x000000ffff158224 */ /* 0x010fe200078e00b4 */
[----:B------:R-:W2:Y:S04]  /*10ae0*/  LDL R23, [R1+0x174] ;  /* 0x0001740001177983 */ /* 0x000ea80000100800 */
[----:B------:R0:W3:Y:S01]  /*10af0*/  @!P0 LDG.E.U8 R178, desc[UR40][R20.64] ;  /* 0x0000002814b28981 */ /* 0x0000e2000c1e1100 */
[----:B------:R-:W-:-:S03]  /*10b00*/  @!P0 IMAD.MOV.U32 R152, RZ, RZ, R0 ;  /* 0x000000ffff988224 */ /* 0x000fc600078e0000 */
[----:B------:R-:W4:Y:S01]  /*10b10*/  LDL R0, [R1+0x1f8] ;  /* 0x0001f80001007983 */ /* 0x000f220000100800 */
[----:B------:R-:W-:-:S03]  /*10b20*/  @!P0 IMAD.MOV.U32 R153, RZ, RZ, R173 ;  /* 0x000000ffff998224 */ /* 0x000fc600078e00ad */
[----:B------:R-:W2:Y:S01]  /*10b30*/  LDL R173, [R1+0x1b8] ;  /* 0x0001b80001ad7983 */ /* 0x000ea20000100800 */
[----:B0-----:R-:W-:Y:S02]  /*10b40*/  @!P0 IMAD.MOV.U32 R20, RZ, RZ, R176 ;  /* 0x000000ffff148224 */ /* 0x001fe400078e00b0 */
[----:B------:R-:W-:Y:S01]  /*10b50*/  @!P0 IMAD.MOV.U32 R21, RZ, RZ, R177 ;  /* 0x000000ffff158224 */ /* 0x000fe200078e00b1 */
[----:B------:R-:W3:Y:S04]  /*10b60*/  @!P0 LDG.E.U8 R182, desc[UR40][R152.64] ;  /* 0x0000002898b68981 */ /* 0x000ee8000c1e1100 */
[----:B------:R0:W2:Y:S04]  /*10b70*/  @!P0 LDG.E.U8 R5, desc[UR40][R20.64] ;  /* 0x0000002814058981 */ /* 0x0000a8000c1e1100 */
[----:B------:R-:W3:Y:S04]  /*10b80*/  LDL R22, [R1+0x178] ;  /* 0x0001780001167983 */ /* 0x000ee80000100800 */
[----:B------:R-:W3:Y:S01]  /*10b90*/  LDL R152, [R1+0x1b4] ;  /* 0x0001b40001987983 */ /* 0x000ee20000100800 */
[----:B------:R-:W-:-:S02]  /*10ba0*/  PRMT R2, RZ, 0x7610, R2 ;  /* 0x00007610ff027816 */ /* 0x000fc40000000002 */
[----:B------:R-:W-:Y:S01]  /*10bb0*/  PRMT R3, RZ, 0x7610, R3 ;  /* 0x00007610ff037816 */ /* 0x000fe20000000003 */
[----:B0-----:R-:W-:Y:S02]  /*10bc0*/  @!P0 IMAD.MOV.U32 R21, RZ, RZ, R175 ;  /* 0x000000ffff158224 */ /* 0x001fe400078e00af */
[----:B------:R-:W-:-:S05]  /*10bd0*/  @!P0 IMAD.MOV.U32 R20, RZ, RZ, R17 ;  /* 0x000000ffff148224 */ /* 0x000fca00078e0011 */
[----:B------:R0:W3:Y:S02]  /*10be0*/  @!P0 LDG.E.U8 R2, desc[UR40][R20.64] ;  /* 0x0000002814028981 */ /* 0x0000e4000c1e1100 */
[----:B0-----:R-:W-:Y:S02]  /*10bf0*/  @!P0 IMAD.MOV.U32 R21, RZ, RZ, R174 ;  /* 0x000000ffff158224 */ /* 0x001fe400078e00ae */
[----:B----4-:R-:W-:-:S05]  /*10c00*/  @!P0 IMAD.MOV.U32 R20, RZ, RZ, R0 ;  /* 0x000000ffff148224 */ /* 0x010fca00078e0000 */
[----:B------:R0:W4:Y:S04]  /*10c10*/  @!P0 LDG.E.U8 R3, desc[UR40][R20.64] ;  /* 0x0000002814038981 */ /* 0x000128000c1e1100 */
[----:B--2---:R1:W-:Y:S04]  /*10c20*/  STL [R1+0x8ac], R5 ;  /* 0x0008ac0501007387 */ /* 0x0043e80000100800 */
[----:B------:R-:W2:Y:S04]  /*10c30*/  LDL R17, [R1+0x134] ;  /* 0x0001340001117983 */ /* 0x000ea80000100800 */
[----:B-1----:R-:W4:Y:S01]  /*10c40*/  LDL R5, [R1+0x138] ;  /* 0x0001380001057983 */ /* 0x002f220000100800 */
[----:B------:R-:W-:Y:S01]  /*10c50*/  PRMT R4, RZ, 0x7610, R4 ;  /* 0x00007610ff047816 */ /* 0x000fe20000000004 */
[----:B0-----:R-:W-:-:S02]  /*10c60*/  @!P0 IMAD.MOV.U32 R20, RZ, RZ, R173 ;  /* 0x000000ffff148224 */ /* 0x001fc400078e00ad */
[----:B---3--:R-:W-:-:S05]  /*10c70*/  @!P0 IMAD.MOV.U32 R21, RZ, RZ, R152 ;  /* 0x000000ffff158224 */ /* 0x008fca00078e0098 */
[----:B------:R0:W3:Y:S01]  /*10c80*/  @!P0 LDG.E.U8 R4, desc[UR40][R20.64] ;  /* 0x0000002814048981 */ /* 0x0000e2000c1e1100 */
[----:B------:R-:W-:Y:S01]  /*10c90*/  PRMT R250, RZ, 0x7610, R250 ;  /* 0x00007610fffa7816 */ /* 0x000fe200000000fa */
[----:B0-----:R-:W-:Y:S02]  /*10ca0*/  @!P0 IMAD.MOV.U32 R20, RZ, RZ, R22 ;  /* 0x000000ffff148224 */ /* 0x001fe400078e0016 */
[----:B------:R-:W-:-:S05]  /*10cb0*/  @!P0 IMAD.MOV.U32 R21, RZ, RZ, R23 ;  /* 0x000000ffff158224 */ /* 0x000fca00078e0017 */
[----:B------:R2:W3:Y:S01]  /*10cc0*/  @!P0 LDG.E.U8 R250, desc[UR40][R20.64] ;  /* 0x0000002814fa8981 */ /* 0x0004e2000c1e1100 */
[----:B------:R-:W-:-:S03]  /*10cd0*/  PRMT R249, RZ, 0x7610, R249 ;  /* 0x00007610fff97816 */ /* 0x000fc600000000f9 */
[----:B------:R0:W-:Y:S04]  /*10ce0*/  STL [R1+0x8b0], R2 ;  /* 0x0008b00201007387 */ /* 0x0001e80000100800 */
[----:B------:R-:W3:Y:S01]  /*10cf0*/  LDL R0, [R1+0xf8] ;  /* 0x0000f80001007983 */ /* 0x000ee20000100800 */
[----:B--2---:R-:W-:Y:S02]  /*10d00*/  @!P0 IMAD.MOV.U32 R21, RZ, RZ, R17 ;  /* 0x000000ffff158224 */ /* 0x004fe400078e0011 */
[----:B----4-:R-:W-:-:S05]  /*10d10*/  @!P0 IMAD.MOV.U32 R20, RZ, RZ, R5 ;  /* 0x000000ffff148224 */ /* 0x010fca00078e0005 */
[----:B------:R-:W2:Y:S04]  /*10d20*/  @!P0 LDG.E.U8 R249, desc[UR40][R20.64] ;  /* 0x0000002814f98981 */ /* 0x000ea8000c1e1100 */
[----:B------:R-:W-:Y:S04]  /*10d30*/  STL [R1+0x8b4], R3 ;  /* 0x0008b40301007387 */ /* 0x000fe80000100800 */
[----:B0-----:R-:W4:Y:S04]  /*10d40*/  LDL R2, [R1+0xf4] ;  /* 0x0000f40001027983 */ /* 0x001f280000100800 */
[----:B---3--:R-:W-:Y:S04]  /*10d50*/  STL [R1+0x8b8], R4 ;  /* 0x0008b80401007387 */ /* 0x008fe80000100800 */
[----:B------:R-:W3:Y:S04]  /*10d60*/  LDL R176, [R1+0xb4] ;  /* 0x0000b40001b07983 */ /* 0x000ee80000100800 */
[----:B------:R-:W3:Y:S04]  /*10d70*/  LDL R175, [R1+0xb8] ;  /* 0x0000b80001af7983 */ /* 0x000ee80000100800 */
[----:B------:R0:W-:Y:S04]  /*10d80*/  STL [R1+0x20], R182 ;  /* 0x000020b601007387 */ /* 0x0001e80000100800 */
[----:B------:R-:W3:Y:S04]  /*10d90*/  LDL R174, [R1+0x74] ;  /* 0x0000740001ae7983 */ /* 0x000ee80000100800 */
[----:B------:R-:W3:Y:S04]  /*10da0*/  LDL R173, [R1+0x78] ;  /* 0x0000780001ad7983 */ /* 0x000ee80000100800 */
[----:B------:R-:W3:Y:S04]  /*10db0*/  LDL R152, [R1+0x82c] ;  /* 0x00082c0001987983 */ /* 0x000ee80000100800 */
[----:B------:R-:W3:Y:S04]  /*10dc0*/  LDL.LU R183, [R1+0x8] ;  /* 0x0000080001b77983 */ /* 0x000ee80000300800 */
[----:B------:R-:W3:Y:S04]  /*10dd0*/  LDL.LU R184, [R1+0x4] ;  /* 0x0000040001b87983 */ /* 0x000ee80000300800 */
[----:B0-----:R-:W3:Y:S04]  /*10de0*/  LDL.LU R182, [R1] ;  /* 0x0000000001b67983 */ /* 0x001ee80000300800 */
[----:B------:R-:W-:Y:S04]  /*10df0*/  STL [R1+0x8bc], R250 ;  /* 0x0008bcfa01007387 */ /* 0x000fe80000100800 */
[----:B------:R0:W-:Y:S04]  /*10e00*/  STL [R1+0x1c], R178 ;  /* 0x00001cb201007387 */ /* 0x0001e80000100800 */
[----:B------:R-:W3:Y:S04]  /*10e10*/  LDL R153, [R1+0x424] ;  /* 0x0004240001997983 */ /* 0x000ee80000100800 */
[----:B------:R-:W3:Y:S04]  /*10e20*/  LDL R23, [R1+0x3f0] ;  /* 0x0003f00001177983 */ /* 0x000ee80000100800 */
[----:B------:R-:W3:Y:S04]  /*10e30*/  LDL R22, [R1+0x3f4] ;  /* 0x0003f40001167983 */ /* 0x000ee80000100800 */
[----:B------:R-:W3:Y:S04]  /*10e40*/  LDL R17, [R1+0x3ac] ;  /* 0x0003ac0001117983 */ /* 0x000ee80000100800 */
[----:B------:R-:W3:Y:S04]  /*10e50*/  LDL R5, [R1+0x3b0] ;  /* 0x0003b00001057983 */ /* 0x000ee80000100800 */
[----:B--2---:R-:W-:Y:S04]  /*10e60*/  STL [R1+0x8c0], R249 ;  /* 0x0008c0f901007387 */ /* 0x004fe80000100800 */
[----:B------:R-:W2:Y:S04]  /*10e70*/  LDL R4, [R1+0x36c] ;  /* 0x00036c0001047983 */ /* 0x000ea80000100800 */
[----:B------:R-:W2:Y:S01]  /*10e80*/  LDL R3, [R1+0x370] ;  /* 0x0003700001037983 */ /* 0x000ea20000100800 */
[----:B----4-:R-:W-:-:S03]  /*10e90*/  @!P0 IMAD.MOV.U32 R21, RZ, RZ, R2 ;  /* 0x000000ffff158224 */ /* 0x010fc600078e0002 */
[----:B------:R-:W4:Y:S01]  /*10ea0*/  LDL R2, [R1+0x32c] ;  /* 0x00032c0001027983 */ /* 0x000f220000100800 */
[----:B------:R-:W-:Y:S01]  /*10eb0*/  PRMT R248, RZ, 0x7610, R248 ;  /* 0x00007610fff87816 */ /* 0x000fe200000000f8 */
[----:B------:R-:W-:Y:S01]  /*10ec0*/  @!P0 IMAD.MOV.U32 R20, RZ, RZ, R0 ;  /* 0x000000ffff148224 */ /* 0x000fe200078e0000 */
[----:B------:R-:W-:Y:S01]  /*10ed0*/  PRMT R247, RZ, 0x7610, R247 ;  /* 0x00007610fff77816 */ /* 0x000fe200000000f7 */
[----:B------:R-:W4:Y:S04]  /*10ee0*/  LDL R0, [R1+0x330] ;  /* 0x0003300001007983 */ /* 0x000f280000100800 */
[----:B------:R3:W4:Y:S01]  /*10ef0*/  @!P0 LDG.E.U8 R248, desc[UR40][R20.64] ;  /* 0x0000002814f88981 */ /* 0x000722000c1e1100 */
[----:B------:R-:W-:Y:S02]  /*10f00*/  PRMT R246, RZ, 0x7610, R246 ;  /* 0x00007610fff67816 */ /* 0x000fe400000000f6 */
[----:B------:R-:W-:Y:S01]  /*10f10*/  PRMT R245, RZ, 0x7610, R245 ;  /* 0x00007610fff57816 */ /* 0x000fe200000000f5 */
[----:B0-----:R-:W4:Y:S01]  /*10f20*/  LDL R178, [R1+0x86c] ;  /* 0x00086c0001b27983 */ /* 0x001f220000100800 */
[----:B------:R-:W-:-:S02]  /*10f30*/  PRMT R244, RZ, 0x7610, R244 ;  /* 0x00007610fff47816 */ /* 0x000fc400000000f4 */
[----:B------:R-:W-:Y:S01]  /*10f40*/  PRMT R243, RZ, 0x7610, R243 ;  /* 0x00007610fff37816 */ /* 0x000fe200000000f3 */
[----:B------:R-:W4:Y:S01]  /*10f50*/  LDL R177, [R1+0x2ac] ;  /* 0x0002ac0001b17983 */ /* 0x000f220000100800 */
[----:B---3--:R-:W-:Y:S02]  /*10f60*/  @!P0 IMAD.MOV.U32 R20, RZ, RZ, R175 ;  /* 0x000000ffff148224 */ /* 0x008fe400078e00af */
[----:B------:R-:W-:Y:S01]  /*10f70*/  @!P0 IMAD.MOV.U32 R21, RZ, RZ, R176 ;  /* 0x000000ffff158224 */ /* 0x000fe200078e00b0 */
[----:B------:R-:W-:Y:S01]  /*10f80*/  PRMT R242, RZ, 0x7610, R242 ;  /* 0x00007610fff27816 */ /* 0x000fe200000000f2 */
[----:B------:R-:W3:Y:S04]  /*10f90*/  LDL R176, [R1+0x22c] ;  /* 0x00022c0001b07983 */ /* 0x000ee80000100800 */
[----:B------:R0:W3:Y:S04]  /*10fa0*/  @!P0 LDG.E.U8 R247, desc[UR40][R20.64] ;  /* 0x0000002814f78981 */ /* 0x0000e8000c1e1100 */
[----:B------:R-:W3:Y:S01]  /*10fb0*/  LDL R175, [R1+0x230] ;  /* 0x0002300001af7983 */ /* 0x000ee20000100800 */
[----:B------:R-:W-:-:S02]  /*10fc0*/  PRMT R241, RZ, 0x7610, R241 ;  /* 0x00007610fff17816 */ /* 0x000fc400000000f1 */
[----:B------:R-:W-:Y:S01]  /*10fd0*/  LOP3.LUT R252, R252, 0xffff, RZ, 0xc0, !PT ;  /* 0x0000fffffcfc7812 */ /* 0x000fe200078ec0ff */
[----:B------:R-:W3:Y:S01]  /*10fe0*/  LDL R179, [R1+0xa4] ;  /* 0x0000a40001b37983 */ /* 0x000ee20000100800 */
[----:B0-----:R-:W-:Y:S02]  /*10ff0*/  @!P0 IMAD.MOV.U32 R20, RZ, RZ, R173 ;  /* 0x000000ffff148224 */ /* 0x001fe400078e00ad */
[----:B------:R-:W-:Y:S01]  /*11000*/  @!P0 IMAD.MOV.U32 R21, RZ, RZ, R174 ;  /* 0x000000ffff158224 */ /* 0x000fe200078e00ae */
[----:B------:R-:W-:Y:S01]  /*11010*/  LOP3.LUT R240, R240, 0xffff, RZ, 0xc0, !PT ;  /* 0x0000fffff0f07812 */ /* 0x000fe200078ec0ff */
[----:B------:R-:W3:Y:S04]  /*11020*/  LDL R174, [R1+0x1ac] ;  /* 0x0001ac0001ae7983 */ /* 0x000ee80000100800 */
[----:B------:R0:W3:Y:S01]  /*11030*/  @!P0 LDG.E.U8 R246, desc[UR40][R20.64] ;  /* 0x0000002814f68981 */ /* 0x0000e2000c1e1100 */
[----:B------:R-:W-:-:S02]  /*11040*/  LOP3.LUT R239, R239, 0xffff, RZ, 0xc0, !PT ;  /* 0x0000ffffefef7812 */ /* 0x000fc400078ec0ff */
        /* <DEDUP_REMOVED lines=11> */
[----:B------:R-:W-:-:S05]  /*11100*/  @!P0 IMAD.MOV.U32 R21, RZ, RZ, R23 ;  /* 0x000000ffff158224 */ /* 0x000fca00078e0017 */
[----:B------:R0:W3:Y:S02]  /*11110*/  @!P0 LDG.E.U8 R244, desc[UR40][R20.64] ;  /* 0x0000002814f48981 */ /* 0x0000e4000c1e1100 */
[----:B0-----:R-:W-:Y:S02]  /*11120*/  @!P0 IMAD.MOV.U32 R20, RZ, RZ, R5 ;  /* 0x000000ffff148224 */ /* 0x001fe400078e0005 */
[----:B------:R-:W-:Y:S01]  /*11130*/  @!P0 IMAD.MOV.U32 R21, RZ, RZ, R17 ;  /* 0x000000ffff158224 */ /* 0x000fe200078e0011 */
[----:B------:R-:W3:Y:S04]  /*11140*/  LDL R5, [R1+0x2b0] ;  /* 0x0002b00001057983 */ /* 0x000ee80000100800 */
[----:B------:R2:W3:Y:S02]  /*11150*/  @!P0 LDG.E.U8 R243, desc[UR40][R20.64] ;  /* 0x0000002814f38981 */ /* 0x0004e4000c1e1100 */
[----:B--2---:R-:W-:-:S02]  /*11160*/  @!P0 IMAD.MOV.U32 R21, RZ, RZ, R4 ;  /* 0x000000ffff158224 */ /* 0x004fc400078e0004 */
[----:B------:R-:W2:Y:S01]  /*11170*/  LDL R4, [R1+0x26c] ;  /* 0x00026c0001047983 */ /* 0x000ea20000100800 */
[----:B------:R-:W-:-:S03]  /*11180*/  @!P0 IMAD.MOV.U32 R20, RZ, RZ, R3 ;  /* 0x000000ffff148224 */ /* 0x000fc600078e0003 */
[----:B------:R-:W2:Y:S04]  /*11190*/  LDL R3, [R1+0x270] ;  /* 0x0002700001037983 */ /* 0x000ea80000100800 */
[----:B------:R4:W2:Y:S02]  /*111a0*/  @!P0 LDG.E.U8 R242, desc[UR40][R20.64] ;  /* 0x0000002814f28981 */ /* 0x0008a4000c1e1100 */
[----:B----4-:R-:W-:Y:S02]  /*111b0*/  @!P0 IMAD.MOV.U32 R21, RZ, RZ, R2 ;  /* 0x000000ffff158224 */ /* 0x010fe400078e0002 */
[----:B------:R-:W4:Y:S01]  /*111c0*/  LDL R2, [R1+0x1ec] ;  /* 0x0001ec0001027983 */ /* 0x000f220000100800 */
[----:B------:R-:W-:-:S03]  /*111d0*/  @!P0 IMAD.MOV.U32 R20, RZ, RZ, R0 ;  /* 0x000000ffff148224 */ /* 0x000fc600078e0000 */
[----:B------:R-:W4:Y:S01]  /*111e0*/  LDL R0, [R1+0x1f0] ;  /* 0x0001f00001007983 */ /* 0x000f220000100800 */
[----:B------:R-:W-:-:S03]  /*111f0*/  LOP3.LUT R17, R183, 0xffff, RZ, 0xc0, !PT ;  /* 0x0000ffffb7117812 */ /* 0x000fc600078ec0ff */
[----:B------:R0:W4:Y:S01]  /*11200*/  @!P0 LDG.E.U8 R241, desc[UR40][R20.64] ;  /* 0x0000002814f18981 */ /* 0x000122000c1e1100 */
[----:B------:R-:W-:Y:S02]  /*11210*/  LOP3.LUT R234, R234, 0xffff, RZ, 0xc0, !PT ;  /* 0x0000ffffeaea7812 */ /* 0x000fe400078ec0ff */
[----:B------:R-:W-:Y:S02]  /*11220*/  LOP3.LUT R232, R232, 0xffff, RZ, 0xc0, !PT ;  /* 0x0000ffffe8e87812 */ /* 0x000fe400078ec0ff */
[----:B------:R-:W-:Y:S02]  /*11230*/  LOP3.LUT R230, R230, 0xffff, RZ, 0xc0, !PT ;  /* 0x0000ffffe6e67812 */ /* 0x000fe400078ec0ff */
[----:B------:R-:W-:Y:S02]  /*11240*/  LOP3.LUT R229, R229, 0xffff, RZ, 0xc0, !PT ;  /* 0x0000ffffe5e57812 */ /* 0x000fe400078ec0ff */
[----:B0-----:R-:W-:Y:S02]  /*11250*/  LOP3.LUT R20, R184, 0xffff, RZ, 0xc0, !PT ;  /* 0x0000ffffb8147812 */ /* 0x001fe400078ec0ff */
[----:B------:R-:W-:-:S02]  /*11260*/  LOP3.LUT R21, R182, 0xffff, RZ, 0xc0, !PT ;  /* 0x0000ffffb6157812 */ /* 0x000fc400078ec0ff */
[----:B------:R-:W-:Y:S02]  /*11270*/  LOP3.LUT R227, R227, 0xffff, RZ, 0xc0, !PT ;  /* 0x0000ffffe3e37812 */ /* 0x000fe400078ec0ff */
[----:B------:R-:W-:Y:S02]  /*11280*/  LOP3.LUT R226, R226, 0xffff, RZ, 0xc0, !PT ;  /* 0x0000ffffe2e27812 */ /* 0x000fe400078ec0ff */
[----:B------:R-:W-:Y:S02]  /*11290*/  PRMT R17, R17, 0x3340, R20 ;  /* 0x0000334011117816 */ /* 0x000fe40000000014 */
        /* <DEDUP_REMOVED lines=8> */
[----:B------:R-:W-:Y:S01]  /*11320*/  PRMT R21, R239, 0x5410, R21 ;  /* 0x00005410ef157816 */ /* 0x000fe20000000015 */
[----:B------:R-:W4:Y:S01]  /*11330*/  LDL R17, [R1+0x16c] ;  /* 0x00016c0001117983 */ /* 0x000f220000100800 */
[----:B------:R-:W-:-:S02]  /*11340*/  PRMT R22, R235, 0x5410, R22 ;  /* 0x00005410eb167816 */ /* 0x000fc40000000016 */
[----:B------:R-:W-:Y:S02]  /*11350*/  PRMT R23, R229, 0x5410, R23 ;  /* 0x00005410e5177816 */ /* 0x000fe40000000017 */
[----:B------:R-:W-:-:S03]  /*11360*/  PRMT R237, RZ, 0x7610, R237 ;  /* 0x00007610ffed7816 */ /* 0x000fc600000000ed */
[----:B------:R0:W-:Y:S01]  /*11370*/  STS.128 [R178+UR8], R20 ;  /* 0x00000014b2007988 */ /* 0x0001e20008000c08 */
[----:B------:R-:W-:Y:S02]  /*11380*/  PRMT R229, RZ, 0x7610, R229 ;  /* 0x00007610ffe57816 */ /* 0x000fe400000000e5 */
[----:B------:R-:W-:Y:S01]  /*11390*/  PRMT R227, RZ, 0x7610, R227 ;  /* 0x00007610ffe37816 */ /* 0x000fe200000000e3 */
[----:B0-----:R-:W-:Y:S01]  /*113a0*/  @!P0 IMAD.MOV.U32 R21, RZ, RZ, R177 ;  /* 0x000000ffff158224 */ /* 0x001fe200078e00b1 */
[----:B------:R-:W4:Y:S04]  /*113b0*/  LDL R178, [R1+0xac] ;  /* 0x0000ac0001b27983 */ /* 0x000f280000100800 */
[----:B------:R-:W4:Y:S01]  /*113c0*/  LDL R177, [R1+0xb0] ;  /* 0x0000b00001b17983 */ /* 0x000f220000100800 */
[----:B---3--:R-:W-:Y:S01]  /*113d0*/  @!P0 IMAD.MOV.U32 R20, RZ, RZ, R5 ;  /* 0x000000ffff148224 */ /* 0x008fe200078e0005 */
[----:B------:R-:W-:-:S02]  /*113e0*/  PRMT R226, RZ, 0x7610, R226 ;  /* 0x00007610ffe27816 */ /* 0x000fc400000000e2 */
[----:B------:R-:W3:Y:S04]  /*113f0*/  LDL R5, [R1+0x170] ;  /* 0x0001700001057983 */ /* 0x000ee80000100800 */
[----:B------:R2:W3:Y:S01]  /*11400*/  @!P0 LDG.E.U8 R237, desc[UR40][R20.64] ;  /* 0x0000002814ed8981 */ /* 0x0004e2000c1e1100 */
[----:B------:R-:W-:-:S03]  /*11410*/  PRMT R209, RZ, 0x7610, R209 ;  /* 0x00007610ffd17816 */ /* 0x000fc600000000d1 */
[----:B------:R-:W3:Y:S04]  /*11420*/  LDL R23, [R1+0x3e4] ;  /* 0x0003e40001177983 */ /* 0x000ee80000100800 */
[----:B------:R-:W3:Y:S01]  /*11430*/  LDL R22, [R1+0x3e8] ;  /* 0x0003e80001167983 */ /* 0x000ee20000100800 */
[----:B--2---:R-:W-:-:S03]  /*11440*/  @!P0 IMAD.MOV.U32 R21, RZ, RZ, R4 ;  /* 0x000000ffff158224 */ /* 0x004fc600078e0004 */
[----:B------:R-:W2:Y:S01]  /*11450*/  LDL R4, [R1+0x12c] ;  /* 0x00012c0001047983 */ /* 0x000ea20000100800 */
[----:B------:R-:W-:-:S03]  /*11460*/  @!P0 IMAD.MOV.U32 R20, RZ, RZ, R3 ;  /* 0x000000ffff148224 */ /* 0x000fc600078e0003 */
[----:B------:R-:W2:Y:S04]  /*11470*/  LDL R3, [R1+0x130] ;  /* 0x0001300001037983 */ /* 0x000ea80000100800 */
[----:B------:R0:W2:Y:S02]  /*11480*/  @!P0 LDG.E.U8 R229, desc[UR40][R20.64] ;  /* 0x0000002814e58981 */ /* 0x0000a4000c1e1100 */
[----:B0-----:R-:W-:Y:S02]  /*11490*/  @!P0 IMAD.MOV.U32 R20, RZ, RZ, R175 ;  /* 0x000000ffff148224 */ /* 0x001fe400078e00af */
[----:B------:R-:W-:Y:S01]  /*114a0*/  @!P0 IMAD.MOV.U32 R21, RZ, RZ, R176 ;  /* 0x000000ffff158224 */ /* 0x000fe200078e00b0 */
[----:B------:R-:W2:Y:S04]  /*114b0*/  LDL R175, [R1+0x70] ;  /* 0x0000700001af7983 */ /* 0x000ea80000100800 */
[----:B------:R4:W2:Y:S04]  /*114c0*/  @!P0 LDG.E.U8 R227, desc[UR40][R20.64] ;  /* 0x0000002814e38981 */ /* 0x0008a8000c1e1100 */
[----:B------:R-:W2:Y:S01]  /*114d0*/  LDL R176, [R1+0x6c] ;  /* 0x00006c0001b07983 */ /* 0x000ea20000100800 */
[----:B----4-:R-:W-:-:S03]  /*114e0*/  @!P0 IMAD.MOV.U32 R21, RZ, RZ, R2 ;  /* 0x000000ffff158224 */ /* 0x010fc600078e0002 */
[----:B------:R-:W4:Y:S01]  /*114f0*/  LDL R2, [R1+0xec] ;  /* 0x0000ec0001027983 */ /* 0x000f220000100800 */
[----:B------:R-:W-:-:S03]  /*11500*/  @!P0 IMAD.MOV.U32 R20, RZ, RZ, R0 ;  /* 0x000000ffff148224 */ /* 0x000fc600078e0000 */
[----:B------:R-:W4:Y:S04]  /*11510*/  LDL R0, [R1+0xf0] ;  /* 0x0000f00001007983 */ /* 0x000f280000100800 */
[----:B------:R0:W4:Y:S02]  /*11520*/  @!P0 LDG.E.U8 R226, desc[UR40][R20.64] ;  /* 0x0000002814e28981 */ /* 0x000124000c1e1100 */
[----:B0-----:R-:W-:Y:S02]  /*11530*/  @!P0 IMAD.MOV.U32 R20, RZ, RZ, R173 ;  /* 0x000000ffff148224 */ /* 0x001fe400078e00ad */
[----:B------:R-:W-:Y:S01]  /*11540*/  @!P0 IMAD.MOV.U32 R21, RZ, RZ, R174 ;  /* 0x000000ffff158224 */ /* 0x000fe200078e00ae */
[----:B------:R-:W4:Y:S04]  /*11550*/  LDL R173, [R1+0x828] ;  /* 0x0008280001ad7983 */ /* 0x000f280000100800 */
[----:B------:R-:W4:Y:S01]  /*11560*/  LDL R174, [R1+0x824] ;  /* 0x0008240001ae7983 */ /* 0x000f220000100800 */
[----:B------:R-:W-:-:S03]  /*11570*/  PRMT R207, RZ, 0x7610, R207 ;  /* 0x00007610ffcf7816 */ /* 0x000fc600000000cf */
[----:B------:R0:W4:Y:S01]  /*11580*/  @!P0 LDG.E.U8 R209, desc[UR40][R20.64] ;  /* 0x0000002814d18981 */ /* 0x000122000c1e1100 */
[----:B------:R-:W-:Y:S01]  /*11590*/  PRMT R205, RZ, 0x7610, R205 ;  /* 0x00007610ffcd7816 */ /* 0x000fe200000000cd */
[----:B0-----:R-:W-:Y:S02]  /*115a0*/  @!P0 IMAD.MOV.U32 R21, RZ, RZ, R17 ;  /* 0x000000ffff158224 */ /* 0x001fe400078e0011 */
[----:B------:R-:W4:Y:S01]  /*115b0*/  LDL R17, [R1+0x3a4] ;  /* 0x0003a40001117983 */ /* 0x000f220000100800 */
[----:B---3--:R-:W-:-:S03]  /*115c0*/  @!P0 IMAD.MOV.U32 R20, RZ, RZ, R5 ;  /* 0x000000ffff148224 */ /* 0x008fc600078e0005 */
[----:B------:R-:W3:Y:S04]  /*115d0*/  LDL R5, [R1+0x3a8] ;  /* 0x0003a80001057983 */ /* 0x000ee80000100800 */
[----:B------:R2:W3:Y:S02]  /*115e0*/  @!P0 LDG.E.U8 R207, desc[UR40][R20.64] ;  /* 0x0000002814cf8981 */ /* 0x0004e4000c1e1100 */
[----:B--2---:R-:W-:Y:S02]  /*115f0*/  @!P0 IMAD.MOV.U32 R21, RZ, RZ, R4 ;  /* 0x000000ffff158224 */ /* 0x004fe400078e0004 */
[----:B------:R-:W2:Y:S01]  /*11600*/  LDL R4, [R1+0x364] ;  /* 0x0003640001047983 */ /* 0x000ea20000100800 */
[----:B------:R-:W-:-:S03]  /*11610*/  @!P0 IMAD.MOV.U32 R20, RZ, RZ, R3 ;  /* 0x000000ffff148224 */ /* 0x000fc600078e0003 */
[----:B------:R-:W2:Y:S04]  /*11620*/  LDL R3, [R1+0x368] ;  /* 0x0003680001037983 */ /* 0x000ea80000100800 */
[----:B------:R4:W2:Y:S02]  /*11630*/  @!P0 LDG.E.U8 R205, desc[UR40][R20.64] ;  /* 0x0000002814cd8981 */ /* 0x0008a4000c1e1100 */
[----:B----4-:R-:W-:Y:S02]  /*11640*/  @!P0 IMAD.MOV.U32 R21, RZ, RZ, R2 ;  /* 0x000000ffff158224 */ /* 0x010fe400078e0002 */
[----:B------:R-:W4:Y:S01]  /*11650*/  LDL R2, [R1+0x324] ;  /* 0x0003240001027983 */ /* 0x000f220000100800 */
[----:B------:R-:W-:Y:S01]  /*11660*/  PRMT R204, RZ, 0x7610, R204 ;  /* 0x00007610ffcc7816 */ /* 0x000fe200000000cc */
[----:B------:R-:W-:Y:S01]  /*11670*/  @!P0 IMAD.MOV.U32 R20, RZ, RZ, R0 ;  /* 0x000000ffff148224 */ /* 0x000fe200078e0000 */
[----:B------:R-:W-:Y:S01]  /*11680*/  PRMT R201, RZ, 0x7610, R201 ;  /* 0x00007610ffc97816 */ /* 0x000fe200000000c9 */
[----:B------:R-:W4:Y:S04]  /*11690*/  LDL R0, [R1+0x328] ;  /* 0x0003280001007983 */ /* 0x000f280000100800 */
[----:B------:R0:W4:Y:S01]  /*116a0*/  @!P0 LDG.E.U8 R204, desc[UR40][R20.64] ;  /* 0x0000002814cc8981 */ /* 0x000122000c1e1100 */
[----:B------:R-:W-:Y:S01]  /*116b0*/  PRMT R200, RZ, 0x7610, R200 ;  /* 0x00007610ffc87816 */ /* 0x000fe200000000c8 */
[----:B0-----:R-:W-:-:S02]  /*116c0*/  @!P0 IMAD.MOV.U32 R20, RZ, RZ, R177 ;  /* 0x000000ffff148224 */ /* 0x001fc400078e00b1 */
[----:B------:R-:W-:Y:S01]  /*116d0*/  @!P0 IMAD.MOV.U32 R21, RZ, RZ, R178 ;  /* 0x000000ffff158224 */ /* 0x000fe200078e00b2 */
[----:B------:R-:W-:Y:S01]  /*116e0*/  PRMT R236, RZ, 0x7610, R236 ;  /* 0x00007610ffec7816 */ /* 0x000fe200000000ec */
[----:B------:R-:W4:Y:S04]  /*116f0*/  LDL R177, [R1+0x868] ;  /* 0x0008680001b17983 */ /* 0x000f280000100800 */
[----:B------:R0:W4:Y:S02]  /*11700*/  @!P0 LDG.E.U8 R201, desc[UR40][R20.64] ;  /* 0x0000002814c98981 */ /* 0x000124000c1e1100 */
[----:B0-----:R-:W-:Y:S02]  /*11710*/  @!P0 IMAD.MOV.U32 R20, RZ, RZ, R175 ;  /* 0x000000ffff148224 */ /* 0x001fe400078e00af */
[----:B------:R-:W-:Y:S01]  /*11720*/  @!P0 IMAD.MOV.U32 R21, RZ, RZ, R176 ;  /* 0x000000ffff158224 */ /* 0x000fe200078e00b0 */
[----:B------:R-:W-:Y:S01]  /*11730*/  PRMT R235, RZ, 0x7610, R235 ;  /* 0x00007610ffeb7816 */ /* 0x000fe200000000eb */
[----:B------:R-:W4:Y:S04]  /*11740*/  LDL R176, [R1+0x224] ;  /* 0x0002240001b07983 */ /* 0x000f280000100800 */
[----:B------:R0:W4:Y:S01]  /*11750*/  @!P0 LDG.E.U8 R200, desc[UR40][R20.64] ;  /* 0x0000002814c88981 */ /* 0x000122000c1e1100 */
[----:B------:R-:W-:-:S02]  /*11760*/  PRMT R234, RZ, 0x7610, R234 ;  /* 0x00007610ffea7816 */ /* 0x000fc400000000ea */
[----:B------:R-:W-:Y:S01]  /*11770*/  PRMT R232, RZ, 0x7610, R232 ;  /* 0x00007610ffe87816 */ /* 0x000fe200000000e8 */
[----:B------:R-:W4:Y:S01]  /*11780*/  LDL R175, [R1+0x228] ;  /* 0x0002280001af7983 */ /* 0x000f220000100800 */
[----:B0-----:R-:W-:Y:S02]  /*11790*/  @!P0 IMAD.MOV.U32 R20, RZ, RZ, R173 ;  /* 0x000000ffff148224 */ /* 0x001fe400078e00ad */
[----:B------:R-:W-:Y:S01]  /*117a0*/  @!P0 IMAD.MOV.U32 R21, RZ, RZ, R174 ;  /* 0x000000ffff158224 */ /* 0x000fe200078e00ae */
[----:B------:R-:W4:Y:S04]  /*117b0*/  LDL R173, [R1+0x2a4] ;  /* 0x0002a40001ad7983 */ /* 0x000f280000100800 */
[----:B------:R0:W4:Y:S04]  /*117c0*/  @!P0 LDG.E.U8 R236, desc[UR40][R20.64] ;  /* 0x0000002814ec8981 */ /* 0x000128000c1e1100 */
[----:B------:R-:W4:Y:S01]  /*117d0*/  LDL R174, [R1+0x2e4] ;  /* 0x0002e40001ae7983 */ /* 0x000f220000100800 */
[----:B0-----:R-:W-:-:S02]  /*117e0*/  @!P0 IMAD.MOV.U32 R20, RZ, RZ, R22 ;  /* 0x000000ffff148224 */ /* 0x001fc400078e0016 */
[----:B------:R-:W-:-:S05]  /*117f0*/  @!P0 IMAD.MOV.U32 R21, RZ, RZ, R23 ;  /* 0x000000ffff158224 */ /* 0x000fca00078e0017 */
[----:B------:R3:W4:Y:S02]  /*11800*/  @!P0 LDG.E.U8 R235, desc[UR40][R20.64] ;  /* 0x0000002814eb8981 */ /* 0x000724000c1e1100 */
[----:B---3--:R-:W-:Y:S02]  /*11810*/  @!P0 IMAD.MOV.U32 R20, RZ, RZ, R5 ;  /* 0x000000ffff148224 */ /* 0x008fe400078e0005 */
[----:B------:R-:W-:Y:S01]  /*11820*/  @!P0 IMAD.MOV.U32 R21, RZ, RZ, R17 ;  /* 0x000000ffff158224 */ /* 0x000fe200078e0011 */
[----:B------:R-:W3:Y:S04]  /*11830*/  LDL R5, [R1+0x264] ;  /* 0x0002640001057983 */ /* 0x000ee80000100800 */
[----:B------:R2:W3:Y:S04]  /*11840*/  @!P0 LDG.E.U8 R234, desc[UR40][R20.64] ;  /* 0x0000002814ea8981 */ /* 0x0004e8000c1e1100 */
[----:B------:R-:W3:Y:S01]  /*11850*/  LDL R17, [R1+0x2a8] ;  /* 0x0002a80001117983 */ /* 0x000ee20000100800 */
[----:B--2---:R-:W-:-:S03]  /*11860*/  @!P0 IMAD.MOV.U32 R21, RZ, RZ, R4 ;  /* 0x000000ffff158224 */ /* 0x004fc600078e0004 */
[----:B------:R-:W2:Y:S01]  /*11870*/  LDL R4, [R1+0x268] ;  /* 0x0002680001047983 */ /* 0x000ea20000100800 */
[----:B------:R-:W-:Y:S01]  /*11880*/  @!P0 IMAD.MOV.U32 R20, RZ, RZ, R3 ;  /* 0x000000ffff148224 */ /* 0x000fe200078e0003 */
[----:B------:R-:W-:Y:S02]  /*11890*/  LOP3.LUT R212, R212, 0xffff, RZ, 0xc0, !PT ;  /* 0x0000ffffd4d47812 */ /* 0x000fe400078ec0ff */
[----:B------:R-:W2:Y:S04]  /*118a0*/  LDL R3, [R1+0x1e4] ;  /* 0x0001e40001037983 */ /* 0x000ea80000100800 */
[----:B------:R4:W2:Y:S02]  /*118b0*/  @!P0 LDG.E.U8 R232, desc[UR40][R20.64] ;  /* 0x0000002814e88981 */ /* 0x0008a4000c1e1100 */
[----:B----4-:R-:W-:-:S02]  /*118c0*/  @!P0 IMAD.MOV.U32 R21, RZ, RZ, R2 ;  /* 0x000000ffff158224 */ /* 0x010fc400078e0002 */
[----:B------:R-:W4:Y:S01]  /*118d0*/  LDL R2, [R1+0x2e8] ;  /* 0x0002e80001027983 */ /* 0x000f220000100800 */
[----:B------:R-:W-:Y:S02]  /*118e0*/  LOP3.LUT R210, R210, 0xffff, RZ, 0xc0, !PT ;  /* 0x0000ffffd2d27812 */ /* 0x000fe400078ec0ff */
[----:B------:R-:W-:Y:S02]  /*118f0*/  LOP3.LUT R18, R18, 0xffff, RZ, 0xc0, !PT ;  /* 0x0000ffff12127812 */ /* 0x000fe400078ec0ff */
[----:B------:R-:W-:Y:S01]  /*11900*/  LOP3.LUT R19, R19, 0xffff, RZ, 0xc0, !PT ;  /* 0x0000ffff13137812 */ /* 0x000fe200078ec0ff */
[----:B------:R-:W-:Y:S01]  /*11910*/  @!P0 IMAD.MOV.U32 R20, RZ, RZ, R0 ;  /* 0x000000ffff148224 */ /* 0x000fe200078e0000 */
[----:B------:R-:W-:Y:S01]  /*11920*/  PRMT R23, R212, 0x3340, R210 ;  /* 0x00003340d4177816 */ /* 0x000fe200000000d2 */
[----:B------:R-:W2:Y:S01]  /*11930*/  LDL R0, [R1+0x1e8] ;  /* 0x0001e80001007983 */ /* 0x000ea20000100800 */
[----:B------:R-:W-:-:S04]  /*11940*/  PRMT R18, R18, 0x3340, R19 ;  /* 0x0000334012127816 */ /* 0x000fc80000000013 */
[----:B------:R-:W-:Y:S02]  /*11950*/  PRMT R23, R23, 0x5410, R18 ;  /* 0x0000541017177816 */ /* 0x000fe40000000012 */
[----:B------:R-:W-:Y:S02]  /*11960*/  PRMT R167, RZ, 0x7610, R167 ;  /* 0x00007610ffa77816 */ /* 0x000fe400000000a7 */
[----:B------:R-:W-:Y:S01]  /*11970*/  PRMT R166, RZ, 0x7610, R166 ;  /* 0x00007610ffa67816 */ /* 0x000fe200000000a6 */
[----:B----4-:R-:W-:Y:S02]  /*11980*/  @!P0 IMAD.MOV.U32 R18, RZ, RZ, R2 ;  /* 0x000000ffff128224 */ /* 0x010fe400078e0002 */
[----:B------:R-:W4:Y:S01]  /*11990*/  LDL R2, [R1+0x1a8] ;  /* 0x0001a80001027983 */ /* 0x000f220000100800 */
[----:B------:R-:W-:-:S03]  /*119a0*/  @!P0 IMAD.MOV.U32 R19, RZ, RZ, R174 ;  /* 0x000000ffff138224 */ /* 0x000fc600078e00ae */
[----:B------:R-:W4:Y:S04]  /*119b0*/  LDL R174, [R1+0x1a4] ;  /* 0x0001a40001ae7983 */ /* 0x000f280000100800 */
[----:B------:R3:W4:Y:S01]  /*119c0*/  @!P0 LDG.E.U8 R167, desc[UR40][R18.64] ;  /* 0x0000002812a78981 */ /* 0x000722000c1e1100 */
[----:B------:R-:W-:Y:S01]  /*119d0*/  PRMT R165, RZ, 0x7610, R165 ;  /* 0x00007610ffa57816 */ /* 0x000fe200000000a5 */
[----:B---3--:R-:W-:Y:S02]  /*119e0*/  @!P0 IMAD.MOV.U32 R18, RZ, RZ, R17 ;  /* 0x000000ffff128224 */ /* 0x008fe400078e0011 */
[----:B------:R-:W-:Y:S01]  /*119f0*/  @!P0 IMAD.MOV.U32 R19, RZ, RZ, R173 ;  /* 0x000000ffff138224 */ /* 0x000fe200078e00ad */
[----:B------:R-:W3:Y:S04]  /*11a00*/  LDL R17, [R1+0x168] ;  /* 0x0001680001117983 */ /* 0x000ee80000100800 */
[----:B------:R2:W3:Y:S04]  /*11a10*/  @!P0 LDG.E.U8 R166, desc[UR40][R18.64] ;  /* 0x0000002812a68981 */ /* 0x0004e8000c1e1100 */
[----:B------:R-:W3:Y:S01]  /*11a20*/  LDL R173, [R1+0x164] ;  /* 0x0001640001ad7983 */ /* 0x000ee20000100800 */
[----:B------:R-:W-:Y:S01]  /*11a30*/  PRMT R164, RZ, 0x7610, R164 ;  /* 0x00007610ffa47816 */ /* 0x000fe200000000a4 */
[----:B--2---:R-:W-:-:S02]  /*11a40*/  @!P0 IMAD.MOV.U32 R18, RZ, RZ, R4 ;  /* 0x000000ffff128224 */ /* 0x004fc400078e0004 */
[----:B------:R-:W-:Y:S01]  /*11a50*/  @!P0 IMAD.MOV.U32 R19, RZ, RZ, R5 ;  /* 0x000000ffff138224 */ /* 0x000fe200078e0005 */
[----:B------:R-:W2:Y:S04]  /*11a60*/  LDL R4, [R1+0x128] ;  /* 0x0001280001047983 */ /* 0x000ea80000100800 */
[----:B------:R0:W2:Y:S04]  /*11a70*/  @!P0 LDG.E.U8 R165, desc[UR40][R18.64] ;  /* 0x0000002812a58981 */ /* 0x0000a8000c1e1100 */
[----:B------:R-:W2:Y:S01]  /*11a80*/  LDL R5, [R1+0x124] ;  /* 0x0001240001057983 */ /* 0x000ea20000100800 */
[----:B------:R-:W-:Y:S01]  /*11a90*/  PRMT R159, RZ, 0x7610, R159 ;  /* 0x00007610ff9f7816 */ /* 0x000fe2000000009f */
[----:B0-----:R-:W-:-:S02]  /*11aa0*/  @!P0 IMAD.MOV.U32 R18, RZ, RZ, R175 ;  /* 0x000000ffff128224 */ /* 0x001fc400078e00af */
[----:B------:R-:W-:-:S05]  /*11ab0*/  @!P0 IMAD.MOV.U32 R19, RZ, RZ, R176 ;  /* 0x000000ffff138224 */ /* 0x000fca00078e00b0 */
[----:B------:R0:W2:Y:S02]  /*11ac0*/  @!P0 LDG.E.U8 R164, desc[UR40][R18.64] ;  /* 0x0000002812a48981 */ /* 0x0000a4000c1e1100 */
[----:B0-----:R-:W-:Y:S02]  /*11ad0*/  @!P0 IMAD.MOV.U32 R18, RZ, RZ, R0 ;  /* 0x000000ffff128224 */ /* 0x001fe400078e0000 */
[----:B------:R-:W-:Y:S01]  /*11ae0*/  @!P0 IMAD.MOV.U32 R19, RZ, RZ, R3 ;  /* 0x000000ffff138224 */ /* 0x000fe200078e0003 */
[----:B------:R-:W2:Y:S04]  /*11af0*/  LDL R0, [R1+0xe8] ;  /* 0x0000e80001007983 */ /* 0x000ea80000100800 */
[----:B------:R-:W2:Y:S04]  /*11b00*/  LDL R3, [R1+0xe4] ;  /* 0x0000e40001037983 */ /* 0x000ea80000100800 */
[----:B------:R4:W2:Y:S02]  /*11b10*/  @!P0 LDG.E.U8 R159, desc[UR40][R18.64] ;  /* 0x00000028129f8981 */ /* 0x0008a4000c1e1100 */
[----:B----4-:R-:W-:-:S02]  /*11b20*/  @!P0 IMAD.MOV.U32 R18, RZ, RZ, R2 ;  /* 0x000000ffff128224 */ /* 0x010fc400078e0002 */
[----:B------:R-:W4:Y:S01]  /*11b30*/  LDL R2, [R1+0xa8] ;  /* 0x0000a80001027983 */ /* 0x000f220000100800 */
[----:B------:R-:W-:Y:S02]  /*11b40*/  PRMT R230, RZ, 0x7610, R230 ;  /* 0x00007610ffe67816 */ /* 0x000fe400000000e6 */
[----:B------:R-:W-:Y:S01]  /*11b50*/  LOP3.LUT R251, R251, 0xffff, RZ, 0xc0, !PT ;  /* 0x0000fffffbfb7812 */ /* 0x000fe200078ec0ff */
[----:B------:R-:W4:Y:S01]  /*11b60*/  LDL.LU R182, [R1+0x10] ;  /* 0x0000100001b67983 */ /* 0x000f220000300800 */
[----:B------:R-:W-:Y:S02]  /*11b70*/  LOP3.LUT R233, R233, 0xffff, RZ, 0xc0, !PT ;  /* 0x0000ffffe9e97812 */ /* 0x000fe400078ec0ff */
[----:B------:R-:W-:Y:S01]  /*11b80*/  LOP3.LUT R231, R231, 0xffff, RZ, 0xc0, !PT ;  /* 0x0000ffffe7e77812 */ /* 0x000fe200078ec0ff */
[----:B------:R0:W4:Y:S01]  /*11b90*/  @!P0 LDG.E.U8 R230, desc[UR40][R20.64] ;  /* 0x0000002814e68981 */ /* 0x000122000c1e1100 */
[----:B------:R-:W-:Y:S02]  /*11ba0*/  LOP3.LUT R228, R228, 0xffff, RZ, 0xc0, !PT ;  /* 0x0000ffffe4e47812 */ /* 0x000fe400078ec0ff */
[----:B------:R-:W-:Y:S01]  /*11bb0*/  LOP3.LUT R225, R225, 0xffff, RZ, 0xc0, !PT ;  /* 0x0000ffffe1e17812 */ /* 0x000fe200078ec0ff */
[----:B------:R-:W4:Y:S01]  /*11bc0*/  LDL R178, [R1+0x64] ;  /* 0x0000640001b27983 */ /* 0x000f220000100800 */
[----:B------:R-:W-:-:S02]  /*11bd0*/  LOP3.LUT R224, R224, 0xffff, RZ, 0xc0, !PT ;  /* 0x0000ffffe0e07812 */ /* 0x000fc400078ec0ff */
[----:B------:R-:W-:Y:S02]  /*11be0*/  LOP3.LUT R223, R223, 0xffff, RZ, 0xc0, !PT ;  /* 0x0000ffffdfdf7812 */ /* 0x000fe400078ec0ff */
[----:B------:R-:W-:Y:S02]  /*11bf0*/  LOP3.LUT R222, R222, 0xffff, RZ, 0xc0, !PT ;  /* 0x0000ffffdede7812 */ /* 0x000fe400078ec0ff */
[----:B------:R-:W-:Y:S02]  /*11c00*/  LOP3.LUT R220, R220, 0xffff, RZ, 0xc0, !PT ;  /* 0x0000ffffdcdc7812 */ /* 0x000fe400078ec0ff */
[----:B------:R-:W-:Y:S02]  /*11c10*/  LOP3.LUT R218, R218, 0xffff, RZ, 0xc0, !PT ;  /* 0x0000ffffdada7812 */ /* 0x000fe400078ec0ff */
[----:B------:R-:W-:Y:S02]  /*11c20*/  LOP3.LUT R216, R216, 0xffff, RZ, 0xc0, !PT ;  /* 0x0000ffffd8d87812 */ /* 0x000fe400078ec0ff */
[----:B------:R-:W-:Y:S01]  /*11c30*/  LOP3.LUT R214, R214, 0xffff, RZ, 0xc0, !PT ;  /* 0x0000ffffd6d67812 */ /* 0x000fe200078ec0ff */
[----:B------:R-:W-:Y:S01]  /*11c40*/  @!P0 IMAD.MOV.U32 R19, RZ, RZ, R174 ;  /* 0x000000ffff138224 */ /* 0x000fe200078e00ae */
[----:B------:R-:W-:Y:S01]  /*11c50*/  PRMT R233, R251, 0x3340, R233 ;  /* 0x00003340fbe97816 */ /* 0x000fe200000000e9 */
[----:B------:R-:W4:Y:S01]  /*11c60*/  LDL R175, [R1+0x820] ;  /* 0x0008200001af7983 */ /* 0x000f220000100800 */
[----:B0-----:R-:W-:-:S02]  /*11c70*/  PRMT R20, R231, 0x3340, R228 ;  /* 0x00003340e7147816 */ /* 0x001fc400000000e4 */
[----:B------:R-:W-:Y:S01]  /*11c80*/  PRMT R224, R225, 0x3340, R224 ;  /* 0x00003340e1e07816 */ /* 0x000fe200000000e0 */
[----:B------:R-:W4:Y:S01]  /*11c90*/  LDL R176, [R1+0x420] ;  /* 0x0004200001b07983 */ /* 0x000f220000100800 */
[----:B------:R-:W-:Y:S02]  /*11ca0*/  PRMT R21, R223, 0x3340, R222 ;  /* 0x00003340df157816 */ /* 0x000fe400000000de */
[----:B------:R-:W-:Y:S01]  /*11cb0*/  PRMT R218, R220, 0x3340, R218 ;  /* 0x00003340dcda7816 */ /* 0x000fe200000000da */
[----:B------:R-:W4:Y:S01]  /*11cc0*/  LDL R174, [R1+0x3dc] ;  /* 0x0003dc0001ae7983 */ /* 0x000f220000100800 */
[----:B------:R-:W-:Y:S02]  /*11cd0*/  PRMT R22, R216, 0x3340, R214 ;  /* 0x00003340d8167816 */ /* 0x000fe400000000d6 */
[----:B------:R-:W-:Y:S02]  /*11ce0*/  PRMT R20, R233, 0x5410, R20 ;  /* 0x00005410e9147816 */ /* 0x000fe40000000014 */
[----:B------:R-:W-:-:S02]  /*11cf0*/  PRMT R21, R224, 0x5410, R21 ;  /* 0x00005410e0157816 */ /* 0x000fc40000000015 */
[----:B------:R-:W-:-:S05]  /*11d00*/  PRMT R22, R218, 0x5410, R22 ;  /* 0x00005410da167816 */ /* 0x000fca0000000016 */
[----:B------:R0:W-:Y:S01]  /*11d10*/  STS.128 [R177+UR8], R20 ;  /* 0x00000014b1007988 */ /* 0x0001e20008000c08 */
[----:B------:R-:W-:Y:S02]  /*11d20*/  PRMT R158, RZ, 0x7610, R158 ;  /* 0x00007610ff9e7816 */ /* 0x000fe4000000009e */
[----:B------:R-:W-:-:S04]  /*11d30*/  PRMT R157, RZ, 0x7610, R157 ;  /* 0x00007610ff9d7816 */ /* 0x000fc8000000009d */
[----:B------:R3:W4:Y:S04]  /*11d40*/  @!P0 LDG.E.U8 R158, desc[UR40][R18.64] ;  /* 0x00000028129e8981 */ /* 0x000728000c1e1100 */
[----:B0-----:R-:W4:Y:S01]  /*11d50*/  LDL R177, [R1+0x68] ;  /* 0x0000680001b17983 */ /* 0x001f220000100800 */
[----:B---3--:R-:W-:Y:S02]  /*11d60*/  @!P0 IMAD.MOV.U32 R18, RZ, RZ, R17 ;  /* 0x000000ffff128224 */ /* 0x008fe400078e0011 */
[----:B------:R-:W-:Y:S01]  /*11d70*/  @!P0 IMAD.MOV.U32 R19, RZ, RZ, R173 ;  /* 0x000000ffff138224 */ /* 0x000fe200078e00ad */
[----:B------:R-:W-:Y:S01]  /*11d80*/  PRMT R156, RZ, 0x7610, R156 ;  /* 0x00007610ff9c7816 */ /* 0x000fe2000000009c */
[----:B------:R-:W3:Y:S04]  /*11d90*/  LDL R173, [R1+0x3e0] ;  /* 0x0003e00001ad7983 */ /* 0x000ee80000100800 */
[----:B------:R2:W3:Y:S04]  /*11da0*/  @!P0 LDG.E.U8 R157, desc[UR40][R18.64] ;  /* 0x00000028129d8981 */ /* 0x0004e8000c1e1100 */
[----:B------:R-:W3:Y:S01]  /*11db0*/  LDL R17, [R1+0x39c] ;  /* 0x00039c0001117983 */ /* 0x000ee20000100800 */
[----:B------:R-:W-:Y:S01]  /*11dc0*/  PRMT R155, RZ, 0x7610, R155 ;  /* 0x00007610ff9b7816 */ /* 0x000fe2000000009b */
[----:B--2---:R-:W-:-:S02]  /*11dd0*/  @!P0 IMAD.MOV.U32 R18, RZ, RZ, R4 ;  /* 0x000000ffff128224 */ /* 0x004fc400078e0004 */
[----:B------:R-:W-:Y:S01]  /*11de0*/  @!P0 IMAD.MOV.U32 R19, RZ, RZ, R5 ;  /* 0x000000ffff138224 */ /* 0x000fe200078e0005 */
[----:B------:R-:W2:Y:S04]  /*11df0*/  LDL R4, [R1+0x35c] ;  /* 0x00035c0001047983 */ /* 0x000ea80000100800 */
[----:B------:R-:W2:Y:S04]  /*11e00*/  LDL R5, [R1+0x3a0] ;  /* 0x0003a00001057983 */ /* 0x000ea80000100800 */
[----:B------:R0:W2:Y:S02]  /*11e10*/  @!P0 LDG.E.U8 R156, desc[UR40][R18.64] ;  /* 0x00000028129c8981 */ /* 0x0000a4000c1e1100 */
[----:B0-----:R-:W-:-:S02]  /*11e20*/  @!P0 IMAD.MOV.U32 R18, RZ, RZ, R0 ;  /* 0x000000ffff128224 */ /* 0x001fc400078e0000 */
[----:B------:R-:W-:Y:S01]  /*11e30*/  @!P0 IMAD.MOV.U32 R19, RZ, RZ, R3 ;  /* 0x000000ffff138224 */ /* 0x000fe200078e0003 */
[----:B------:R-:W2:Y:S04]  /*11e40*/  LDL R0, [R1+0x320] ;  /* 0x0003200001007983 */ /* 0x000ea80000100800 */
[----:B------:R-:W2:Y:S04]  /*11e50*/  LDL R3, [R1+0x360] ;  /* 0x0003600001037983 */ /* 0x000ea80000100800 */
[----:B------:R4:W2:Y:S02]  /*11e60*/  @!P0 LDG.E.U8 R155, desc[UR40][R18.64] ;  /* 0x00000028129b8981 */ /* 0x0008a4000c1e1100 */
[----:B----4-:R-:W-:-:S02]  /*11e70*/  @!P0 IMAD.MOV.U32 R18, RZ, RZ, R2 ;  /* 0x000000ffff128224 */ /* 0x010fc400078e0002 */
[----:B------:R-:W4:Y:S01]  /*11e80*/  LDL R2, [R1+0x31c] ;  /* 0x00031c0001027983 */ /* 0x000f220000100800 */
[----:B------:R-:W-:Y:S01]  /*11e90*/  PRMT R238, RZ, 0x7610, R238 ;  /* 0x00007610ffee7816 */ /* 0x000fe200000000ee */
[----:B------:R-:W-:Y:S01]  /*11ea0*/  @!P0 IMAD.MOV.U32 R19, RZ, RZ, R179 ;  /* 0x000000ffff138224 */ /* 0x000fe200078e00b3 */
[----:B------:R-:W-:-:S04]  /*11eb0*/  PRMT R154, RZ, 0x7610, R154 ;  /* 0x00007610ff9a7816 */ /* 0x000fc8000000009a */
[----:B------:R0:W4:Y:S04]  /*11ec0*/  @!P0 LDG.E.U8 R238, desc[UR40][R152.64] ;  /* 0x0000002898ee8981 */ /* 0x000128000c1e1100 */
[----:B------:R1:W4:Y:S01]  /*11ed0*/  @!P0 LDG.E.U8 R154, desc[UR40][R18.64] ;  /* 0x00000028129a8981 */ /* 0x000322000c1e1100 */
[----:B0-----:R-:W-:Y:S01]  /*11ee0*/  PRMT R153, RZ, 0x7610, R153 ;  /* 0x00007610ff997816 */ /* 0x001fe20000000099 */
[----:B-1----:R-:W-:Y:S01]  /*11ef0*/  @!P0 IMAD.MOV.U32 R19, RZ, RZ, R178 ;  /* 0x000000ffff138224 */ /* 0x002fe200078e00b2 */
[----:B------:R-:W-:Y:S01]  /*11f00*/  PRMT R197, RZ, 0x7610, R197 ;  /* 0x00007610ffc57816 */ /* 0x000fe200000000c5 */
[----:B------:R-:W4:Y:S01]  /*11f10*/  LDL R178, [R1+0x864] ;  /* 0x0008640001b27983 */ /* 0x000f220000100800 */
[----:B------:R-:W-:Y:S02]  /*11f20*/  PRMT R195, RZ, 0x7610, R195 ;  /* 0x00007610ffc37816 */ /* 0x000fe400000000c3 */
[----:B------:R-:W-:-:S02]  /*11f30*/  PRMT R152, RZ, 0x7610, R152 ;  /* 0x00007610ff987816 */ /* 0x000fc40000000098 */
[----:B------:R-:W-:Y:S01]  /*11f40*/  PRMT R23, RZ, 0x7610, R23 ;  /* 0x00007610ff177816 */ /* 0x000fe20000000017 */
[----:B------:R-:W-:Y:S02]  /*11f50*/  @!P0 IMAD.MOV.U32 R18, RZ, RZ, R177 ;  /* 0x000000ffff128224 */ /* 0x000fe400078e00b1 */
[----:B------:R-:W4:Y:S04]  /*11f60*/  LDL R177, [R1+0x21c] ;  /* 0x00021c0001b17983 */ /* 0x000f280000100800 */
[----:B------:R0:W4:Y:S02]  /*11f70*/  @!P0 LDG.E.U8 R153, desc[UR40][R18.64] ;  /* 0x0000002812998981 */ /* 0x000124000c1e1100 */
[----:B0-----:R-:W-:Y:S02]  /*11f80*/  @!P0 IMAD.MOV.U32 R18, RZ, RZ, R175 ;  /* 0x000000ffff128224 */ /* 0x001fe400078e00af */
[----:B------:R-:W-:Y:S01]  /*11f90*/  @!P0 IMAD.MOV.U32 R19, RZ, RZ, R176 ;  /* 0x000000ffff138224 */ /* 0x000fe200078e00b0 */
[----:B------:R-:W4:Y:S04]  /*11fa0*/  LDL R175, [R1+0x29c] ;  /* 0x00029c0001af7983 */ /* 0x000f280000100800 */
[----:B------:R3:W4:Y:S01]  /*11fb0*/  @!P0 LDG.E.U8 R197, desc[UR40][R18.64] ;  /* 0x0000002812c58981 */ /* 0x000722000c1e1100 */
[----:B------:R-:W-:-:S03]  /*11fc0*/  LOP3.LUT R8, R8, 0xffff, RZ, 0xc0, !PT ;  /* 0x0000ffff08087812 */ /* 0x000fc600078ec0ff */
[----:B------:R-:W4:Y:S01]  /*11fd0*/  LDL R176, [R1+0x220] ;  /* 0x0002200001b07983 */ /* 0x000f220000100800 */
[----:B---3--:R-:W-:Y:S02]  /*11fe0*/  @!P0 IMAD.MOV.U32 R18, RZ, RZ, R173 ;  /* 0x000000ffff128224 */ /* 0x008fe400078e00ad */
[----:B------:R-:W-:Y:S01]  /*11ff0*/  @!P0 IMAD.MOV.U32 R19, RZ, RZ, R174 ;  /* 0x000000ffff138224 */ /* 0x000fe200078e00ae */
[----:B------:R-:W3:Y:S04]  /*12000*/  LDL R173, [R1+0x25c] ;  /* 0x00025c0001ad7983 */ /* 0x000ee80000100800 */
[----:B------:R2:W3:Y:S04]  /*12010*/  @!P0 LDG.E.U8 R195, desc[UR40][R18.64] ;  /* 0x0000002812c38981 */ /* 0x0004e8000c1e1100 */
[----:B------:R-:W3:Y:S01]  /*12020*/  LDL R174, [R1+0x2a0] ;  /* 0x0002a00001ae7983 */ /* 0x000ee20000100800 */
[----:B--2---:R-:W-:-:S02]  /*12030*/  @!P0 IMAD.MOV.U32 R18, RZ, RZ, R5 ;  /* 0x000000ffff128224 */ /* 0x004fc400078e0005 */
[----:B------:R-:W-:Y:S01]  /*12040*/  @!P0 IMAD.MOV.U32 R19, RZ, RZ, R17 ;  /* 0x000000ffff138224 */ /* 0x000fe200078e0011 */
[----:B------:R-:W2:Y:S04]  /*12050*/  LDL R5, [R1+0x260] ;  /* 0x0002600001057983 */ /* 0x000ea80000100800 */
[----:B------:R0:W2:Y:S02]  /*12060*/  @!P0 LDG.E.U8 R152, desc[UR40][R18.64] ;  /* 0x0000002812988981 */ /* 0x0000a4000c1e1100 */
[----:B0-----:R-:W-:Y:S02]  /*12070*/  @!P0 IMAD.MOV.U32 R18, RZ, RZ, R3 ;  /* 0x000000ffff128224 */ /* 0x001fe400078e0003 */
[----:B------:R-:W-:Y:S01]  /*12080*/  @!P0 IMAD.MOV.U32 R19, RZ, RZ, R4 ;  /* 0x000000ffff138224 */ /* 0x000fe200078e0004 */
[----:B------:R-:W-:Y:S01]  /*12090*/  LOP3.LUT R14, R14, 0xffff, RZ, 0xc0, !PT ;  /* 0x0000ffff0e0e7812 */ /* 0x000fe200078ec0ff */
[----:B------:R-:W2:Y:S04]  /*120a0*/  LDL R3, [R1+0x1e0] ;  /* 0x0001e00001037983 */ /* 0x000ea80000100800 */
[----:B------:R0:W2:Y:S01]  /*120b0*/  @!P0 LDG.E.U8 R23, desc[UR40][R18.64] ;  /* 0x0000002812178981 */ /* 0x0000a2000c1e1100 */
[----:B------:R-:W-:-:S02]  /*120c0*/  LOP3.LUT R9, R9, 0xffff, RZ, 0xc0, !PT ;  /* 0x0000ffff09097812 */ /* 0x000fc400078ec0ff */
[----:B------:R-:W-:Y:S01]  /*120d0*/  LOP3.LUT R13, R13, 0xffff, RZ, 0xc0, !PT ;  /* 0x0000ffff0d0d7812 */ /* 0x000fe200078ec0ff */
[----:B------:R-:W2:Y:S01]  /*120e0*/  LDL R4, [R1+0x1dc] ;  /* 0x0001dc0001047983 */ /* 0x000ea20000100800 */
[----:B0-----:R-:W-:-:S03]  /*120f0*/  @!P0 IMAD.MOV.U32 R18, RZ, RZ, R0 ;  /* 0x000000ffff128224 */ /* 0x001fc600078e0000 */
[----:B------:R-:W3:Y:S01]  /*12100*/  LDL R0, [R1+0x2e0] ;  /* 0x0002e00001007983 */ /* 0x000ee20000100800 */
[----:B----4-:R-:W-:-:S03]  /*12110*/  @!P0 IMAD.MOV.U32 R19, RZ, RZ, R2 ;  /* 0x000000ffff138224 */ /* 0x010fc600078e0002 */
[----:B------:R-:W4:Y:S01]  /*12120*/  LDL R2, [R1+0x2dc] ;  /* 0x0002dc0001027983 */ /* 0x000f220000100800 */
[----:B------:R-:W-:Y:S02]  /*12130*/  LOP3.LUT R16, R16, 0xffff, RZ, 0xc0, !PT ;  /* 0x0000ffff10107812 */ /* 0x000fe400078ec0ff */
[----:B------:R-:W-:Y:S02]  /*12140*/  LOP3.LUT R12, R12, 0xffff, RZ, 0xc0, !PT ;  /* 0x0000ffff0c0c7812 */ /* 0x000fe400078ec0ff */
[----:B------:R-:W-:Y:S02]  /*12150*/  LOP3.LUT R10, R10, 0xffff, RZ, 0xc0, !PT ;  /* 0x0000ffff0a0a7812 */ /* 0x000fe400078ec0ff */
[----:B------:R-:W-:Y:S02]  /*12160*/  LOP3.LUT R11, R11, 0xffff, RZ, 0xc0, !PT ;  /* 0x0000ffff0b0b7812 */ /* 0x000fe400078ec0ff */
[----:B------:R-:W-:Y:S02]  /*12170*/  PRMT R14, R8, 0x3340, R14 ;  /* 0x00003340080e7816 */ /* 0x000fe4000000000e */
[----:B------:R-:W-:-:S02]  /*12180*/  PRMT R13, R9, 0x3340, R13 ;  /* 0x00003340090d7816 */ /* 0x000fc4000000000d */
[----:B------:R-:W-:Y:S02]  /*12190*/  PRMT R12, R16, 0x3340, R12 ;  /* 0x00003340100c7816 */ /* 0x000fe4000000000c */
[----:B------:R-:W-:Y:S02]  /*121a0*/  PRMT R11, R10, 0x3340, R11 ;  /* 0x000033400a0b7816 */ /* 0x000fe4000000000b */
[----:B------:R-:W-:Y:S02]  /*121b0*/  PRMT R10, R14, 0x5410, R13 ;  /* 0x000054100e0a7816 */ /* 0x000fe4000000000d */
[----:B------:R-:W-:Y:S01]  /*121c0*/  PRMT R11, R12, 0x5410, R11 ;  /* 0x000054100c0b7816 */ /* 0x000fe2000000000b */
[----:B---3--:R-:W-:Y:S02]  /*121d0*/  @!P0 IMAD.MOV.U32 R12, RZ, RZ, R0 ;  /* 0x000000ffff0c8224 */ /* 0x008fe400078e0000 */
[----:B------:R-:W3:Y:S01]  /*121e0*/  LDL R0, [R1+0x1a0] ;  /* 0x0001a00001007983 */ /* 0x000ee20000100800 */
[----:B----4-:R-:W-:-:S03]  /*121f0*/  @!P0 IMAD.MOV.U32 R13, RZ, RZ, R2 ;  /* 0x000000ffff0d8224 */ /* 0x010fc600078e0002 */
[----:B------:R-:W4:Y:S01]  /*12200*/  LDL R2, [R1+0x19c] ;  /* 0x00019c0001027983 */ /* 0x000f220000100800 */
        /* <DEDUP_REMOVED lines=14> */
[----:B------:R-:W-:Y:S02]  /*122f0*/  PRMT R22, RZ, 0x7610, R22 ;  /* 0x00007610ff167816 */ /* 0x000fe40000000016 */
[----:B------:R-:W-:Y:S01]  /*12300*/  PRMT R20, RZ, 0x7610, R20 ;  /* 0x00007610ff147816 */ /* 0x000fe20000000014 */
[----:B------:R0:W-:Y:S04]  /*12310*/  STS.128 [R178+UR8], R8 ;  /* 0x00000008b2007988 */ /* 0x0001e80008000c08 */
[----:B------:R1:W4:Y:S01]  /*12320*/  @!P0 LDG.E.U8 R22, desc[UR40][R18.64] ;  /* 0x0000002812168981 */ /* 0x000322000c1e1100 */
[----:B0-----:R-:W-:-:S02]  /*12330*/  @!P0 IMAD.MOV.U32 R8, RZ, RZ, R174 ;  /* 0x000000ffff088224 */ /* 0x001fc400078e00ae */
[----:B------:R-:W-:Y:S01]  /*12340*/  @!P0 IMAD.MOV.U32 R9, RZ, RZ, R175 ;  /* 0x000000ffff098224 */ /* 0x000fe200078e00af */
[----:B-1----:R-:W-:Y:S01]  /*12350*/  PRMT R19, RZ, 0x7610, R19 ;  /* 0x00007610ff137816 */ /* 0x002fe20000000013 */
[----:B------:R-:W4:Y:S04]  /*12360*/  LDL R175, [R1+0x15c] ;  /* 0x00015c0001af7983 */ /* 0x000f280000100800 */
[----:B------:R2:W4:Y:S04]  /*12370*/  @!P0 LDG.E.U8 R20, desc[UR40][R8.64] ;  /* 0x0000002808148981 */ /* 0x000528000c1e1100 */
[----:B------:R-:W4:Y:S01]  /*12380*/  LDL R174, [R1+0x160] ;  /* 0x0001600001ae7983 */ /* 0x000f220000100800 */
        /* <DEDUP_REMOVED lines=15> */
[----:B---3--:R-:W-:-:S02]  /*12480*/  @!P0 IMAD.MOV.U32 R8, RZ, RZ, R0 ;  /* 0x000000ffff088224 */ /* 0x008fc400078e0000 */
[----:B------:R-:W3:Y:S01]  /*12490*/  LDL R0, [R1+0xa0] ;  /* 0x0000a00001007983 */ /* 0x000ee20000100800 */
[----:B----4-:R-:W-:-:S03]  /*124a0*/  @!P0 IMAD.MOV.U32 R9, RZ, RZ, R2 ;  /* 0x000000ffff098224 */ /* 0x010fc600078e0002 */
[----:B------:R-:W4:Y:S04]  /*124b0*/  LDL R2, [R1+0x9c] ;  /* 0x00009c0001027983 */ /* 0x000f280000100800 */
[----:B------:R-:W4:Y:S04]  /*124c0*/  LDL.LU R183, [R1+0x18] ;  /* 0x0000180001b77983 */ /* 0x000f280000300800 */
[----:B------:R-:W4:Y:S04]  /*124d0*/  LDL.LU R184, [R1+0x14] ;  /* 0x0000140001b87983 */ /* 0x000f280000300800 */
[----:B------:R-:W4:Y:S04]  /*124e0*/  LDL.LU R182, [R1+0xc] ;  /* 0x00000c0001b67983 */ /* 0x000f280000300800 */
[----:B------:R-:W4:Y:S04]  /*124f0*/  LDL R179, [R1+0x5c] ;  /* 0x00005c0001b37983 */ /* 0x000f280000100800 */
[----:B------:R-:W4:Y:S01]  /*12500*/  LDL R178, [R1+0x60] ;  /* 0x0000600001b27983 */ /* 0x000f220000100800 */
[----:B------:R-:W-:-:S03]  /*12510*/  PRMT R16, RZ, 0x7610, R16 ;  /* 0x00007610ff107816 */ /* 0x000fc60000000010 */
[----:B------:R-:W4:Y:S04]  /*12520*/  LDL R177, [R1+0x418] ;  /* 0x0004180001b17983 */ /* 0x000f280000100800 */
[----:B------:R-:W4:Y:S01]  /*12530*/  LDL R176, [R1+0x41c] ;  /* 0x00041c0001b07983 */ /* 0x000f220000100800 */
[----:B------:R-:W-:-:S03]  /*12540*/  PRMT R15, RZ, 0x7610, R15 ;  /* 0x00007610ff0f7816 */ /* 0x000fc6000000000f */
[----:B------:R0:W4:Y:S01]  /*12550*/  @!P0 LDG.E.U8 R16, desc[UR40][R8.64] ;  /* 0x0000002808108981 */ /* 0x000122000c1e1100 */
[----:B------:R-:W-:Y:S02]  /*12560*/  PRMT R21, RZ, 0x7610, R21 ;  /* 0x00007610ff157816 */ /* 0x000fe40000000015 */
[----:B------:R-:W-:Y:S01]  /*12570*/  PRMT R14, RZ, 0x7610, R14 ;  /* 0x00007610ff0e7816 */ /* 0x000fe2000000000e */
[----:B------:R-:W4:Y:S04]  /*12580*/  LDL R181, [R1+0x860] ;  /* 0x0008600001b57983 */ /* 0x000f280000100800 */
[----:B------:R1:W4:Y:S01]  /*12590*/  @!P0 LDG.E.U8 R21, desc[UR40][R12.64] ;  /* 0x000000280c158981 */ /* 0x000322000c1e1100 */
[----:B------:R-:W-:Y:S02]  /*125a0*/  PRMT R11, RZ, 0x7610, R11 ;  /* 0x00007610ff0b7816 */ /* 0x000fe4000000000b */
[----:B------:R-:W-:Y:S01]  /*125b0*/  PRMT R193, RZ, 0x7610, R193 ;  /* 0x00007610ffc17816 */ /* 0x000fe200000000c1 */
[----:B------:R-:W4:Y:S01]  /*125c0*/  LDL R180, [R1+0x294] ;  /* 0x0002940001b47983 */ /* 0x000f220000100800 */
[----:B0-----:R-:W-:-:S03]  /*125d0*/  @!P0 IMAD.MOV.U32 R9, RZ, RZ, R175 ;  /* 0x000000ffff098224 */ /* 0x001fc600078e00af */
[----:B------:R-:W4:Y:S01]  /*125e0*/  LDL R175, [R1+0x3d4] ;  /* 0x0003d40001af7983 */ /* 0x000f220000100800 */
[----:B------:R-:W-:-:S03]  /*125f0*/  @!P0 IMAD.MOV.U32 R8, RZ, RZ, R174 ;  /* 0x000000ffff088224 */ /* 0x000fc600078e00ae */
[----:B------:R-:W4:Y:S04]  /*12600*/  LDL R174, [R1+0x3d8] ;  /* 0x0003d80001ae7983 */ /* 0x000f280000100800 */
[----:B------:R2:W4:Y:S01]  /*12610*/  @!P0 LDG.E.U8 R15, desc[UR40][R8.64] ;  /* 0x00000028080f8981 */ /* 0x000522000c1e1100 */
[----:B-1----:R-:W-:Y:S01]  /*12620*/  PRMT R13, RZ, 0x7610, R13 ;  /* 0x00007610ff0d7816 */ /* 0x002fe2000000000d */
[----:B--2---:R-:W-:Y:S02]  /*12630*/  @!P0 IMAD.MOV.U32 R8, RZ, RZ, R5 ;  /* 0x000000ffff088224 */ /* 0x004fe400078e0005 */
[----:B------:R-:W-:Y:S01]  /*12640*/  @!P0 IMAD.MOV.U32 R9, RZ, RZ, R173 ;  /* 0x000000ffff098224 */ /* 0x000fe200078e00ad */
[----:B------:R-:W2:Y:S04]  /*12650*/  LDL R5, [R1+0x398] ;  /* 0x0003980001057983 */ /* 0x000ea80000100800 */
[----:B------:R-:W2:Y:S04]  /*12660*/  LDL R173, [R1+0x394] ;  /* 0x0003940001ad7983 */ /* 0x000ea80000100800 */
[----:B------:R0:W2:Y:S02]  /*12670*/  @!P0 LDG.E.U8 R14, desc[UR40][R8.64] ;  /* 0x00000028080e8981 */ /* 0x0000a4000c1e1100 */
[----:B0-----:R-:W-:-:S02]  /*12680*/  @!P0 IMAD.MOV.U32 R8, RZ, RZ, R3 ;  /* 0x000000ffff088224 */ /* 0x001fc400078e0003 */
[----:B------:R-:W2:Y:S01]  /*12690*/  LDL R3, [R1+0x358] ;  /* 0x0003580001037983 */ /* 0x000ea20000100800 */
[----:B------:R-:W-:-:S03]  /*126a0*/  @!P0 IMAD.MOV.U32 R9, RZ, RZ, R4 ;  /* 0x000000ffff098224 */ /* 0x000fc600078e0004 */
[----:B------:R-:W2:Y:S04]  /*126b0*/  LDL R4, [R1+0x354] ;  /* 0x0003540001047983 */ /* 0x000ea80000100800 */
[----:B------:R3:W2:Y:S02]  /*126c0*/  @!P0 LDG.E.U8 R13, desc[UR40][R8.64] ;  /* 0x00000028080d8981 */ /* 0x0006a4000c1e1100 */
[----:B---3--:R-:W-:Y:S02]  /*126d0*/  @!P0 IMAD.MOV.U32 R8, RZ, RZ, R0 ;  /* 0x000000ffff088224 */ /* 0x008fe400078e0000 */
[----:B------:R-:W3:Y:S01]  /*126e0*/  LDL R0, [R1+0x318] ;  /* 0x0003180001007983 */ /* 0x000ee20000100800 */
[----:B----4-:R-:W-:-:S03]  /*126f0*/  @!P0 IMAD.MOV.U32 R9, RZ, RZ, R2 ;  /* 0x000000ffff098224 */ /* 0x010fc600078e0002 */
[----:B------:R-:W4:Y:S01]  /*12700*/  LDL R2, [R1+0x314] ;  /* 0x0003140001027983 */ /* 0x000f220000100800 */
[----:B------:R-:W-:-:S06]  /*12710*/  PRMT R12, RZ, 0x7610, R12 ;  /* 0x00007610ff0c7816 */ /* 0x000fcc000000000c */
[----:B------:R0:W4:Y:S02]  /*12720*/  @!P0 LDG.E.U8 R12, desc[UR40][R8.64] ;  /* 0x00000028080c8981 */ /* 0x000124000c1e1100 */
[----:B0-----:R-:W-:Y:S02]  /*12730*/  @!P0 IMAD.MOV.U32 R9, RZ, RZ, R179 ;  /* 0x000000ffff098224 */ /* 0x001fe400078e00b3 */
[----:B------:R-:W-:Y:S01]  /*12740*/  @!P0 IMAD.MOV.U32 R8, RZ, RZ, R178 ;  /* 0x000000ffff088224 */ /* 0x000fe200078e00b2 */
[----:B------:R-:W-:Y:S01]  /*12750*/  PRMT R189, RZ, 0x7610, R189 ;  /* 0x00007610ffbd7816 */ /* 0x000fe200000000bd */
[----:B------:R-:W4:Y:S04]  /*12760*/  LDL R179, [R1+0x254] ;  /* 0x0002540001b37983 */ /* 0x000f280000100800 */
[----:B------:R0:W4:Y:S01]  /*12770*/  @!P0 LDG.E.U8 R11, desc[UR40][R8.64] ;  /* 0x00000028080b8981 */ /* 0x000122000c1e1100 */
[----:B------:R-:W-:-:S02]  /*12780*/  PRMT R10, RZ, 0x7610, R10 ;  /* 0x00007610ff0a7816 */ /* 0x000fc4000000000a */
[----:B------:R-:W-:Y:S01]  /*12790*/  LOP3.LUT R161, R161, 0xffff, RZ, 0xc0, !PT ;  /* 0x0000ffffa1a17812 */ /* 0x000fe200078ec0ff */
[----:B------:R-:W4:Y:S01]  /*127a0*/  LDL R178, [R1+0x214] ;  /* 0x0002140001b27983 */ /* 0x000f220000100800 */
[----:B0-----:R-:W-:Y:S02]  /*127b0*/  @!P0 IMAD.MOV.U32 R8, RZ, RZ, R176 ;  /* 0x000000ffff088224 */ /* 0x001fe400078e00b0 */
[----:B------:R-:W-:Y:S01]  /*127c0*/  @!P0 IMAD.MOV.U32 R9, RZ, RZ, R177 ;  /* 0x000000ffff098224 */ /* 0x000fe200078e00b1 */
[----:B------:R-:W-:Y:S01]  /*127d0*/  LOP3.LUT R162, R162, 0xffff, RZ, 0xc0, !PT ;  /* 0x0000ffffa2a27812 */ /* 0x000fe200078ec0ff */
[----:B------:R-:W4:Y:S04]  /*127e0*/  LDL R177, [R1+0x1d4] ;  /* 0x0001d40001b17983 */ /* 0x000f280000100800 */
[----:B------:R0:W4:Y:S01]  /*127f0*/  @!P0 LDG.E.U8 R193, desc[UR40][R8.64] ;  /* 0x0000002808c18981 */ /* 0x000122000c1e1100 */
[----:B------:R-:W-:-:S02]  /*12800*/  LOP3.LUT R163, R163, 0xffff, RZ, 0xc0, !PT ;  /* 0x0000ffffa3a37812 */ /* 0x000fc400078ec0ff */
[----:B------:R-:W-:Y:S01]  /*12810*/  LOP3.LUT R168, R168, 0xffff, RZ, 0xc0, !PT ;  /* 0x0000ffffa8a87812 */ /* 0x000fe200078ec0ff */
[----:B------:R-:W4:Y:S01]  /*12820*/  LDL R176, [R1+0x1d8] ;  /* 0x0001d80001b07983 */ /* 0x000f220000100800 */
[----:B0-----:R-:W-:Y:S02]  /*12830*/  @!P0 IMAD.MOV.U32 R9, RZ, RZ, R175 ;  /* 0x000000ffff098224 */ /* 0x001fe400078e00af */
[----:B------:R-:W-:-:S05]  /*12840*/  @!P0 IMAD.MOV.U32 R8, RZ, RZ, R174 ;  /* 0x000000ffff088224 */ /* 0x000fca00078e00ae */
[----:B------:R2:W4:Y:S02]  /*12850*/  @!P0 LDG.E.U8 R189, desc[UR40][R8.64] ;  /* 0x0000002808bd8981 */ /* 0x000524000c1e1100 */
[----:B--2---:R-:W-:Y:S02]  /*12860*/  @!P0 IMAD.MOV.U32 R8, RZ, RZ, R5 ;  /* 0x000000ffff088224 */ /* 0x004fe400078e0005 */
[----:B------:R-:W2:Y:S01]  /*12870*/  LDL R5, [R1+0x298] ;  /* 0x0002980001057983 */ /* 0x000ea20000100800 */
[----:B------:R-:W-:-:S05]  /*12880*/  @!P0 IMAD.MOV.U32 R9, RZ, RZ, R173 ;  /* 0x000000ffff098224 */ /* 0x000fca00078e00ad */
[----:B------:R0:W2:Y:S02]  /*12890*/  @!P0 LDG.E.U8 R10, desc[UR40][R8.64] ;  /* 0x00000028080a8981 */ /* 0x0000a4000c1e1100 */
[----:B0-----:R-:W-:Y:S01]  /*128a0*/  PRMT R9, RZ, 0x7610, R9 ;  /* 0x00007610ff097816 */ /* 0x001fe20000000009 */
[----:B------:R-:W-:Y:S02]  /*128b0*/  @!P0 IMAD.MOV.U32 R174, RZ, RZ, R3 ;  /* 0x000000ffffae8224 */ /* 0x000fe400078e0003 */
        /* <DEDUP_REMOVED lines=8> */
[----:B------:R-:W-:Y:S02]  /*12940*/  LOP3.LUT R169, R169, 0xffff, RZ, 0xc0, !PT ;  /* 0x0000ffffa9a97812 */ /* 0x000fe400078ec0ff */
[----:B------:R-:W-:Y:S02]  /*12950*/  LOP3.LUT R170, R170, 0xffff, RZ, 0xc0, !PT ;  /* 0x0000ffffaaaa7812 */ /* 0x000fe400078ec0ff */
[----:B------:R-:W-:Y:S02]  /*12960*/  PRMT R161, R161, 0x3340, R162 ;  /* 0x00003340a1a17816 */ /* 0x000fe400000000a2 */
[----:B------:R-:W-:Y:S02]  /*12970*/  PRMT R168, R163, 0x3340, R168 ;  /* 0x00003340a3a87816 */ /* 0x000fe400000000a8 */
[----:B------:R-:W-:-:S04]  /*12980*/  PRMT R162, R169, 0x3340, R170 ;  /* 0x00003340a9a27816 */ /* 0x000fc800000000aa */
[----:B------:R-:W-:Y:S01]  /*12990*/  PRMT R162, R168, 0x5410, R162 ;  /* 0x00005410a8a27816 */ /* 0x000fe200000000a2 */
[----:B---3--:R-:W-:Y:S02]  /*129a0*/  @!P0 IMAD.MOV.U32 R168, RZ, RZ, R0 ;  /* 0x000000ffffa88224 */ /* 0x008fe400078e0000 */
[----:B------:R-:W3:Y:S01]  /*129b0*/  LDL R0, [R1+0x198] ;  /* 0x0001980001007983 */ /* 0x000ee20000100800 */
[----:B----4-:R-:W-:-:S03]  /*129c0*/  @!P0 IMAD.MOV.U32 R169, RZ, RZ, R2 ;  /* 0x000000ffffa98224 */ /* 0x010fc600078e0002 */
        /* <DEDUP_REMOVED lines=11> */
[----:B------:R-:W-:Y:S01]  /*12a80*/  LOP3.LUT R203, R203, 0xffff, RZ, 0xc0, !PT ;  /* 0x0000ffffcbcb7812 */ /* 0x000fe200078ec0ff */
[----:B------:R-:W4:Y:S01]  /*12a90*/  LDL R183, [R1+0x30c] ;  /* 0x00030c0001b77983 */ /* 0x000f220000100800 */
[----:B------:R-:W-:Y:S02]  /*12aa0*/  LOP3.LUT R199, R199, 0xffff, RZ, 0xc0, !PT ;  /* 0x0000ffffc7c77812 */ /* 0x000fe400078ec0ff */
[----:B0-----:R-:W-:Y:S01]  /*12ab0*/  LOP3.LUT R174, R184, 0xffff, RZ, 0xc0, !PT ;  /* 0x0000ffffb8ae7812 */ /* 0x001fe200078ec0ff */
[----:B------:R-:W4:Y:S01]  /*12ac0*/  LDL R187, [R1+0x14c] ;  /* 0x00014c0001bb7983 */ /* 0x000f220000100800 */
[----:B------:R-:W-:Y:S02]  /*12ad0*/  LOP3.LUT R175, R182, 0xffff, RZ, 0xc0, !PT ;  /* 0x0000ffffb6af7812 */ /* 0x000fe400078ec0ff */
[----:B------:R-:W-:Y:S01]  /*12ae0*/  PRMT R173, R173, 0x3340, R174 ;  /* 0x00003340adad7816 */ /* 0x000fe200000000ae */
[----:B------:R-:W4:Y:S01]  /*12af0*/  LDL R182, [R1+0x310] ;  /* 0x0003100001b67983 */ /* 0x000f220000100800 */
[----:B------:R-:W-:-:S02]  /*12b00*/  PRMT R6, R175, 0x3340, R6 ;  /* 0x00003340af067816 */ /* 0x000fc40000000006 */
[----:B------:R-:W-:Y:S01]  /*12b10*/  PRMT R7, R7, 0x3340, R160 ;  /* 0x0000334007077816 */ /* 0x000fe200000000a0 */
[----:B------:R-:W4:Y:S01]  /*12b20*/  LDL R174, [R1+0x98] ;  /* 0x0000980001ae7983 */ /* 0x000f220000100800 */
[----:B------:R-:W-:Y:S02]  /*12b30*/  PRMT R171, R171, 0x3340, R172 ;  /* 0x00003340abab7816 */ /* 0x000fe400000000ac */
[----:B------:R-:W-:Y:S01]  /*12b40*/  PRMT R163, R203, 0x3340, R199 ;  /* 0x00003340cba37816 */ /* 0x000fe200000000c7 */
[----:B------:R-:W4:Y:S01]  /*12b50*/  LDL R172, [R1+0xd8] ;  /* 0x0000d80001ac7983 */ /* 0x000f220000100800 */
[----:B------:R-:W-:Y:S02]  /*12b60*/  PRMT R160, R173, 0x5410, R6 ;  /* 0x00005410ada07816 */ /* 0x000fe40000000006 */
[----:B------:R-:W-:Y:S01]  /*12b70*/  PRMT R161, R7, 0x5410, R161 ;  /* 0x0000541007a17816 */ /* 0x000fe200000000a1 */
[----:B------:R-:W4:Y:S01]  /*12b80*/  LDL R173, [R1+0xd4] ;  /* 0x0000d40001ad7983 */ /* 0x000f220000100800 */
[----:B------:R-:W-:-:S03]  /*12b90*/  PRMT R163, R171, 0x5410, R163 ;  /* 0x00005410aba37816 */ /* 0x000fc600000000a3 */
[----:B------:R-:W4:Y:S04]  /*12ba0*/  LDL R175, [R1+0x94] ;  /* 0x0000940001af7983 */ /* 0x000f280000100800 */
[----:B------:R2:W-:Y:S01]  /*12bb0*/  STS.128 [R181+UR8], R160 ;  /* 0x000000a0b5007988 */ /* 0x0005e20008000c08 */
[----:B------:R-:W-:Y:S02]  /*12bc0*/  PRMT R7, RZ, 0x7610, R7 ;  /* 0x00007610ff077816 */ /* 0x000fe40000000007 */
[----:B------:R-:W-:Y:S01]  /*12bd0*/  PRMT R6, RZ, 0x7610, R6 ;  /* 0x00007610ff067816 */ /* 0x000fe20000000006 */
[----:B------:R-:W4:Y:S04]  /*12be0*/  LDL R184, [R1+0x20c] ;  /* 0x00020c0001b87983 */ /* 0x000f280000100800 */
[----:B------:R0:W4:Y:S04]  /*12bf0*/  @!P0 LDG.E.U8 R7, desc[UR40][R168.64] ;  /* 0x00000028a8078981 */ /* 0x000128000c1e1100 */
[----:B------:R-:W4:Y:S01]  /*12c00*/  LDL R186, [R1+0x150] ;  /* 0x0001500001ba7983 */ /* 0x000f220000100800 */
[----:B--2---:R-:W-:Y:S01]  /*12c10*/  @!P0 IMAD.MOV.U32 R162, RZ, RZ, R5 ;  /* 0x000000ffffa28224 */ /* 0x004fe200078e0005 */
[----:B------:R-:W-:-:S02]  /*12c20*/  PRMT R160, RZ, 0x7610, R160 ;  /* 0x00007610ffa07816 */ /* 0x000fc400000000a0 */
[----:B------:R-:W2:Y:S01]  /*12c30*/  LDL R5, [R1+0x158] ;  /* 0x0001580001057983 */ /* 0x000ea20000100800 */
[----:B------:R-:W-:Y:S01]  /*12c40*/  @!P0 IMAD.MOV.U32 R163, RZ, RZ, R180 ;  /* 0x000000ffffa38224 */ /* 0x000fe200078e00b4 */
[----:B------:R-:W-:Y:S01]  /*12c50*/  PRMT R161, RZ, 0x7610, R161 ;  /* 0x00007610ffa17816 */ /* 0x000fe200000000a1 */
[----:B0-----:R-:W-:Y:S01]  /*12c60*/  @!P0 IMAD.MOV.U32 R168, RZ, RZ, R4 ;  /* 0x000000ffffa88224 */ /* 0x001fe200078e0004 */
[----:B------:R-:W2:Y:S01]  /*12c70*/  LDL R181, [R1+0x2cc] ;  /* 0x0002cc0001b57983 */ /* 0x000ea20000100800 */
[----:B------:R-:W-:-:S03]  /*12c80*/  @!P0 IMAD.MOV.U32 R169, RZ, RZ, R178 ;  /* 0x000000ffffa98224 */ /* 0x000fc600078e00b2 */
[----:B------:R0:W2:Y:S04]  /*12c90*/  @!P0 LDG.E.U8 R6, desc[UR40][R162.64] ;  /* 0x00000028a2068981 */ /* 0x0000a8000c1e1100 */
[----:B------:R-:W2:Y:S04]  /*12ca0*/  LDL R4, [R1+0x114] ;  /* 0x0001140001047983 */ /* 0x000ea80000100800 */
[----:B------:R1:W2:Y:S01]  /*12cb0*/  @!P0 LDG.E.U8 R161, desc[UR40][R168.64] ;  /* 0x00000028a8a18981 */ /* 0x0002a2000c1e1100 */
[----:B0-----:R-:W-:Y:S02]  /*12cc0*/  @!P0 IMAD.MOV.U32 R162, RZ, RZ, R3 ;  /* 0x000000ffffa28224 */ /* 0x001fe400078e0003 */
[----:B------:R-:W-:Y:S01]  /*12cd0*/  @!P0 IMAD.MOV.U32 R163, RZ, RZ, R179 ;  /* 0x000000ffffa38224 */ /* 0x000fe200078e00b3 */
[----:B------:R-:W2:Y:S04]  /*12ce0*/  LDL R3, [R1+0x118] ;  /* 0x0001180001037983 */ /* 0x000ea80000100800 */
[----:B------:R0:W2:Y:S01]  /*12cf0*/  @!P0 LDG.E.U8 R160, desc[UR40][R162.64] ;  /* 0x00000028a2a08981 */ /* 0x0000a2000c1e1100 */
[----:B-1----:R-:W-:-:S02]  /*12d00*/  @!P0 IMAD.MOV.U32 R168, RZ, RZ, R176 ;  /* 0x000000ffffa88224 */ /* 0x002fc400078e00b0 */
[----:B------:R-:W-:Y:S01]  /*12d10*/  @!P0 IMAD.MOV.U32 R169, RZ, RZ, R177 ;  /* 0x000000ffffa98224 */ /* 0x000fe200078e00b1 */
[----:B------:R-:W2:Y:S04]  /*12d20*/  LDL R176, [R1+0x410] ;  /* 0x0004100001b07983 */ /* 0x000ea80000100800 */
[----:B------:R-:W2:Y:S01]  /*12d30*/  LDL R178, [R1+0x34c] ;  /* 0x00034c0001b27983 */ /* 0x000ea20000100800 */
[----:B0-----:R-:W-:-:S03]  /*12d40*/  PRMT R162, RZ, 0x7610, R162 ;  /* 0x00007610ffa27816 */ /* 0x001fc600000000a2 */
[----:B------:R-:W2:Y:S04]  /*12d50*/  LDL R180, [R1+0x2d0] ;  /* 0x0002d00001b47983 */ /* 0x000ea80000100800 */
[----:B------:R3:W2:Y:S04]  /*12d60*/  @!P0 LDG.E.U8 R162, desc[UR40][R168.64] ;  /* 0x00000028a8a28981 */ /* 0x0006a8000c1e1100 */
[----:B------:R-:W2:Y:S04]  /*12d70*/  LDL R249, [R1+0x10c] ;  /* 0x00010c0001f97983 */ /* 0x000ea80000100800 */
[----:B------:R-:W2:Y:S04]  /*12d80*/  LDL R191, [R1+0x110] ;  /* 0x0001100001bf7983 */ /* 0x000ea80000100800 */
[----:B------:R-:W2:Y:S01]  /*12d90*/  LDL R190, [R1+0xcc] ;  /* 0x0000cc0001be7983 */ /* 0x000ea20000100800 */
[----:B------:R-:W-:-:S03]  /*12da0*/  PRMT R188, RZ, 0x7610, R188 ;  /* 0x00007610ffbc7816 */ /* 0x000fc600000000bc */
[----:B------:R-:W2:Y:S01]  /*12db0*/  LDL R250, [R1+0x3c4] ;  /* 0x0003c40001fa7983 */ /* 0x000ea20000100800 */
[----:B---3--:R-:W-:-:S03]  /*12dc0*/  @!P0 IMAD.MOV.U32 R168, RZ, RZ, R0 ;  /* 0x000000ffffa88224 */ /* 0x008fc600078e0000 */
[----:B------:R-:W3:Y:S01]  /*12dd0*/  LDL R0, [R1+0x58] ;  /* 0x0000580001007983 */ /* 0x000ee20000100800 */
[----:B----4-:R-:W-:-:S03]  /*12de0*/  @!P0 IMAD.MOV.U32 R169, RZ, RZ, R2 ;  /* 0x000000ffffa98224 */ /* 0x010fc600078e0002 */
[----:B------:R-:W4:Y:S01]  /*12df0*/  LDL R2, [R1+0x54] ;  /* 0x0000540001027983 */ /* 0x000f220000100800 */
[----:B------:R-:W-:-:S06]  /*12e00*/  PRMT R163, RZ, 0x7610, R163 ;  /* 0x00007610ffa37816 */ /* 0x000fcc00000000a3 */
[----:B------:R0:W4:Y:S01]  /*12e10*/  @!P0 LDG.E.U8 R163, desc[UR40][R168.64] ;  /* 0x00000028a8a38981 */ /* 0x000122000c1e1100 */
[----:B------:R-:W-:Y:S01]  /*12e20*/  @!P0 IMAD.MOV.U32 R171, RZ, RZ, R170 ;  /* 0x000000ffffab8224 */ /* 0x000fe200078e00aa */
[----:B0-----:R-:W-:Y:S02]  /*12e30*/  PRMT R168, RZ, 0x7610, R168 ;  /* 0x00007610ffa87816 */ /* 0x001fe400000000a8 */
[----:B------:R-:W-:Y:S01]  /*12e40*/  PRMT R169, RZ, 0x7610, R169 ;  /* 0x00007610ffa97816 */ /* 0x000fe200000000a9 */
[----:B--2---:R-:W-:Y:S02]  /*12e50*/  @!P0 IMAD.MOV.U32 R170, RZ, RZ, R5 ;  /* 0x000000ffffaa8224 */ /* 0x004fe400078e0005 */
[----:B------:R-:W2:Y:S04]  /*12e60*/  LDL R5, [R1+0x414] ;  /* 0x0004140001057983 */ /* 0x000ea80000100800 */
[----:B------:R0:W2:Y:S02]  /*12e70*/  @!P0 LDG.E.U8 R168, desc[UR40][R170.64] ;  /* 0x00000028aaa88981 */ /* 0x0000a4000c1e1100 */
[----:B0-----:R-:W-:-:S02]  /*12e80*/  @!P0 IMAD.MOV.U32 R171, RZ, RZ, R4 ;  /* 0x000000ffffab8224 */ /* 0x001fc400078e0004 */
[----:B------:R-:W2:Y:S01]  /*12e90*/  LDL R4, [R1+0x3cc] ;  /* 0x0003cc0001047983 */ /* 0x000ea20000100800 */
[----:B------:R-:W-:-:S03]  /*12ea0*/  @!P0 IMAD.MOV.U32 R170, RZ, RZ, R3 ;  /* 0x000000ffffaa8224 */ /* 0x000fc600078e0003 */
[----:B------:R-:W2:Y:S04]  /*12eb0*/  LDL R3, [R1+0x3d0] ;  /* 0x0003d00001037983 */ /* 0x000ea80000100800 */
[----:B------:R0:W2:Y:S02]  /*12ec0*/  @!P0 LDG.E.U8 R169, desc[UR40][R170.64] ;  /* 0x00000028aaa98981 */ /* 0x0000a4000c1e1100 */
[----:B0-----:R-:W-:-:S06]  /*12ed0*/  PRMT R170, RZ, 0x7610, R170 ;  /* 0x00007610ffaa7816 */ /* 0x001fcc00000000aa */
[----:B------:R0:W2:Y:S02]  /*12ee0*/  @!P0 LDG.E.U8 R170, desc[UR40][R172.64] ;  /* 0x00000028acaa8981 */ /* 0x0000a4000c1e1100 */
[----:B0-----:R-:W-:Y:S02]  /*12ef0*/  @!P0 IMAD.MOV.U32 R172, RZ, RZ, R174 ;  /* 0x000000ffffac8224 */ /* 0x001fe400078e00ae */
[----:B------:R-:W-:Y:S02]  /*12f00*/  @!P0 IMAD.MOV.U32 R173, RZ, RZ, R175 ;  /* 0x000000ffffad8224 */ /* 0x000fe400078e00af */
[----:B---3--:R-:W-:Y:S02]  /*12f10*/  @!P0 IMAD.MOV.U32 R174, RZ, RZ, R0 ;  /* 0x000000ffffae8224 */ /* 0x008fe400078e0000 */
[----:B------:R-:W3:Y:S01]  /*12f20*/  LDL R0, [R1+0x390] ;  /* 0x0003900001007983 */ /* 0x000ee20000100800 */
[----:B----4-:R-:W-:-:S03]  /*12f30*/  @!P0 IMAD.MOV.U32 R175, RZ, RZ, R2 ;  /* 0x000000ffffaf8224 */ /* 0x010fc600078e0002 */
[----:B------:R-:W4:Y:S01]  /*12f40*/  LDL R2, [R1+0x38c] ;  /* 0x00038c0001027983 */ /* 0x000f220000100800 */
[----:B------:R-:W-:-:S06]  /*12f50*/  PRMT R171, RZ, 0x7610, R171 ;  /* 0x00007610ffab7816 */ /* 0x000fcc00000000ab */
[----:B------:R0:W4:Y:S02]  /*12f60*/  @!P0 LDG.E.U8 R171, desc[UR40][R172.64] ;  /* 0x00000028acab8981 */ /* 0x000124000c1e1100 */
[----:B0-----:R-:W-:-:S06]  /*12f70*/  PRMT R172, RZ, 0x7610, R172 ;  /* 0x00007610ffac7816 */ /* 0x001fcc00000000ac */
[----:B------:R0:W4:Y:S01]  /*12f80*/  @!P0 LDG.E.U8 R172, desc[UR40][R174.64] ;  /* 0x00000028aeac8981 */ /* 0x000122000c1e1100 */
[----:B------:R-:W-:Y:S01]  /*12f90*/  PRMT R173, RZ, 0x7610, R173 ;  /* 0x00007610ffad7816 */ /* 0x000fe200000000ad */
[----:B0-----:R-:W-:Y:S02]  /*12fa0*/  @!P0 IMAD.MOV.U32 R175, RZ, RZ, R176 ;  /* 0x000000ffffaf8224 */ /* 0x001fe400078e00b0 */
[----:B--2---:R-:W-:Y:S02]  /*12fb0*/  @!P0 IMAD.MOV.U32 R174, RZ, RZ, R5 ;  /* 0x000000ffffae8224 */ /* 0x004fe400078e0005 */
[----:B------:R-:W2:Y:S04]  /*12fc0*/  LDL R5, [R1+0x350] ;  /* 0x0003500001057983 */ /* 0x000ea80000100800 */
[----:B------:R0:W2:Y:S02]  /*12fd0*/  @!P0 LDG.E.U8 R173, desc[UR40][R174.64] ;  /* 0x00000028aead8981 */ /* 0x0000a4000c1e1100 */
[----:B0-----:R-:W-:Y:S01]  /*12fe0*/  PRMT R174, RZ, 0x7610, R174 ;  /* 0x00007610ffae7816 */ /* 0x001fe200000000ae */
[----:B------:R-:W-:-:S02]  /*12ff0*/  @!P0 IMAD.MOV.U32 R177, RZ, RZ, R4 ;  /* 0x000000ffffb18224 */ /* 0x000fc400078e0004 */
        /* <DEDUP_REMOVED lines=8> */
[----:B------:R-:W-:Y:S01]  /*13080*/  PRMT R175, RZ, 0x7610, R175 ;  /* 0x00007610ffaf7816 */ /* 0x000fe200000000af */
[----:B------:R-:W-:-:S05]  /*13090*/  @!P0 IMAD.MOV.U32 R179, RZ, RZ, R178 ;  /* 0x000000ffffb38224 */ /* 0x000fca00078e00b2 */
[----:B------:R0:W4:Y:S02]  /*130a0*/  @!P0 LDG.E.U8 R175, desc[UR40][R176.64] ;  /* 0x00000028b0af8981 */ /* 0x000124000c1e1100 */
[----:B0-----:R-:W-:Y:S02]  /*130b0*/  PRMT R176, RZ, 0x7610, R176 ;  /* 0x00007610ffb07816 */ /* 0x001fe400000000b0 */
[----:B------:R-:W-:Y:S01]  /*130c0*/  PRMT R177, RZ, 0x7610, R177 ;  /* 0x00007610ffb17816 */ /* 0x000fe200000000b1 */
[----:B--2---:R-:W-:Y:S02]  /*130d0*/  @!P0 IMAD.MOV.U32 R178, RZ, RZ, R5 ;  /* 0x000000ffffb28224 */ /* 0x004fe400078e0005 */
[----:B------:R-:W2:Y:S04]  /*130e0*/  LDL R5, [R1+0x210] ;  /* 0x0002100001057983 */ /* 0x000ea80000100800 */
[----:B------:R0:W2:Y:S02]  /*130f0*/  @!P0 LDG.E.U8 R176, desc[UR40][R178.64] ;  /* 0x00000028b2b08981 */ /* 0x0000a4000c1e1100 */
[----:B0-----:R-:W-:-:S02]  /*13100*/  @!P0 IMAD.MOV.U32 R178, RZ, RZ, R182 ;  /* 0x000000ffffb28224 */ /* 0x001fc400078e00b6 */
[----:B------:R-:W-:-:S05]  /*13110*/  @!P0 IMAD.MOV.U32 R179, RZ, RZ, R183 ;  /* 0x000000ffffb38224 */ /* 0x000fca00078e00b7 */
[----:B------:R0:W2:Y:S02]  /*13120*/  @!P0 LDG.E.U8 R177, desc[UR40][R178.64] ;  /* 0x00000028b2b18981 */ /* 0x0000a4000c1e1100 */
[----:B0-----:R-:W-:-:S06]  /*13130*/  PRMT R178, RZ, 0x7610, R178 ;  /* 0x00007610ffb27816 */ /* 0x001fcc00000000b2 */
[----:B------:R0:W2:Y:S02]  /*13140*/  @!P0 LDG.E.U8 R178, desc[UR40][R180.64] ;  /* 0x00000028b4b28981 */ /* 0x0000a4000c1e1100 */
[----:B0-----:R-:W-:Y:S02]  /*13150*/  @!P0 IMAD.MOV.U32 R180, RZ, RZ, R3 ;  /* 0x000000ffffb48224 */ /* 0x001fe400078e0003 */
[----:B------:R-:W-:Y:S01]  /*13160*/  @!P0 IMAD.MOV.U32 R181, RZ, RZ, R4 ;  /* 0x000000ffffb58224 */ /* 0x000fe200078e0004 */
[----:B------:R-:W2:Y:S04]  /*13170*/  LDL R3, [R1+0x1d0] ;  /* 0x0001d00001037983 */ /* 0x000ea80000100800 */
[----:B------:R-:W2:Y:S01]  /*13180*/  LDL R4, [R1+0x1cc] ;  /* 0x0001cc0001047983 */ /* 0x000ea20000100800 */
[----:B---3--:R-:W-:-:S03]  /*13190*/  @!P0 IMAD.MOV.U32 R182, RZ, RZ, R0 ;  /* 0x000000ffffb68224 */ /* 0x008fc600078e0000 */
[----:B------:R-:W3:Y:S01]  /*131a0*/  LDL R0, [R1+0x190] ;  /* 0x0001900001007983 */ /* 0x000ee20000100800 */
[----:B----4-:R-:W-:-:S03]  /*131b0*/  @!P0 IMAD.MOV.U32 R183, RZ, RZ, R2 ;  /* 0x000000ffffb78224 */ /* 0x010fc600078e0002 */
[----:B------:R-:W4:Y:S01]  /*131c0*/  LDL R2, [R1+0x18c] ;  /* 0x00018c0001027983 */ /* 0x000f220000100800 */
[----:B------:R-:W-:-:S06]  /*131d0*/  PRMT R179, RZ, 0x7610, R179 ;  /* 0x00007610ffb37816 */ /* 0x000fcc00000000b3 */
[----:B------:R0:W4:Y:S02]  /*131e0*/  @!P0 LDG.E.U8 R179, desc[UR40][R180.64] ;  /* 0x00000028b4b38981 */ /* 0x000124000c1e1100 */
[----:B0-----:R-:W-:Y:S02]  /*131f0*/  PRMT R180, RZ, 0x7610, R180 ;  /* 0x00007610ffb47816 */ /* 0x001fe400000000b4 */
[----:B------:R-:W-:-:S04]  /*13200*/  PRMT R181, RZ, 0x7610, R181 ;  /* 0x00007610ffb57816 */ /* 0x000fc800000000b5 */
[----:B------:R0:W4:Y:S02]  /*13210*/  @!P0 LDG.E.U8 R180, desc[UR40][R182.64] ;  /* 0x00000028b6b48981 */ /* 0x000124000c1e1100 */
        /* <DEDUP_REMOVED lines=20> */
[----:B------:R-:W-:Y:S02]  /*13360*/  @!P0 IMAD.MOV.U32 R187, RZ, RZ, R249 ;  /* 0x000000ffffbb8224 */ /* 0x000fe400078e00f9 */
[----:B------:R-:W-:Y:S01]  /*13370*/  @!P0 IMAD.MOV.U32 R191, RZ, RZ, R190 ;  /* 0x000000ffffbf8224 */ /* 0x000fe200078e00be */
[----:B------:R-:W4:Y:S04]  /*13380*/  LDL R249, [R1+0x3c8] ;  /* 0x0003c80001f97983 */ /* 0x000f280000100800 */
[----:B------:R0:W4:Y:S02]  /*13390*/  @!P0 LDG.E.U8 R185, desc[UR40][R186.64] ;  /* 0x00000028bab98981 */ /* 0x000124000c1e1100 */
[----:B0-----:R-:W-:-:S02]  /*133a0*/  PRMT R186, RZ, 0x7610, R186 ;  /* 0x00007610ffba7816 */ /* 0x001fc400000000ba */
[----:B------:R-:W-:Y:S01]  /*133b0*/  PRMT R187, RZ, 0x7610, R187 ;  /* 0x00007610ffbb7816 */ /* 0x000fe200000000bb */
[----:B--2---:R-:W-:Y:S02]  /*133c0*/  @!P0 IMAD.MOV.U32 R190, RZ, RZ, R5 ;  /* 0x000000ffffbe8224 */ /* 0x004fe400078e0005 */
[----:B------:R-:W2:Y:S04]  /*133d0*/  LDL R5, [R1+0x384] ;  /* 0x0003840001057983 */ /* 0x000ea80000100800 */
[----:B------:R0:W2:Y:S02]  /*133e0*/  @!P0 LDG.E.U8 R186, desc[UR40][R190.64] ;  /* 0x00000028beba8981 */ /* 0x0000a4000c1e1100 */
[----:B0-----:R-:W-:Y:S02]  /*133f0*/  @!P0 IMAD.MOV.U32 R190, RZ, RZ, R3 ;  /* 0x000000ffffbe8224 */ /* 0x001fe400078e0003 */
[----:B------:R-:W2:Y:S01]  /*13400*/  LDL R3, [R1+0x344] ;  /* 0x0003440001037983 */ /* 0x000ea20000100800 */
[----:B------:R-:W-:-:S03]  /*13410*/  @!P0 IMAD.MOV.U32 R191, RZ, RZ, R4 ;  /* 0x000000ffffbf8224 */ /* 0x000fc600078e0004 */
[----:B------:R-:W2:Y:S04]  /*13420*/  LDL R4, [R1+0x388] ;  /* 0x0003880001047983 */ /* 0x000ea80000100800 */
[----:B------:R3:W2:Y:S02]  /*13430*/  @!P0 LDG.E.U8 R187, desc[UR40][R190.64] ;  /* 0x00000028bebb8981 */ /* 0x0006a4000c1e1100 */
[----:B---3--:R-:W-:Y:S02]  /*13440*/  @!P0 IMAD.MOV.U32 R190, RZ, RZ, R0 ;  /* 0x000000ffffbe8224 */ /* 0x008fe400078e0000 */
[----:B----4-:R-:W-:Y:S02]  /*13450*/  @!P0 IMAD.MOV.U32 R191, RZ, RZ, R2 ;  /* 0x000000ffffbf8224 */ /* 0x010fe400078e0002 */
[----:B------:R-:W3:Y:S04]  /*13460*/  LDL R2, [R1+0x348] ;  /* 0x0003480001027983 */ /* 0x000ee80000100800 */
[----:B------:R-:W4:Y:S04]  /*13470*/  LDL.LU R0, [R1+0x48] ;  /* 0x0000480001007983 */ /* 0x000f280000300800 */
[----:B------:R0:W4:Y:S04]  /*13480*/  @!P0 LDG.E.U8 R188, desc[UR40][R190.64] ;  /* 0x00000028bebc8981 */ /* 0x000128000c1e1100 */
[----:B------:R-:W0:Y:S04]  /*13490*/  LDL R190, [R1+0x408] ;  /* 0x0004080001be7983 */ /* 0x000e280000100800 */
[----:B------:R-:W0:Y:S01]  /*134a0*/  LDL R191, [R1+0x40c] ;  /* 0x00040c0001bf7983 */ /* 0x000e220000100800 */
[----:B------:R-:W-:-:S02]  /*134b0*/  PRMT R192, RZ, 0x7610, R192 ;  /* 0x00007610ffc07816 */ /* 0x000fc400000000c0 */
[----:B------:R-:W-:Y:S02]  /*134c0*/  PRMT R194, RZ, 0x7610, R194 ;  /* 0x00007610ffc27816 */ /* 0x000fe400000000c2 */
[----:B------:R-:W-:Y:S02]  /*134d0*/  PRMT R196, RZ, 0x7610, R196 ;  /* 0x00007610ffc47816 */ /* 0x000fe400000000c4 */
[----:B------:R-:W-:Y:S02]  /*134e0*/  PRMT R198, RZ, 0x7610, R198 ;  /* 0x00007610ffc67816 */ /* 0x000fe400000000c6 */
[----:B0-----:R-:W-:-:S04]  /*134f0*/  @!P0 LOP3.LUT R191, R191, R190, RZ, 0x3c, !PT ;  /* 0x000000bebfbf8212 */ /* 0x001fc800078e3cff */
[----:B------:R-:W-:-:S04]  /*13500*/  @!P0 LOP3.LUT R190, R191, R190, RZ, 0x3c, !PT ;  /* 0x000000bebfbe8212 */ /* 0x000fc800078e3cff */
[----:B------:R-:W-:-:S05]  /*13510*/  @!P0 LOP3.LUT R191, R191, R190, RZ, 0x3c, !PT ;  /* 0x000000bebfbf8212 */ /* 0x000fca00078e3cff */
[----:B------:R0:W4:Y:S02]  /*13520*/  @!P0 LDG.E.U8 R192, desc[UR40][R190.64] ;  /* 0x00000028bec08981 */ /* 0x000124000c1e1100 */
[----:B0-----:R-:W-:Y:S02]  /*13530*/  @!P0 IMAD.MOV.U32 R190, RZ, RZ, R249 ;  /* 0x000000ffffbe8224 */ /* 0x001fe400078e00f9 */
[----:B------:R-:W-:Y:S01]  /*13540*/  @!P0 IMAD.MOV.U32 R191, RZ, RZ, R250 ;  /* 0x000000ffffbf8224 */ /* 0x000fe200078e00fa */
[----:B------:R-:W-:Y:S01]  /*13550*/  PRMT R199, RZ, 0x7610, R199 ;  /* 0x00007610ffc77816 */ /* 0x000fe200000000c7 */
[----:B------:R-:W4:Y:S04]  /*13560*/  LDL R250, [R1+0x284] ;  /* 0x0002840001fa7983 */ /* 0x000f280000100800 */
[----:B------:R2:W4:Y:S04]  /*13570*/  @!P0 LDG.E.U8 R194, desc[UR40][R190.64] ;  /* 0x00000028bec28981 */ /* 0x000528000c1e1100 */
[----:B------:R-:W4:Y:S01]  /*13580*/  LDL R249, [R1+0x288] ;  /* 0x0002880001f97983 */ /* 0x000f220000100800 */
[----:B--2---:R-:W-:-:S02]  /*13590*/  @!P0 IMAD.MOV.U32 R190, RZ, RZ, R4 ;  /* 0x000000ffffbe8224 */ /* 0x004fc400078e0004 */
[----:B------:R-:W-:Y:S01]  /*135a0*/  @!P0 IMAD.MOV.U32 R191, RZ, RZ, R5 ;  /* 0x000000ffffbf8224 */ /* 0x000fe200078e0005 */
[----:B------:R-:W2:Y:S04]  /*135b0*/  LDL R4, [R1+0x248] ;  /* 0x0002480001047983 */ /* 0x000ea80000100800 */
[----:B------:R3:W2:Y:S04]  /*135c0*/  @!P0 LDG.E.U8 R196, desc[UR40][R190.64] ;  /* 0x00000028bec48981 */ /* 0x0006a8000c1e1100 */
[----:B------:R-:W2:Y:S01]  /*135d0*/  LDL R5, [R1+0x244] ;  /* 0x0002440001057983 */ /* 0x000ea20000100800 */
[----:B---3--:R-:W-:-:S02]  /*135e0*/  @!P0 IMAD.MOV.U32 R190, RZ, RZ, R2 ;  /* 0x000000ffffbe8224 */ /* 0x008fc400078e0002 */
[----:B------:R-:W-:Y:S01]  /*135f0*/  @!P0 IMAD.MOV.U32 R191, RZ, RZ, R3 ;  /* 0x000000ffffbf8224 */ /* 0x000fe200078e0003 */
[----:B------:R-:W3:Y:S04]  /*13600*/  LDL R2, [R1+0x208] ;  /* 0x0002080001027983 */ /* 0x000ee80000100800 */
[----:B------:R0:W3:Y:S04]  /*13610*/  @!P0 LDG.E.U8 R198, desc[UR40][R190.64] ;  /* 0x00000028bec68981 */ /* 0x0000e8000c1e1100 */
[----:B------:R-:W3:Y:S04]  /*13620*/  LDL R3, [R1+0x204] ;  /* 0x0002040001037983 */ /* 0x000ee80000100800 */
[----:B------:R-:W0:Y:S04]  /*13630*/  LDL R190, [R1+0x304] ;  /* 0x0003040001be7983 */ /* 0x000e280000100800 */
[----:B------:R-:W0:Y:S02]  /*13640*/  LDL R191, [R1+0x308] ;  /* 0x0003080001bf7983 */ /* 0x000e240000100800 */
[----:B0-----:R-:W-:-:S04]  /*13650*/  @!P0 LOP3.LUT R191, R191, R190, RZ, 0x3c, !PT ;  /* 0x000000bebfbf8212 */ /* 0x001fc800078e3cff */
[----:B------:R-:W-:-:S04]  /*13660*/  @!P0 LOP3.LUT R190, R191, R190, RZ, 0x3c, !PT ;  /* 0x000000bebfbe8212 */ /* 0x000fc800078e3cff */
[----:B------:R-:W-:-:S05]  /*13670*/  @!P0 LOP3.LUT R191, R191, R190, RZ, 0x3c, !PT ;  /* 0x000000bebfbf8212 */ /* 0x000fca00078e3cff */
[----:B------:R0:W3:Y:S04]  /*13680*/  @!P0 LDG.E.U8 R199, desc[UR40][R190.64] ;  /* 0x00000028bec78981 */ /* 0x0000e8000c1e1100 */
[----:B------:R-:W0:Y:S04]  /*13690*/  LDL R190, [R1+0x2c4] ;  /* 0x0002c40001be7983 */ /* 0x000e280000100800 */
[----:B------:R-:W0:Y:S01]  /*136a0*/  LDL R191, [R1+0x2c8] ;  /* 0x0002c80001bf7983 */ /* 0x000e220000100800 */
[----:B------:R-:W-:Y:S02]  /*136b0*/  PRMT R202, RZ, 0x7610, R202 ;  /* 0x00007610ffca7816 */ /* 0x000fe400000000ca */
[----:B------:R-:W-:-:S02]  /*136c0*/  PRMT R203, RZ, 0x7610, R203 ;  /* 0x00007610ffcb7816 */ /* 0x000fc400000000cb */
[----:B------:R-:W-:Y:S02]  /*136d0*/  PRMT R206, RZ, 0x7610, R206 ;  /* 0x00007610ffce7816 */ /* 0x000fe400000000ce */
[----:B------:R-:W-:Y:S02]  /*136e0*/  PRMT R208, RZ, 0x7610, R208 ;  /* 0x00007610ffd07816 */ /* 0x000fe400000000d0 */
[----:B0-----:R-:W-:-:S04]  /*136f0*/  @!P0 LOP3.LUT R191, R191, R190, RZ, 0x3c, !PT ;  /* 0x000000bebfbf8212 */ /* 0x001fc800078e3cff */
[----:B------:R-:W-:-:S04]  /*13700*/  @!P0 LOP3.LUT R190, R191, R190, RZ, 0x3c, !PT ;  /* 0x000000bebfbe8212 */ /* 0x000fc800078e3cff */
[----:B------:R-:W-:-:S05]  /*13710*/  @!P0 LOP3.LUT R191, R191, R190, RZ, 0x3c, !PT ;  /* 0x000000bebfbf8212 */ /* 0x000fca00078e3cff */
[----:B------:R4:W3:Y:S02]  /*13720*/  @!P0 LDG.E.U8 R202, desc[UR40][R190.64] ;  /* 0x00000028beca8981 */ /* 0x0008e4000c1e1100 */
[----:B----4-:R-:W-:Y:S02]  /*13730*/  @!P0 IMAD.MOV.U32 R190, RZ, RZ, R249 ;  /* 0x000000ffffbe8224 */ /* 0x010fe400078e00f9 */
[----:B------:R-:W-:Y:S01]  /*13740*/  @!P0 IMAD.MOV.U32 R191, RZ, RZ, R250 ;  /* 0x000000ffffbf8224 */ /* 0x000fe200078e00fa */
[----:B------:R-:W-:Y:S01]  /*13750*/  PRMT R210, RZ, 0x7610, R210 ;  /* 0x00007610ffd27816 */ /* 0x000fe200000000d2 */
[----:B------:R-:W4:Y:S04]  /*13760*/  LDL R250, [R1+0x104] ;  /* 0x0001040001fa7983 */ /* 0x000f280000100800 */
[----:B------:R2:W4:Y:S01]  /*13770*/  @!P0 LDG.E.U8 R203, desc[UR40][R190.64] ;  /* 0x00000028becb8981 */ /* 0x000522000c1e1100 */
[----:B------:R-:W-:-:S03]  /*13780*/  PRMT R211, RZ, 0x7610, R211 ;  /* 0x00007610ffd37816 */ /* 0x000fc600000000d3 */
[----:B------:R-:W4:Y:S01]  /*13790*/  LDL R249, [R1+0x108] ;  /* 0x0001080001f97983 */ /* 0x000f220000100800 */
[----:B--2---:R-:W-:Y:S02]  /*137a0*/  @!P0 IMAD.MOV.U32 R190, RZ, RZ, R4 ;  /* 0x000000ffffbe8224 */ /* 0x004fe400078e0004 */
        /* <DEDUP_REMOVED lines=34> */
[----:B------:R-:W4:Y:S04]  /*139d0*/  LDL R249, [R1+0x340] ;  /* 0x0003400001f97983 */ /* 0x000f280000100800 */
[----:B------:R2:W4:Y:S04]  /*139e0*/  @!P0 LDG.E.U8 R213, desc[UR40][R190.64] ;  /* 0x00000028bed58981 */ /* 0x000528000c1e1100 */
[----:B------:R-:W4:Y:S01]  /*139f0*/  LDL R250, [R1+0x33c] ;  /* 0x00033c0001fa7983 */ /* 0x000f220000100800 */
[----:B--2---:R-:W-:-:S02]  /*13a00*/  @!P0 IMAD.MOV.U32 R190, RZ, RZ, R4 ;  /* 0x000000ffffbe8224 */ /* 0x004fc400078e0004 */
[----:B------:R-:W-:Y:S01]  /*13a10*/  @!P0 IMAD.MOV.U32 R191, RZ, RZ, R5 ;  /* 0x000000ffffbf8224 */ /* 0x000fe200078e0005 */
[----:B------:R-:W2:Y:S04]  /*13a20*/  LDL R4, [R1+0x2fc] ;  /* 0x0002fc0001047983 */ /* 0x000ea80000100800 */
[----:B------:R3:W2:Y:S04]  /*13a30*/  @!P0 LDG.E.U8 R214, desc[UR40][R190.64] ;  /* 0x00000028bed68981 */ /* 0x0006a8000c1e1100 */
[----:B------:R-:W4:Y:S01]  /*13a40*/  LDL R5, [R1+0x37c] ;  /* 0x00037c0001057983 */ /* 0x000f220000100800 */
[----:B---3--:R-:W-:-:S02]  /*13a50*/  @!P0 IMAD.MOV.U32 R190, RZ, RZ, R2 ;  /* 0x000000ffffbe8224 */ /* 0x008fc400078e0002 */
[----:B------:R-:W-:Y:S01]  /*13a60*/  @!P0 IMAD.MOV.U32 R191, RZ, RZ, R3 ;  /* 0x000000ffffbf8224 */ /* 0x000fe200078e0003 */
[----:B------:R-:W3:Y:S04]  /*13a70*/  LDL R2, [R1+0x380] ;  /* 0x0003800001027983 */ /* 0x000ee80000100800 */
[----:B------:R0:W2:Y:S04]  /*13a80*/  @!P0 LDG.E.U8 R215, desc[UR40][R190.64] ;  /* 0x00000028bed78981 */ /* 0x0000a8000c1e1100 */
[----:B------:R-:W2:Y:S04]  /*13a90*/  LDL R3, [R1+0x300] ;  /* 0x0003000001037983 */ /* 0x000ea80000100800 */
[----:B------:R1:W-:Y:S01]  /*13aa0*/  STL [R1+0x890], R0 ;  /* 0x0008900001007387 */ /* 0x0003e20000100800 */
[----:B0-----:R-:W-:-:S02]  /*13ab0*/  @!P0 IMAD.MOV.U32 R190, RZ, RZ, R0 ;  /* 0x000000ffffbe8224 */ /* 0x001fc400078e0000 */
[----:B------:R-:W-:-:S05]  /*13ac0*/  @!P0 IMAD.MOV.U32 R191, RZ, RZ, R252 ;  /* 0x000000ffffbf8224 */ /* 0x000fca00078e00fc */
[----:B------:R0:W2:Y:S04]  /*13ad0*/  @!P0 LDG.E.U8 R216, desc[UR40][R190.64] ;  /* 0x00000028bed88981 */ /* 0x0000a8000c1e1100 */
[----:B-1----:R-:W2:Y:S04]  /*13ae0*/  LDL.LU R0, [R1+0x80] ;  /* 0x0000800001007983 */ /* 0x002ea80000300800 */
[----:B------:R1:W-:Y:S04]  /*13af0*/  STL [R1+0x88c], R252 ;  /* 0x00088cfc01007387 */ /* 0x0003e80000100800 */
[----:B-1----:R-:W2:Y:S04]  /*13b00*/  LDL.LU R252, [R1+0x7c] ;  /* 0x00007c0001fc7983 */ /* 0x002ea80000300800 */
[----:B------:R-:W0:Y:S04]  /*13b10*/  LDL R190, [R1+0x400] ;  /* 0x0004000001be7983 */ /* 0x000e280000100800 */
[----:B------:R-:W0:Y:S01]  /*13b20*/  LDL R191, [R1+0x404] ;  /* 0x0004040001bf7983 */ /* 0x000e220000100800 */
[----:B------:R-:W-:-:S02]  /*13b30*/  PRMT R217, RZ, 0x7610, R217 ;  /* 0x00007610ffd97816 */ /* 0x000fc400000000d9 */
[----:B0-----:R-:W-:-:S04]  /*13b40*/  @!P0 LOP3.LUT R191, R191, R190, RZ, 0x3c, !PT ;  /* 0x000000bebfbf8212 */ /* 0x001fc800078e3cff */
[----:B------:R-:W-:-:S04]  /*13b50*/  @!P0 LOP3.LUT R190, R191, R190, RZ, 0x3c, !PT ;  /* 0x000000bebfbe8212 */ /* 0x000fc800078e3cff */
[----:B------:R-:W-:-:S05]  /*13b60*/  @!P0 LOP3.LUT R191, R191, R190, RZ, 0x3c, !PT ;  /* 0x000000bebfbf8212 */ /* 0x000fca00078e3cff */
[----:B------:R0:W2:Y:S04]  /*13b70*/  @!P0 LDG.E.U8 R217, desc[UR40][R190.64] ;  /* 0x00000028bed98981 */ /* 0x0000a8000c1e1100 */
        /* <DEDUP_REMOVED lines=9> */
[----:B------:R3:W2:Y:S02]  /*13c10*/  @!P0 LDG.E.U8 R218, desc[UR40][R190.64] ;  /* 0x00000028beda8981 */ /* 0x0006a4000c1e1100 */
[----:B---3--:R-:W-:Y:S02]  /*13c20*/  @!P0 IMAD.MOV.U32 R190, RZ, RZ, R2 ;  /* 0x000000ffffbe8224 */ /* 0x008fe400078e0002 */
[----:B----4-:R-:W-:Y:S01]  /*13c30*/  @!P0 IMAD.MOV.U32 R191, RZ, RZ, R5 ;  /* 0x000000ffffbf8224 */ /* 0x010fe200078e0005 */
[----:B------:R-:W3:Y:S04]  /*13c40*/  LDL R2, [R1+0x240] ;  /* 0x0002400001027983 */ /* 0x000ee80000100800 */
[----:B------:R0:W4:Y:S04]  /*13c50*/  @!P0 LDG.E.U8 R219, desc[UR40][R190.64] ;  /* 0x00000028bedb8981 */ /* 0x000128000c1e1100 */
[----:B------:R-:W4:Y:S01]  /*13c60*/  LDL R5, [R1+0x23c] ;  /* 0x00023c0001057983 */ /* 0x000f220000100800 */
[----:B0-----:R-:W-:-:S02]  /*13c70*/  @!P0 IMAD.MOV.U32 R190, RZ, RZ, R249 ;  /* 0x000000ffffbe8224 */ /* 0x001fc400078e00f9 */
[----:B------:R-:W-:Y:S01]  /*13c80*/  @!P0 IMAD.MOV.U32 R191, RZ, RZ, R250 ;  /* 0x000000ffffbf8224 */ /* 0x000fe200078e00fa */
[----:B------:R-:W4:Y:S04]  /*13c90*/  LDL.LU R249, [R1+0x24] ;  /* 0x0000240001f97983 */ /* 0x000f280000300800 */
[----:B------:R2:W4:Y:S02]  /*13ca0*/  @!P0 LDG.E.U8 R220, desc[UR40][R190.64] ;  /* 0x00000028bedc8981 */ /* 0x000524000c1e1100 */
[----:B--2---:R-:W-:Y:S02]  /*13cb0*/  @!P0 IMAD.MOV.U32 R190, RZ, RZ, R3 ;  /* 0x000000ffffbe8224 */ /* 0x004fe400078e0003 */
[----:B------:R-:W-:Y:S02]  /*13cc0*/  @!P0 IMAD.MOV.U32 R191, RZ, RZ, R4 ;  /* 0x000000ffffbf8224 */ /* 0x000fe400078e0004 */
[----:B------:R-:W2:Y:S04]  /*13cd0*/  LDL R4, [R1+0x1c0] ;  /* 0x0001c00001047983 */ /* 0x000ea80000100800 */
[----:B------:R-:W2:Y:S04]  /*13ce0*/  LDL.LU R250, [R1+0x28] ;  /* 0x0000280001fa7983 */ /* 0x000ea80000300800 */
[----:B------:R-:W2:Y:S04]  /*13cf0*/  LDL.LU R3, [R1+0x2c] ;  /* 0x00002c0001037983 */ /* 0x000ea80000300800 */
[----:B------:R0:W2:Y:S04]  /*13d00*/  @!P0 LDG.E.U8 R221, desc[UR40][R190.64] ;  /* 0x00000028bedd8981 */ /* 0x0000a8000c1e1100 */
        /* <DEDUP_REMOVED lines=11> */
[----:B0-----:R-:W-:-:S04]  /*13dc0*/  @!P0 LOP3.LUT R191, R191, R190, RZ, 0x3c, !PT ;  /* 0x000000bebfbf8212 */ /* 0x001fc800078e3cff */
[----:B------:R-:W-:-:S04]  /*13dd0*/  @!P0 LOP3.LUT R190, R191, R190, RZ, 0x3c, !PT ;  /* 0x000000bebfbe8212 */ /* 0x000fc800078e3cff */
[----:B------:R-:W-:-:S05]  /*13de0*/  @!P0 LOP3.LUT R191, R191, R190, RZ, 0x3c, !PT ;  /* 0x000000bebfbf8212 */ /* 0x000fca00078e3cff */
[----:B------:R3:W2:Y:S02]  /*13df0*/  @!P0 LDG.E.U8 R223, desc[UR40][R190.64] ;  /* 0x00000028bedf8981 */ /* 0x0006a4000c1e1100 */
[----:B---3--:R-:W-:Y:S02]  /*13e00*/  @!P0 IMAD.MOV.U32 R190, RZ, RZ, R2 ;  /* 0x000000ffffbe8224 */ /* 0x008fe400078e0002 */
[----:B----4-:R-:W-:Y:S01]  /*13e10*/  @!P0 IMAD.MOV.U32 R191, RZ, RZ, R5 ;  /* 0x000000ffffbf8224 */ /* 0x010fe200078e0005 */
[----:B------:R-:W3:Y:S04]  /*13e20*/  LDL.LU R2, [R1+0x34] ;  /* 0x0000340001027983 */ /* 0x000ee80000300800 */
[----:B------:R-:W4:Y:S04]  /*13e30*/  LDL.LU R5, [R1+0x20] ;  /* 0x0000200001057983 */ /* 0x000f280000300800 */
[----:B------:R0:W4:Y:S04]  /*13e40*/  @!P0 LDG.E.U8 R224, desc[UR40][R190.64] ;  /* 0x00000028bee08981 */ /* 0x000128000c1e1100 */
[----:B------:R-:W0:Y:S04]  /*13e50*/  LDL R190, [R1+0x1fc] ;  /* 0x0001fc0001be7983 */ /* 0x000e280000100800 */
[----:B------:R-:W0:Y:S01]  /*13e60*/  LDL R191, [R1+0x200] ;  /* 0x0002000001bf7983 */ /* 0x000e220000100800 */
[----:B------:R-:W-:-:S02]  /*13e70*/  PRMT R225, RZ, 0x7610, R225 ;  /* 0x00007610ffe17816 */ /* 0x000fc400000000e1 */
[----:B0-----:R-:W-:-:S04]  /*13e80*/  @!P0 LOP3.LUT R191, R191, R190, RZ, 0x3c, !PT ;  /* 0x000000bebfbf8212 */ /* 0x001fc800078e3cff */
[----:B------:R-:W-:-:S04]  /*13e90*/  @!P0 LOP3.LUT R190, R191, R190, RZ, 0x3c, !PT ;  /* 0x000000bebfbe8212 */ /* 0x000fc800078e3cff */
[----:B------:R-:W-:-:S05]  /*13ea0*/  @!P0 LOP3.LUT R191, R191, R190, RZ, 0x3c, !PT ;  /* 0x000000bebfbf8212 */ /* 0x000fca00078e3cff */
[----:B------:R2:W4:Y:S04]  /*13eb0*/  @!P0 LDG.E.U8 R225, desc[UR40][R190.64] ;  /* 0x00000028bee18981 */ /* 0x000528000c1e1100 */
[----:B------:R-:W3:Y:S01]  /*13ec0*/  LDL R191, [R1+0x1bc] ;  /* 0x0001bc0001bf7983 */ /* 0x000ee20000100800 */
[----:B------:R-:W-:Y:S01]  /*13ed0*/  PRMT R228, RZ, 0x7610, R228 ;  /* 0x00007610ffe47816 */ /* 0x000fe200000000e4 */
[----:B--2---:R-:W-:-:S05]  /*13ee0*/  @!P0 IMAD.MOV.U32 R190, RZ, RZ, R4 ;  /* 0x000000ffffbe8224 */ /* 0x004fca00078e0004 */
[----:B---3--:R0:W2:Y:S04]  /*13ef0*/  @!P0 LDG.E.U8 R228, desc[UR40][R190.64] ;  /* 0x00000028bee48981 */ /* 0x0080a8000c1e1100 */
[----:B------:R-:W0:Y:S04]  /*13f00*/  LDL R190, [R1+0x17c] ;  /* 0x00017c0001be7983 */ /* 0x000e280000100800 */
[----:B------:R-:W0:Y:S01]  /*13f10*/  LDL R191, [R1+0x180] ;  /* 0x0001800001bf7983 */ /* 0x000e220000100800 */
[----:B------:R-:W-:Y:S01]  /*13f20*/  PRMT R231, RZ, 0x7610, R231 ;  /* 0x00007610ffe77816 */ /* 0x000fe200000000e7 */
[----:B------:R-:W1:Y:S01]  /*13f30*/  S2R R4, SR_TID.X ;  /* 0x0000000000047919 */ /* 0x000e620000002100 */
[----:B0-----:R-:W-:-:S04]  /*13f40*/  @!P0 LOP3.LUT R191, R191, R190, RZ, 0x3c, !PT ;  /* 0x000000bebfbf8212 */ /* 0x001fc800078e3cff */
[----:B------:R-:W-:-:S04]  /*13f50*/  @!P0 LOP3.LUT R190, R191, R190, RZ, 0x3c, !PT ;  /* 0x000000bebfbe8212 */ /* 0x000fc800078e3cff */
[----:B------:R-:W-:-:S05]  /*13f60*/  @!P0 LOP3.LUT R191, R191, R190, RZ, 0x3c, !PT ;  /* 0x000000bebfbf8212 */ /* 0x000fca00078e3cff */
[----:B------:R0:W3:Y:S04]  /*13f70*/  @!P0 LDG.E.U8 R231, desc[UR40][R190.64] ;  /* 0x00000028bee78981 */ /* 0x0000e8000c1e1100 */
[----:B------:R-:W0:Y:S04]  /*13f80*/  LDL R190, [R1+0x13c] ;  /* 0x00013c0001be7983 */ /* 0x000e280000100800 */
[----:B------:R-:W0:Y:S01]  /*13f90*/  LDL R191, [R1+0x140] ;  /* 0x0001400001bf7983 */ /* 0x000e220000100800 */
[----:B-1----:R-:W-:Y:S02]  /*13fa0*/  LOP3.LUT R4, R4, 0x7f, RZ, 0xc0, !PT ;  /* 0x0000007f04047812 */ /* 0x002fe400078ec0ff */
[----:B------:R-:W-:-:S03]  /*13fb0*/  PRMT R233, RZ, 0x7610, R233 ;  /* 0x00007610ffe97816 */ /* 0x000fc600000000e9 */
[----:B------:R1:W-:Y:S04]  /*13fc0*/  STS.U8 [R4+UR8+0x4000], R249 ;  /* 0x004000f904007988 */ /* 0x0003e80008000008 */
[----:B-1----:R-:W2:Y:S01]  /*13fd0*/  LDL.LU R249, [R1+0x8c0] ;  /* 0x0008c00001f97983 */ /* 0x002ea20000300800 */
[----:B0-----:R-:W-:-:S04]  /*13fe0*/  @!P0 LOP3.LUT R191, R191, R190, RZ, 0x3c, !PT ;  /* 0x000000bebfbf8212 */ /* 0x001fc800078e3cff */
[----:B------:R-:W-:-:S04]  /*13ff0*/  @!P0 LOP3.LUT R190, R191, R190, RZ, 0x3c, !PT ;  /* 0x000000bebfbe8212 */ /* 0x000fc800078e3cff */
[----:B------:R-:W-:-:S05]  /*14000*/  @!P0 LOP3.LUT R191, R191, R190, RZ, 0x3c, !PT ;  /* 0x000000bebfbf8212 */ /* 0x000fca00078e3cff */
[----:B------:R0:W3:Y:S04]  /*14010*/  @!P0 LDG.E.U8 R233, desc[UR40][R190.64] ;  /* 0x00000028bee98981 */ /* 0x0000e8000c1e1100 */
[----:B------:R-:W0:Y:S04]  /*14020*/  LDL R190, [R1+0xfc] ;  /* 0x0000fc0001be7983 */ /* 0x000e280000100800 */
[----:B------:R-:W0:Y:S01]  /*14030*/  LDL R191, [R1+0x100] ;  /* 0x0001000001bf7983 */ /* 0x000e220000100800 */
        /* <DEDUP_REMOVED lines=11> */
[----:B-1----:R-:W2:Y:S04]  /*140f0*/  LDL.LU R4, [R1+0x8b8] ;  /* 0x0008b80001047983 */ /* 0x002ea80000300800 */
[----:B------:R-:W3:Y:S01]  /*14100*/  LDL.LU R3, [R1+0x8b4] ;  /* 0x0008b40001037983 */ /* 0x000ee20000300800 */
[----:B0-----:R-:W-:-:S04]  /*14110*/  @!P0 LOP3.LUT R191, R191, R190, RZ, 0x3c, !PT ;  /* 0x000000bebfbf8212 */ /* 0x001fc800078e3cff */
[----:B------:R-:W-:-:S04]  /*14120*/  @!P0 LOP3.LUT R190, R191, R190, RZ, 0x3c, !PT ;  /* 0x000000bebfbe8212 */ /* 0x000fc800078e3cff */
[----:B------:R-:W-:-:S05]  /*14130*/  @!P0 LOP3.LUT R191, R191, R190, RZ, 0x3c, !PT ;  /* 0x000000bebfbf8212 */ /* 0x000fca00078e3cff */
[----:B------:R0:W2:Y:S04]  /*14140*/  @!P0 LDG.E.U8 R240, desc[UR40][R190.64] ;  /* 0x00000028bef08981 */ /* 0x0000a8000c1e1100 */
[----:B------:R-:W4:Y:S01]  /*14150*/  LDL.LU R191, [R1+0x30] ;  /* 0x0000300001bf7983 */ /* 0x000f220000300800 */
[----:B0-----:R-:W0:Y:S01]  /*14160*/  S2R R190, SR_TID.X ;  /* 0x0000000000be7919 */ /* 0x001e220000002100 */
[----:B------:R-:W-:Y:S02]  /*14170*/  PRMT R251, RZ, 0x7610, R251 ;  /* 0x00007610fffb7816 */ /* 0x000fe400000000fb */
[----:B0-----:R-:W-:-:S05]  /*14180*/  LOP3.LUT R190, R190, 0x7f, RZ, 0xc0, !PT ;  /* 0x0000007fbebe7812 */ /* 0x001fca00078ec0ff */
[----:B----4-:R0:W-:Y:S02]  /*14190*/  STS.U8 [R190+UR8+0x4c00], R191 ;  /* 0x004c00bfbe007988 */ /* 0x0101e40008000008 */
[----:B0-----:R-:W-:Y:S02]  /*141a0*/  @!P0 IMAD.MOV.U32 R190, RZ, RZ, R0 ;  /* 0x000000ffffbe8224 */ /* 0x001fe400078e0000 */
[----:B------:R-:W-:-:S05]  /*141b0*/  @!P0 IMAD.MOV.U32 R191, RZ, RZ, R252 ;  /* 0x000000ffffbf8224 */ /* 0x000fca00078e00fc */
[----:B------:R0:W4:Y:S02]  /*141c0*/  @!P0 LDG.E.U8 R251, desc[UR40][R190.64] ;  /* 0x00000028befb8981 */ /* 0x000124000c1e1100 */
[----:B0-----:R-:W0:Y:S02]  /*141d0*/  S2R R191, SR_TID.X ;  /* 0x0000000000bf7919 */ /* 0x001e240000002100 */
[----:B------:R-:W3:Y:S01]  /*141e0*/  LDL.LU R190, [R1+0x1c] ;  /* 0x00001c0001be7983 */ /* 0x000ee20000300800 */
[----:B0-----:R-:W-:-:S05]  /*141f0*/  LOP3.LUT R191, R191, 0x7f, RZ, 0xc0, !PT ;  /* 0x0000007fbfbf7812 */ /* 0x001fca00078ec0ff */
[----:B------:R0:W-:Y:S04]  /*14200*/  STS.U8 [R191+UR8+0x5000], R2 ;  /* 0x00500002bf007988 */ /* 0x0001e80008000008 */
[----:B------:R1:W-:Y:S04]  /*14210*/  STS.U8 [R191+UR8+0x5400], R5 ;  /* 0x00540005bf007988 */ /* 0x0003e80008000008 */
[----:B0-----:R-:W2:Y:S04]  /*14220*/  LDL.LU R2, [R1+0x8b0] ;  /* 0x0008b00001027983 */ /* 0x001ea80000300800 */
[----:B-1----:R-:W4:Y:S04]  /*14230*/  LDL.LU R5, [R1+0x8ac] ;  /* 0x0008ac0001057983 */ /* 0x002f280000300800 */
[----:B---3--:R-:W-:Y:S04]  /*14240*/  STS.U8 [R191+UR8+0x5800], R190 ;  /* 0x005800bebf007988 */ /* 0x008fe80008000008 */
[----:B----4-:R0:W-:Y:S04]  /*14250*/  STS.U8 [R191+UR8+0x5c00], R5 ;  /* 0x005c0005bf007988 */ /* 0x0101e80008000008 */
[----:B0-----:R-:W3:Y:S01]  /*14260*/  LDL.LU R5, [R1+0x8a8] ;  /* 0x0008a80001057983 */ /* 0x001ee20000300800 */
[----:B------:R-:W0:Y:S03]  /*14270*/  S2R R190, SR_TID.X ;  /* 0x0000000000be7919 */ /* 0x000e260000002100 */
[----:B--2---:R1:W-:Y:S04]  /*14280*/  STS.U8 [R191+UR8+0x6000], R2 ;  /* 0x00600002bf007988 */ /* 0x0043e80008000008 */
[----:B------:R-:W-:Y:S04]  /*14290*/  STS.U8 [R191+UR8+0x6400], R3 ;  /* 0x00640003bf007988 */ /* 0x000fe80008000008 */
[----:B------:R-:W-:Y:S04]  /*142a0*/  STS.U8 [R191+UR8+0x6800], R4 ;  /* 0x00680004bf007988 */ /* 0x000fe80008000008 */
[----:B------:R2:W-:Y:S04]  /*142b0*/  STS.U8 [R191+UR8+0x6c00], R250 ;  /* 0x006c00fabf007988 */ /* 0x0005e80008000008 */
[----:B-1----:R-:W4:Y:S01]  /*142c0*/  LDL.LU R2, [R1+0x8a4] ;  /* 0x0008a40001027983 */ /* 0x002f220000300800 */
[----:B--2---:R-:W1:Y:S01]  /*142d0*/  S2R R250, SR_TID.X ;  /* 0x0000000000fa7919 */ /* 0x004e620000002100 */
[----:B0-----:R-:W-:-:S02]  /*142e0*/  LOP3.LUT R190, R190, 0x7f, RZ, 0xc0, !PT ;  /* 0x0000007fbebe7812 */ /* 0x001fc400078ec0ff */
[----:B------:R0:W-:Y:S04]  /*142f0*/  STS.U8 [R191+UR8+0x7000], R249 ;  /* 0x007000f9bf007988 */ /* 0x0001e80008000008 */
[----:B------:R-:W-:Y:S04]  /*14300*/  STS.U8 [R191+UR8+0x7400], R248 ;  /* 0x007400f8bf007988 */ /* 0x000fe80008000008 */
[----:B------:R-:W2:Y:S01]  /*14310*/  LDL.LU R3, [R1+0x8a0] ;  /* 0x0008a00001037983 */ /* 0x000ea20000300800 */
[----:B0-----:R-:W-:-:S03]  /*14320*/  LOP3.LUT R249, R190, 0x10, RZ, 0x3c, !PT ;  /* 0x00000010bef97812 */ /* 0x001fc600078e3cff */
[----:B------:R-:W-:Y:S04]  /*14330*/  STS.U8 [R191+UR8+0x7800], R247 ;  /* 0x007800f7bf007988 */ /* 0x000fe80008000008 */
        /* <DEDUP_REMOVED lines=8> */
[----:B------:R-:W-:Y:S01]  /*143c0*/  STS.U8 [R249+UR8+0x5c80], R229 ;  /* 0x005c80e5f9007988 */ /* 0x000fe20008000008 */
[----:B-1----:R-:W-:-:S03]  /*143d0*/  LOP3.LUT R250, R250, 0x7f, RZ, 0xc0, !PT ;  /* 0x0000007ffafa7812 */ /* 0x002fc600078ec0ff */
[----:B------:R-:W-:Y:S04]  /*143e0*/  STS.U8 [R249+UR8+0x6080], R227 ;  /* 0x006080e3f9007988 */ /* 0x000fe80008000008 */
[----:B------:R-:W-:Y:S04]  /*143f0*/  STS.U8 [R249+UR8+0x6480], R226 ;  /* 0x006480e2f9007988 */ /* 0x000fe80008000008 */
[----:B------:R-:W-:Y:S04]  /*14400*/  STS.U8 [R249+UR8+0x6880], R209 ;  /* 0x006880d1f9007988 */ /* 0x000fe80008000008 */
[----:B------:R-:W-:Y:S04]  /*14410*/  STS.U8 [R249+UR8+0x6c80], R207 ;  /* 0x006c80cff9007988 */ /* 0x000fe80008000008 */
[----:B------:R-:W-:Y:S01]  /*14420*/  STS.U8 [R249+UR8+0x7080], R205 ;  /* 0x007080cdf9007988 */ /* 0x000fe20008000008 */
[----:B------:R-:W-:-:S03]  /*14430*/  LOP3.LUT R190, R250, 0x20, RZ, 0x3c, !PT ;  /* 0x00000020fabe7812 */ /* 0x000fc600078e3cff */
[----:B------:R-:W-:Y:S04]  /*14440*/  STS.U8 [R249+UR8+0x7480], R204 ;  /* 0x007480ccf9007988 */ /* 0x000fe80008000008 */
[----:B------:R-:W-:Y:S04]  /*14450*/  STS.U8 [R249+UR8+0x7880], R201 ;  /* 0x007880c9f9007988 */ /* 0x000fe80008000008 */
[----:B------:R0:W-:Y:S04]  /*14460*/  STS.U8 [R249+UR8+0x7c80], R200 ;  /* 0x007c80c8f9007988 */ /* 0x0001e80008000008 */
[----:B------:R-:W4:Y:S01]  /*14470*/  LDL.LU R4, [R1+0x89c] ;  /* 0x00089c0001047983 */ /* 0x000f220000300800 */
[----:B0-----:R-:W-:-:S02]  /*14480*/  LOP3.LUT R249, R250, 0x30, RZ, 0x3c, !PT ;  /* 0x00000030faf97812 */ /* 0x001fc400078e3cff */
[----:B------:R-:W0:Y:S01]  /*14490*/  S2R R250, SR_TID.X ;  /* 0x0000000000fa7919 */ /* 0x000e220000002100 */
        /* <DEDUP_REMOVED lines=15> */
[----:B------:R1:W-:Y:S04]  /*14590*/  STS.U8 [R190+UR8+0x7d00], R153 ;  /* 0x007d0099be007988 */ /* 0x0003e80008000008 */
[----:B------:R-:W-:Y:S04]  /*145a0*/  STS.U8 [R249+UR8+0x4180], R197 ;  /* 0x004180c5f9007988 */ /* 0x000fe80008000008 */
[----:B------:R-:W-:Y:S04]  /*145b0*/  STS.U8 [R249+UR8+0x4580], R195 ;  /* 0x004580c3f9007988 */ /* 0x000fe80008000008 */
[----:B------:R-:W-:Y:S04]  /*145c0*/  STS.U8 [R249+UR8+0x4980], R152 ;  /* 0x00498098f9007988 */ /* 0x000fe80008000008 */
[----:B------:R-:W-:Y:S01]  /*145d0*/  STS.U8 [R249+UR8+0x4d80], R23 ;  /* 0x004d8017f9007988 */ /* 0x000fe20008000008 */
[----:B0-----:R-:W-:-:S03]  /*145e0*/  LOP3.LUT R250, R250, 0x7f, RZ, 0xc0, !PT ;  /* 0x0000007ffafa7812 */ /* 0x001fc600078ec0ff */
        /* <DEDUP_REMOVED lines=20> */
[----:B------:R-:W-:Y:S01]  /*14730*/  STS.U8 [R190+UR8+0x5e00], R160 ;  /* 0x005e00a0be007988 */ /* 0x000fe20008000008 */
[----:B------:R-:W-:-:S03]  /*14740*/  LOP3.LUT R154, R250, 0x50, RZ, 0x3c, !PT ;  /* 0x00000050fa9a7812 */ /* 0x000fc600078e3cff */
        /* <DEDUP_REMOVED lines=42> */
[----:B---3--:R0:W-:Y:S04]  /*149f0*/  STS.U8 [R7+UR8+0x7f80], R5 ;  /* 0x007f800507007988 */ /* 0x0081e80008000008 */
[----:B0-----:R-:W3:Y:S04]  /*14a00*/  LDL.LU R5, [R1+0x898] ;  /* 0x0008980001057983 */ /* 0x001ee80000300800 */
[----:B------:R-:W2:Y:S04]  /*14a10*/  LDL R6, [R1+0x85c] ;  /* 0x00085c0001067983 */ /* 0x000ea80000100800 */
[----:B------:R-:W4:Y:S04]  /*14a20*/  LDL.LU R246, [R1+0x81c] ;  /* 0x00081c0001f67983 */ /* 0x000f280000300800 */
        /* <DEDUP_REMOVED lines=8> */
[----:B------:R-:W4:Y:S01]  /*14ab0*/  LDL.LU R190, [R1+0x7dc] ;  /* 0x0007dc0001be7983 */ /* 0x000f220000300800 */
[----:B---3--:R-:W-:-:S05]  /*14ac0*/  VIADD R5, R5, 0x1 ;  /* 0x0000000105057836 */ /* 0x008fca0000000000 */
[----:B------:R0:W-:Y:S01]  /*14ad0*/  STL [R1+0x38], R5 ;  /* 0x0000380501007387 */ /* 0x0001e20000100800 */
[----:B--2---:R-:W-:Y:S02]  /*14ae0*/  ISETP.NE.U32.AND P0, PT, R5, R6, PT ;  /* 0x000000060500720c */ /* 0x004fe40003f05070 */
[----:B0-----:R-:W0:Y:S02]  /*14af0*/  LDC R5, c[0x0][0x238] ;  /* 0x00008e00ff057b82 */ /* 0x001e240000000800 */
[----:B0-----:R-:W-:-:S05]  /*14b00*/  IMAD.SHL.U32 R5, R5, 0x80, RZ ;  /* 0x0000008005057824 */ /* 0x001fca00078e00ff */
[----:B------:R-:W-:-:S05]  /*14b10*/  IADD3 R3, P4, R5, R3, RZ ;  /* 0x0000000305037210 */ /* 0x000fca0007f9e0ff */
[----:B------:R0:W-:Y:S04]  /*14b20*/  STL [R1+0x814], R3 ;  /* 0x0008140301007387 */ /* 0x0001e80000100800 */
[----:B0-----:R-:W2:Y:S01]  /*14b30*/  LDL.LU R3, [R1+0x894] ;  /* 0x0008940001037983 */ /* 0x001ea20000300800 */
[C---:B----4-:R-:W-:Y:S02]  /*14b40*/  IADD3 R246, P3, R5.reuse, R246, RZ ;  /* 0x000000f605f67210 */ /* 0x050fe40007f7e0ff */
[C---:B------:R-:W-:Y:S02]  /*14b50*/  IADD3 R191, P6, R5.reuse, R191, RZ ;  /* 0x000000bf05bf7210 */ /* 0x040fe40007fde0ff */
[C---:B------:R-:W-:Y:S01]  /*14b60*/  IADD3 R249, P5, R5.reuse, R249, RZ ;  /* 0x000000f905f97210 */ /* 0x040fe20007fbe0ff */
[----:B------:R0:W-:Y:S01]  /*14b70*/  STL [R1+0x81c], R246 ;  /* 0x00081cf601007387 */ /* 0x0001e20000100800 */
[----:B------:R-:W-:-:S03]  /*14b80*/  IADD3 R2, P1, R5, R2, RZ ;  /* 0x0000000205027210 */ /* 0x000fc60007f3e0ff */
[----:B0-----:R-:W3:Y:S04]  /*14b90*/  LDL.LU R246, [R1+0x800] ;  /* 0x0008000001f67983 */ /* 0x001ee80000300800 */
[----:B------:R0:W-:Y:S04]  /*14ba0*/  STL [R1+0x804], R191 ;  /* 0x000804bf01007387 */ /* 0x0001e80000100800 */
[----:B------:R1:W-:Y:S04]  /*14bb0*/  STL [R1+0x80c], R249 ;  /* 0x00080cf901007387 */ /* 0x0003e80000100800 */
[----:B0-----:R-:W4:Y:S04]  /*14bc0*/  LDL.LU R191, [R1+0x7d4] ;  /* 0x0007d40001bf7983 */ /* 0x001f280000300800 */
[----:B------:R0:W-:Y:S04]  /*14bd0*/  STL [R1+0x7fc], R2 ;  /* 0x0007fc0201007387 */ /* 0x0001e80000100800 */
[----:B------:R-:W4:Y:S04]  /*14be0*/  LDL.LU R245, [R1+0x7f8] ;  /* 0x0007f80001f57983 */ /* 0x000f280000300800 */
[----:B-1----:R-:W4:Y:S01]  /*14bf0*/  LDL.LU R249, [R1+0x7cc] ;  /* 0x0007cc0001f97983 */ /* 0x002f220000300800 */
[----:B------:R-:W-:-:S02]  /*14c00*/  IADD3 R4, P2, R5, R4, RZ ;  /* 0x0000000405047210 */ /* 0x000fc40007f5e0ff */
[----:B0-----:R-:W-:-:S05]  /*14c10*/  SHF.R.S32.HI R2, RZ, 0x1f, R5 ;  /* 0x0000001fff027819 */ /* 0x001fca0000011405 */
[C---:B------:R-:W-:Y:S01]  /*14c20*/  IMAD.X R243, R2.reuse, 0x1, R243, P3 ;  /* 0x0000000102f37824 */ /* 0x040fe200018e06f3 */
[C---:B------:R-:W-:Y:S01]  /*14c30*/  IADD3 R244, P3, R5.reuse, R244, RZ ;  /* 0x000000f405f47210 */ /* 0x040fe20007f7e0ff */
[C---:B------:R-:W-:Y:S01]  /*14c40*/  IMAD.X R247, R2.reuse, 0x1, R247, P4 ;  /* 0x0000000102f77824 */ /* 0x040fe200020e06f7 */
[C---:B------:R-:W-:Y:S01]  /*14c50*/  IADD3 R250, P4, R5.reuse, R250, RZ ;  /* 0x000000fa05fa7210 */ /* 0x040fe20007f9e0ff */
[C---:B------:R-:W-:Y:S01]  /*14c60*/  IMAD.X R248, R2.reuse, 0x1, R248, P5 ;  /* 0x0000000102f87824 */ /* 0x040fe200028e06f8 */
[C---:B------:R-:W-:Y:S01]  /*14c70*/  IADD3 R190, P5, R5.reuse, R190, RZ ;  /* 0x000000be05be7210 */ /* 0x040fe20007fbe0ff */
[----:B--2---:R-:W-:Y:S01]  /*14c80*/  IMAD.X R3, R2, 0x1, R3, P2 ;  /* 0x0000000102037824 */ /* 0x004fe200010e0603 */
[----:B------:R-:W-:-:S05]  /*14c90*/  IADD3 R242, P2, R5, R242, RZ ;  /* 0x000000f205f27210 */ /* 0x000fca0007f5e0ff */
[----:B------:R-:W-:Y:S04]  /*14ca0*/  STL [R1+0x7f4], R242 ;  /* 0x0007f4f201007387 */ /* 0x000fe80000100800 */
[----:B------:R-:W-:Y:S04]  /*14cb0*/  STL [R1+0x818], R243 ;  /* 0x000818f301007387 */ /* 0x000fe80000100800 */
[----:B------:R-:W2:Y:S04]  /*14cc0*/  LDL.LU R235, [R1+0x7f0] ;  /* 0x0007f00001eb7983 */ /* 0x000ea80000300800 */
[----:B------:R-:W-:Y:S04]  /*14cd0*/  STL [R1+0x7ec], R244 ;  /* 0x0007ecf401007387 */ /* 0x000fe80000100800 */
[----:B------:R-:W2:Y:S04]  /*14ce0*/  LDL.LU R236, [R1+0x7c4] ;  /* 0x0007c40001ec7983 */ /* 0x000ea80000300800 */
[----:B------:R-:W-:Y:S04]  /*14cf0*/  STL [R1+0x810], R247 ;  /* 0x000810f701007387 */ /* 0x000fe80000100800 */
[----:B------:R-:W2:Y:S04]  /*14d00*/  LDL.LU R200, [R1+0x7e8] ;  /* 0x0007e80001c87983 */ /* 0x000ea80000300800 */
[----:B------:R0:W-:Y:S04]  /*14d10*/  STL [R1+0x7e4], R250 ;  /* 0x0007e4fa01007387 */ /* 0x0001e80000100800 */
[----:B------:R-:W2:Y:S04]  /*14d20*/  LDL.LU R201, [R1+0x7bc] ;  /* 0x0007bc0001c97983 */ /* 0x000ea80000300800 */
[----:B------:R-:W2:Y:S04]  /*14d30*/  LDL.LU R204, [R1+0x7e0] ;  /* 0x0007e00001cc7983 */ /* 0x000ea80000300800 */
[----:B0-----:R-:W2:Y:S04]  /*14d40*/  LDL.LU R250, [R1+0x7b4] ;  /* 0x0007b40001fa7983 */ /* 0x001ea80000300800 */
[----:B------:R-:W2:Y:S04]  /*14d50*/  LDL.LU R205, [R1+0x7d8] ;  /* 0x0007d80001cd7983 */ /* 0x000ea80000300800 */
[----:B------:R-:W2:Y:S04]  /*14d60*/  LDL.LU R207, [R1+0x7ac] ;  /* 0x0007ac0001cf7983 */ /* 0x000ea80000300800 */
[----:B------:R0:W-:Y:S04]  /*14d70*/  STL [R1+0x808], R248 ;  /* 0x000808f801007387 */ /* 0x0001e80000100800 */
[----:B0-----:R-:W2:Y:S04]  /*14d80*/  LDL.LU R248, [R1+0x7d0] ;  /* 0x0007d00001f87983 */ /* 0x001ea80000300800 */
[----:B------:R-:W2:Y:S04]  /*14d90*/  LDL.LU R209, [R1+0x7a4] ;  /* 0x0007a40001d17983 */ /* 0x000ea80000300800 */
[----:B------:R-:W2:Y:S04]  /*14da0*/  LDL.LU R226, [R1+0x7c8] ;  /* 0x0007c80001e27983 */ /* 0x000ea80000300800 */
[----:B------:R-:W2:Y:S04]  /*14db0*/  LDL.LU R227, [R1+0x79c] ;  /* 0x00079c0001e37983 */ /* 0x000ea80000300800 */
[----:B------:R0:W-:Y:S04]  /*14dc0*/  STL [R1+0x7dc], R190 ;  /* 0x0007dcbe01007387 */ /* 0x0001e80000100800 */
[----:B------:R-:W2:Y:S04]  /*14dd0*/  LDL.LU R229, [R1+0x7c0] ;  /* 0x0007c00001e57983 */ /* 0x000ea80000300800 */
[----:B------:R-:W2:Y:S04]  /*14de0*/  LDL.LU R237, [R1+0x794] ;  /* 0x0007940001ed7983 */ /* 0x000ea80000300800 */
[----:B------:R-:W2:Y:S01]  /*14df0*/  LDL.LU R238, [R1+0x7b8] ;  /* 0x0007b80001ee7983 */ /* 0x000ea20000300800 */
[----:B---3--:R-:W-:-:S03]  /*14e00*/  IMAD.X R246, R2, 0x1, R246, P6 ;  /* 0x0000000102f67824 */ /* 0x008fc600030e06f6 */
[----:B------:R-:W3:Y:S04]  /*14e10*/  LDL.LU R241, [R1+0x78c] ;  /* 0x00078c0001f17983 */ /* 0x000ee80000300800 */
[----:B------:R-:W3:Y:S01]  /*14e20*/  LDL.LU R247, [R1+0x7b0] ;  /* 0x0007b00001f77983 */ /* 0x000ee20000300800 */
[----:B----4-:R-:W-:-:S03]  /*14e30*/  IADD3 R191, P6, R5, R191, RZ ;  /* 0x000000bf05bf7210 */ /* 0x010fc60007fde0ff */
[----:B0-----:R-:W4:Y:S04]  /*14e40*/  LDL.LU R190, [R1+0x784] ;  /* 0x0007840001be7983 */ /* 0x001f280000300800 */
[----:B------:R0:W-:Y:S01]  /*14e50*/  STL [R1+0x800], R246 ;  /* 0x000800f601007387 */ /* 0x0001e20000100800 */
[C---:B------:R-:W-:Y:S01]  /*14e60*/  IMAD.X R245, R2.reuse, 0x1, R245, P1 ;  /* 0x0000000102f57824 */ /* 0x040fe200008e06f5 */
[C---:B------:R-:W-:Y:S02]  /*14e70*/  IADD3 R249, P1, R5.reuse, R249, RZ ;  /* 0x000000f905f97210 */ /* 0x040fe40007f3e0ff */
[----:B0-----:R-:W4:Y:S04]  /*14e80*/  LDL.LU R246, [R1+0x7a8] ;  /* 0x0007a80001f67983 */ /* 0x001f280000300800 */
[----:B------:R0:W-:Y:S04]  /*14e90*/  STL [R1+0x7d4], R191 ;  /* 0x0007d4bf01007387 */ /* 0x0001e80000100800 */
[----:B0-----:R-:W4:Y:S04]  /*14ea0*/  LDL.LU R191, [R1+0x77c] ;  /* 0x00077c0001bf7983 */ /* 0x001f280000300800 */
[----:B------:R-:W4:Y:S04]  /*14eb0*/  LDL.LU R242, [R1+0x7a0] ;  /* 0x0007a00001f27983 */ /* 0x000f280000300800 */
[----:B------:R-:W4:Y:S04]  /*14ec0*/  LDL.LU R243, [R1+0x774] ;  /* 0x0007740001f37983 */ /* 0x000f280000300800 */
[----:B------:R0:W-:Y:S04]  /*14ed0*/  STL [R1+0x7f8], R245 ;  /* 0x0007f8f501007387 */ /* 0x0001e80000100800 */
[----:B------:R-:W4:Y:S04]  /*14ee0*/  LDL.LU R244, [R1+0x798] ;  /* 0x0007980001f47983 */ /* 0x000f280000300800 */
[----:B------:R1:W-:Y:S04]  /*14ef0*/  STL [R1+0x7cc], R249 ;  /* 0x0007ccf901007387 */ /* 0x0003e80000100800 */
[----:B0-----:R-:W4:Y:S04]  /*14f00*/  LDL.LU R245, [R1+0x76c] ;  /* 0x00076c0001f57983 */ /* 0x001f280000300800 */
[----:B-1----:R-:W4:Y:S01]  /*14f10*/  LDL.LU R249, [R1+0x790] ;  /* 0x0007900001f97983 */ /* 0x002f220000300800 */
[----:B--2---:R-:W-:Y:S01]  /*14f20*/  IMAD.X R235, R2, 0x1, R235, P2 ;  /* 0x0000000102eb7824 */ /* 0x004fe200010e06eb */
[----:B------:R-:W-:-:S04]  /*14f30*/  IADD3 R236, P2, R5, R236, RZ ;  /* 0x000000ec05ec7210 */ /* 0x000fc80007f5e0ff */
[----:B------:R-:W-:Y:S01]  /*14f40*/  STL [R1+0x7f0], R235 ;  /* 0x0007f0eb01007387 */ /* 0x000fe20000100800 */
[----:B------:R-:W-:-:S03]  /*14f50*/  IMAD.X R200, R2, 0x1, R200, P3 ;  /* 0x0000000102c87824 */ /* 0x000fc600018e06c8 */
[----:B------:R-:W-:Y:S04]  /*14f60*/  STL [R1+0x7c4], R236 ;  /* 0x0007c4ec01007387 */ /* 0x000fe80000100800 */
[----:B------:R-:W-:Y:S01]  /*14f70*/  STL [R1+0x7e8], R200 ;  /* 0x0007e8c801007387 */ /* 0x000fe20000100800 */
[C---:B------:R-:W-:Y:S01]  /*14f80*/  IADD3 R201, P3, R5.reuse, R201, RZ ;  /* 0x000000c905c97210 */ /* 0x040fe20007f7e0ff */
[----:B------:R-:W-:Y:S01]  /*14f90*/  IMAD.X R204, R2, 0x1, R204, P4 ;  /* 0x0000000102cc7824 */ /* 0x000fe200020e06cc */
[----:B------:R-:W-:-:S05]  /*14fa0*/  IADD3 R250, P4, R5, R250, RZ ;  /* 0x000000fa05fa7210 */ /* 0x000fca0007f9e0ff */
[----:B------:R0:W-:Y:S01]  /*14fb0*/  STL [R1+0x7b4], R250 ;  /* 0x0007b4fa01007387 */ /* 0x0001e20000100800 */
[----:B------:R-:W-:-:S03]  /*14fc0*/  IMAD.X R205, R2, 0x1, R205, P5 ;  /* 0x0000000102cd7824 */ /* 0x000fc600028e06cd */
[----:B------:R-:W-:Y:S04]  /*14fd0*/  STL [R1+0x7bc], R201 ;  /* 0x0007bcc901007387 */ /* 0x000fe80000100800 */
[----:B0-----:R-:W2:Y:S01]  /*14fe0*/  LDL.LU R250, [R1+0x764] ;  /* 0x0007640001fa7983 */ /* 0x001ea20000300800 */
[C---:B------:R-:W-:Y:S01]  /*14ff0*/  IADD3 R207, P5, R5.reuse, R207, RZ ;  /* 0x000000cf05cf7210 */ /* 0x040fe20007fbe0ff */
[----:B------:R-:W-:Y:S02]  /*15000*/  IMAD.X R248, R2, 0x1, R248, P6 ;  /* 0x0000000102f87824 */ /* 0x000fe400030e06f8 */
[----:B------:R-:W-:Y:S01]  /*15010*/  STL [R1+0x7e0], R204 ;  /* 0x0007e0cc01007387 */ /* 0x000fe20000100800 */
[----:B------:R-:W-:-:S03]  /*15020*/  IADD3 R209, P6, R5, R209, RZ ;  /* 0x000000d105d17210 */ /* 0x000fc60007fde0ff */
[----:B------:R0:W-:Y:S01]  /*15030*/  STL [R1+0x7d0], R248 ;  /* 0x0007d0f801007387 */ /* 0x0001e20000100800 */
[----:B------:R-:W-:-:S03]  /*15040*/  IMAD.X R226, R2, 0x1, R226, P1 ;  /* 0x0000000102e27824 */ /* 0x000fc600008e06e2 */
[----:B------:R-:W-:Y:S01]  /*15050*/  STL [R1+0x7d8], R205 ;  /* 0x0007d8cd01007387 */ /* 0x000fe20000100800 */
[----:B------:R-:W-:-:S03]  /*15060*/  IADD3 R227, P1, R5, R227, RZ ;  /* 0x000000e305e37210 */ /* 0x000fc60007f3e0ff */
[----:B0-----:R-:W2:Y:S04]  /*15070*/  LDL.LU R248, [R1+0x788] ;  /* 0x0007880001f87983 */ /* 0x001ea80000300800 */
[----:B------:R-:W-:Y:S01]  /*15080*/  STL [R1+0x7ac], R207 ;  /* 0x0007accf01007387 */ /* 0x000fe20000100800 */
[----:B------:R-:W-:-:S03]  /*15090*/  IMAD.X R229, R2, 0x1, R229, P2 ;  /* 0x0000000102e57824 */ /* 0x000fc600010e06e5 */
[----:B------:R-:W-:Y:S01]  /*150a0*/  STL [R1+0x7a4], R209 ;  /* 0x0007a4d101007387 */ /* 0x000fe20000100800 */
[----:B------:R-:W-:-:S03]  /*150b0*/  IADD3 R237, P2, R5, R237, RZ ;  /* 0x000000ed05ed7210 */ /* 0x000fc60007f5e0ff */
[----:B------:R-:W-:Y:S01]  /*150c0*/  STL [R1+0x7c8], R226 ;  /* 0x0007c8e201007387 */ /* 0x000fe20000100800 */
[----:B------:R-:W-:-:S03]  /*150d0*/  IMAD.X R238, R2, 0x1, R238, P3 ;  /* 0x0000000102ee7824 */ /* 0x000fc600018e06ee */
[----:B------:R-:W-:Y:S01]  /*150e0*/  STL [R1+0x79c], R227 ;  /* 0x00079ce301007387 */ /* 0x000fe20000100800 */
[C---:B---3--:R-:W-:Y:S01]  /*150f0*/  IADD3 R241, P3, R5.reuse, R241, RZ ;  /* 0x000000f105f17210 */ /* 0x048fe20007f7e0ff */
[----:B------:R-:W-:Y:S02]  /*15100*/  IMAD.X R247, R2, 0x1, R247, P4 ;  /* 0x0000000102f77824 */ /* 0x000fe400020e06f7 */
[----:B------:R-:W-:Y:S01]  /*15110*/  STL [R1+0x7c0], R229 ;  /* 0x0007c0e501007387 */ /* 0x000fe20000100800 */
[----:B----4-:R-:W-:-:S03]  /*15120*/  IADD3 R190, P4, R5, R190, RZ ;  /* 0x000000be05be7210 */ /* 0x010fc60007f9e0ff */
[----:B------:R-:W-:Y:S04]  /*15130*/  STL [R1+0x794], R237 ;  /* 0x000794ed01007387 */ /* 0x000fe80000100800 */
[----:B------:R-:W-:Y:S04]  /*15140*/  STL [R1+0x7b8], R238 ;  /* 0x0007b8ee01007387 */ /* 0x000fe80000100800 */
[----:B------:R0:W-:Y:S04]  /*15150*/  STL [R1+0x7b0], R247 ;  /* 0x0007b0f701007387 */ /* 0x0001e80000100800 */
[----:B------:R-:W-:Y:S01]  /*15160*/  STL [R1+0x78c], R241 ;  /* 0x00078cf101007387 */ /* 0x000fe20000100800 */
[----:B------:R-:W-:-:S03]  /*15170*/  IMAD.X R246, R2, 0x1, R246, P5 ;  /* 0x0000000102f67824 */ /* 0x000fc600028e06f6 */
[----:B0-----:R-:W3:Y:S04]  /*15180*/  LDL.LU R247, [R1+0x75c] ;  /* 0x00075c0001f77983 */ /* 0x001ee80000300800 */
[----:B------:R0:W-:Y:S01]  /*15190*/  STL [R1+0x784], R190 ;  /* 0x000784be01007387 */ /* 0x0001e20000100800 */
[----:B------:R-:W-:-:S03]  /*151a0*/  IADD3 R191, P5, R5, R191, RZ ;  /* 0x000000bf05bf7210 */ /* 0x000fc60007fbe0ff */
[----:B0-----:R-:W4:Y:S01]  /*151b0*/  LDL.LU R190, [R1+0x780] ;  /* 0x0007800001be7983 */ /* 0x001f220000300800 */
[----:B------:R-:W-:-:S03]  /*151c0*/  IMAD.X R242, R2, 0x1, R242, P6 ;  /* 0x0000000102f27824 */ /* 0x000fc600030e06f2 */
        /* <DEDUP_REMOVED lines=8> */
[----:B------:R-:W-:Y:S04]  /*15250*/  STL [R1+0x7a0], R242 ;  /* 0x0007a0f201007387 */ /* 0x000fe80000100800 */
[----:B------:R-:W-:Y:S04]  /*15260*/  STL [R1+0x774], R243 ;  /* 0x000774f301007387 */ /* 0x000fe80000100800 */
[----:B------:R-:W4:Y:S04]  /*15270*/  LDL.LU R235, [R1+0x74c] ;  /* 0x00074c0001eb7983 */ /* 0x000f280000300800 */
[----:B------:R-:W-:Y:S04]  /*15280*/  STL [R1+0x798], R244 ;  /* 0x000798f401007387 */ /* 0x000fe80000100800 */
[----:B------:R-:W4:Y:S04]  /*15290*/  LDL.LU R236, [R1+0x770] ;  /* 0x0007700001ec7983 */ /* 0x000f280000300800 */
[----:B------:R-:W-:Y:S04]  /*152a0*/  STL [R1+0x76c], R245 ;  /* 0x00076cf501007387 */ /* 0x000fe80000100800 */
[----:B------:R-:W4:Y:S04]  /*152b0*/  LDL.LU R200, [R1+0x744] ;  /* 0x0007440001c87983 */ /* 0x000f280000300800 */
[----:B------:R0:W-:Y:S04]  /*152c0*/  STL [R1+0x790], R249 ;  /* 0x000790f901007387 */ /* 0x0001e80000100800 */
[----:B------:R-:W4:Y:S04]  /*152d0*/  LDL.LU R201, [R1+0x768] ;  /* 0x0007680001c97983 */ /* 0x000f280000300800 */
[----:B------:R-:W4:Y:S04]  /*152e0*/  LDL.LU R204, [R1+0x73c] ;  /* 0x00073c0001cc7983 */ /* 0x000f280000300800 */
[----:B0-----:R-:W4:Y:S04]  /*152f0*/  LDL.LU R249, [R1+0x760] ;  /* 0x0007600001f97983 */ /* 0x001f280000300800 */
[----:B------:R-:W4:Y:S04]  /*15300*/  LDL.LU R205, [R1+0x734] ;  /* 0x0007340001cd7983 */ /* 0x000f280000300800 */
[----:B------:R-:W4:Y:S01]  /*15310*/  LDL.LU R207, [R1+0x758] ;  /* 0x0007580001cf7983 */ /* 0x000f220000300800 */
[----:B--2---:R-:W-:-:S05]  /*15320*/  IADD3 R250, P2, R5, R250, RZ ;  /* 0x000000fa05fa7210 */ /* 0x004fca0007f5e0ff */
[----:B------:R0:W-:Y:S04]  /*15330*/  STL [R1+0x764], R250 ;  /* 0x000764fa01007387 */ /* 0x0001e80000100800 */
[----:B0-----:R-:W2:Y:S04]  /*15340*/  LDL.LU R250, [R1+0x72c] ;  /* 0x00072c0001fa7983 */ /* 0x001ea80000300800 */
[----:B------:R-:W2:Y:S01]  /*15350*/  LDL.LU R209, [R1+0x750] ;  /* 0x0007500001d17983 */ /* 0x000ea20000300800 */
[----:B------:R-:W-:-:S03]  /*15360*/  IMAD.X R248, R2, 0x1, R248, P3 ;  /* 0x0000000102f87824 */ /* 0x000fc600018e06f8 */
[----:B------:R-:W2:Y:S04]  /*15370*/  LDL.LU R226, [R1+0x724] ;  /* 0x0007240001e27983 */ /* 0x000ea80000300800 */
[----:B------:R-:W2:Y:S04]  /*15380*/  LDL.LU R227, [R1+0x748] ;  /* 0x0007480001e37983 */ /* 0x000ea80000300800 */
[----:B------:R0:W-:Y:S04]  /*15390*/  STL [R1+0x788], R248 ;  /* 0x000788f801007387 */ /* 0x0001e80000100800 */
[----:B------:R-:W2:Y:S04]  /*153a0*/  LDL.LU R229, [R1+0x71c] ;  /* 0x00071c0001e57983 */ /* 0x000ea80000300800 */
[----:B------:R-:W2:Y:S04]  /*153b0*/  LDL.LU R237, [R1+0x740] ;  /* 0x0007400001ed7983 */ /* 0x000ea80000300800 */
[----:B------:R-:W2:Y:S04]  /*153c0*/  LDL.LU R238, [R1+0x714] ;  /* 0x0007140001ee7983 */ /* 0x000ea80000300800 */
[----:B------:R-:W2:Y:S04]  /*153d0*/  LDL.LU R241, [R1+0x738] ;  /* 0x0007380001f17983 */ /* 0x000ea80000300800 */
[----:B------:R-:W2:Y:S04]  /*153e0*/  LDL.LU R245, [R1+0x70c] ;  /* 0x00070c0001f57983 */ /* 0x000ea80000300800 */
[----:B0-----:R-:W2:Y:S01]  /*153f0*/  LDL.LU R248, [R1+0x730] ;  /* 0x0007300001f87983 */ /* 0x001ea20000300800 */
[----:B---3--:R-:W-:-:S05]  /*15400*/  IADD3 R247, P3, R5, R247, RZ ;  /* 0x000000f705f77210 */ /* 0x008fca0007f7e0ff */
[----:B------:R0:W-:Y:S01]  /*15410*/  STL [R1+0x75c], R247 ;  /* 0x00075cf701007387 */ /* 0x0001e20000100800 */
[----:B----4-:R-:W-:-:S03]  /*15420*/  IMAD.X R190, R2, 0x1, R190, P4 ;  /* 0x0000000102be7824 */ /* 0x010fc600020e06be */
[----:B0-----:R-:W3:Y:S04]  /*15430*/  LDL.LU R247, [R1+0x704] ;  /* 0x0007040001f77983 */ /* 0x001ee80000300800 */
[----:B------:R0:W-:Y:S01]  /*15440*/  STL [R1+0x780], R190 ;  /* 0x000780be01007387 */ /* 0x0001e20000100800 */
[----:B------:R-:W-:-:S03]  /*15450*/  IADD3 R246, P4, R5, R246, RZ ;  /* 0x000000f605f67210 */ /* 0x000fc60007f9e0ff */
[----:B0-----:R-:W4:Y:S04]  /*15460*/  LDL.LU R190, [R1+0x728] ;  /* 0x0007280001be7983 */ /* 0x001f280000300800 */
[----:B------:R-:W4:Y:S04]  /*15470*/  LDL.LU R242, [R1+0x6fc] ;  /* 0x0006fc0001f27983 */ /* 0x000f280000300800 */
[----:B------:R-:W4:Y:S01]  /*15480*/  LDL.LU R243, [R1+0x720] ;  /* 0x0007200001f37983 */ /* 0x000f220000300800 */
[----:B------:R-:W-:-:S03]  /*15490*/  IMAD.X R191, R2, 0x1, R191, P5 ;  /* 0x0000000102bf7824 */ /* 0x000fc600028e06bf */
[----:B------:R0:W-:Y:S04]  /*154a0*/  STL [R1+0x754], R246 ;  /* 0x000754f601007387 */ /* 0x0001e80000100800 */
[----:B------:R-:W4:Y:S04]  /*154b0*/  LDL.LU R244, [R1+0x6f4] ;  /* 0x0006f40001f47983 */ /* 0x000f280000300800 */
[----:B------:R1:W-:Y:S04]  /*154c0*/  STL [R1+0x778], R191 ;  /* 0x000778bf01007387 */ /* 0x0003e80000100800 */
[----:B0-----:R-:W4:Y:S01]  /*154d0*/  LDL.LU R246, [R1+0x718] ;  /* 0x0007180001f67983 */ /* 0x001f220000300800 */
[----:B------:R-:W-:-:S03]  /*154e0*/  IADD3 R235, P5, R5, R235, RZ ;  /* 0x000000eb05eb7210 */ /* 0x000fc60007fbe0ff */
[----:B-1----:R-:W4:Y:S01]  /*154f0*/  LDL.LU R191, [R1+0x6ec] ;  /* 0x0006ec0001bf7983 */ /* 0x002f220000300800 */
[----:B------:R-:W-:-:S03]  /*15500*/  IMAD.X R236, R2, 0x1, R236, P6 ;  /* 0x0000000102ec7824 */ /* 0x000fc600030e06ec */
[----:B------:R-:W-:Y:S01]  /*15510*/  STL [R1+0x74c], R235 ;  /* 0x00074ceb01007387 */ /* 0x000fe20000100800 */
[----:B------:R-:W-:-:S03]  /*15520*/  IADD3 R200, P6, R5, R200, RZ ;  /* 0x000000c805c87210 */ /* 0x000fc60007fde0ff */
[----:B------:R-:W-:Y:S04]  /*15530*/  STL [R1+0x770], R236 ;  /* 0x000770ec01007387 */ /* 0x000fe80000100800 */
[----:B------:R-:W-:Y:S01]  /*15540*/  STL [R1+0x744], R200 ;  /* 0x000744c801007387 */ /* 0x000fe20000100800 */
[C---:B------:R-:W-:Y:S02]  /*15550*/  IMAD.X R201, R2.reuse, 0x1, R201, P1 ;  /* 0x0000000102c97824 */ /* 0x040fe400008e06c9 */
[----:B------:R-:W-:-:S05]  /*15560*/  IMAD.X R249, R2, 0x1, R249, P2 ;  /* 0x0000000102f97824 */ /* 0x000fca00010e06f9 */
[----:B------:R0:W-:Y:S04]  /*15570*/  STL [R1+0x760], R249 ;  /* 0x000760f901007387 */ /* 0x0001e80000100800 */
[----:B------:R-:W-:Y:S04]  /*15580*/  STL [R1+0x768], R201 ;  /* 0x000768c901007387 */ /* 0x000fe80000100800 */
[----:B0-----:R-:W4:Y:S01]  /*15590*/  LDL.LU R249, [R1+0x710] ;  /* 0x0007100001f97983 */ /* 0x001f220000300800 */
[C---:B------:R-:W-:Y:S01]  /*155a0*/  IADD3 R204, P1, R5.reuse, R204, RZ ;  /* 0x000000cc05cc7210 */ /* 0x040fe20007f3e0ff */
[----:B------:R-:W-:Y:S01]  /*155b0*/  IMAD.X R207, R2, 0x1, R207, P3 ;  /* 0x0000000102cf7824 */ /* 0x000fe200018e06cf */
[----:B------:R-:W-:-:S03]  /*155c0*/  IADD3 R205, P2, R5, R205, RZ ;  /* 0x000000cd05cd7210 */ /* 0x000fc60007f5e0ff */
[----:B------:R-:W-:Y:S01]  /*155d0*/  STL [R1+0x73c], R204 ;  /* 0x00073ccc01007387 */ /* 0x000fe20000100800 */
[----:B--2---:R-:W-:Y:S01]  /*155e0*/  IADD3 R250, P3, R5, R250, RZ ;  /* 0x000000fa05fa7210 */ /* 0x004fe20007f7e0ff */
[----:B------:R-:W-:-:S04]  /*155f0*/  IMAD.X R209, R2, 0x1, R209, P4 ;  /* 0x0000000102d17824 */ /* 0x000fc800020e06d1 */
[----:B------:R0:W-:Y:S01]  /*15600*/  STL [R1+0x72c], R250 ;  /* 0x00072cfa01007387 */ /* 0x0001e20000100800 */
[----:B------:R-:W-:-:S03]  /*15610*/  IADD3 R226, P4, R5, R226, RZ ;  /* 0x000000e205e27210 */ /* 0x000fc60007f9e0ff */
[----:B------:R-:W-:Y:S01]  /*15620*/  STL [R1+0x734], R205 ;  /* 0x000734cd01007387 */ /* 0x000fe20000100800 */
[----:B------:R-:W-:-:S03]  /*15630*/  IMAD.X R227, R2, 0x1, R227, P5 ;  /* 0x0000000102e37824 */ /* 0x000fc600028e06e3 */
[----:B0-----:R-:W2:Y:S04]  /*15640*/  LDL.LU R250, [R1+0x6e4] ;  /* 0x0006e40001fa7983 */ /* 0x001ea80000300800 */
[----:B------:R-:W-:Y:S01]  /*15650*/  STL [R1+0x758], R207 ;  /* 0x000758cf01007387 */ /* 0x000fe20000100800 */
[----:B------:R-:W-:-:S03]  /*15660*/  IADD3 R229, P5, R5, R229, RZ ;  /* 0x000000e505e57210 */ /* 0x000fc60007fbe0ff */
[----:B------:R-:W-:Y:S01]  /*15670*/  STL [R1+0x750], R209 ;  /* 0x000750d101007387 */ /* 0x000fe20000100800 */
[----:B------:R-:W-:-:S03]  /*15680*/  IMAD.X R237, R2, 0x1, R237, P6 ;  /* 0x0000000102ed7824 */ /* 0x000fc600030e06ed */
[----:B------:R-:W-:Y:S01]  /*15690*/  STL [R1+0x724], R226 ;  /* 0x000724e201007387 */ /* 0x000fe20000100800 */
[C---:B------:R-:W-:Y:S01]  /*156a0*/  IADD3 R238, P6, R5.reuse, R238, RZ ;  /* 0x000000ee05ee7210 */ /* 0x040fe20007fde0ff */
[----:B------:R-:W-:Y:S02]  /*156b0*/  IMAD.X R241, R2, 0x1, R241, P1 ;  /* 0x0000000102f17824 */ /* 0x000fe400008e06f1 */
[----:B------:R-:W-:Y:S01]  /*156c0*/  STL [R1+0x748], R227 ;  /* 0x000748e301007387 */ /* 0x000fe20000100800 */
[----:B------:R-:W-:-:S03]  /*156d0*/  IADD3 R245, P1, R5, R245, RZ ;  /* 0x000000f505f57210 */ /* 0x000fc60007f3e0ff */
[----:B------:R-:W-:Y:S01]  /*156e0*/  STL [R1+0x71c], R229 ;  /* 0x00071ce501007387 */ /* 0x000fe20000100800 */
[----:B------:R-:W-:-:S03]  /*156f0*/  IMAD.X R248, R2, 0x1, R248, P2 ;  /* 0x0000000102f87824 */ /* 0x000fc600010e06f8 */
[----:B------:R-:W-:Y:S04]  /*15700*/  STL [R1+0x740], R237 ;  /* 0x000740ed01007387 */ /* 0x000fe80000100800 */
[----:B------:R-:W-:Y:S04]  /*15710*/  STL [R1+0x714], R238 ;  /* 0x000714ee01007387 */ /* 0x000fe80000100800 */
[----:B------:R0:W-:Y:S04]  /*15720*/  STL [R1+0x70c], R245 ;  /* 0x00070cf501007387 */ /* 0x0001e80000100800 */
[----:B------:R-:W-:Y:S04]  /*15730*/  STL [R1+0x738], R241 ;  /* 0x000738f101007387 */ /* 0x000fe80000100800 */
[----:B0-----:R-:W2:Y:S04]  /*15740*/  LDL.LU R245, [R1+0x708] ;  /* 0x0007080001f57983 */ /* 0x001ea80000300800 */
[----:B------:R0:W-:Y:S01]  /*15750*/  STL [R1+0x730], R248 ;  /* 0x000730f801007387 */ /* 0x0001e20000100800 */
[----:B---3--:R-:W-:-:S03]  /*15760*/  IADD3 R247, P2, R5, R247, RZ ;  /* 0x000000f705f77210 */ /* 0x008fc60007f5e0ff */
[----:B0-----:R-:W3:Y:S04]  /*15770*/  LDL.LU R248, [R1+0x6dc] ;  /* 0x0006dc0001f87983 */ /* 0x001ee80000300800 */
[----:B------:R0:W-:Y:S01]  /*15780*/  STL [R1+0x704], R247 ;  /* 0x000704f701007387 */ /* 0x0001e20000100800 */
[C---:B----4-:R-:W-:Y:S01]  /*15790*/  IMAD.X R190, R2.reuse, 0x1, R190, P3 ;  /* 0x0000000102be7824 */ /* 0x050fe200018e06be */
[----:B------:R-:W-:Y:S02]  /*157a0*/  IADD3 R242, P3, R5, R242, RZ ;  /* 0x000000f205f27210 */ /* 0x000fe40007f7e0ff */
[----:B0-----:R-:W4:Y:S01]  /*157b0*/  LDL.LU R247, [R1+0x700] ;  /* 0x0007000001f77983 */ /* 0x001f220000300800 */
[----:B------:R-:W-:-:S03]  /*157c0*/  IMAD.X R243, R2, 0x1, R243, P4 ;  /* 0x0000000102f37824 */ /* 0x000fc600020e06f3 */
[----:B------:R0:W-:Y:S01]  /*157d0*/  STL [R1+0x728], R190 ;  /* 0x000728be01007387 */ /* 0x0001e20000100800 */
[----:B------:R-:W-:-:S03]  /*157e0*/  IADD3 R244, P4, R5, R244, RZ ;  /* 0x000000f405f47210 */ /* 0x000fc60007f9e0ff */
[----:B0-----:R-:W4:Y:S04]  /*157f0*/  LDL.LU R190, [R1+0x6d4] ;  /* 0x0006d40001be7983 */ /* 0x001f280000300800 */
[----:B------:R-:W-:Y:S01]  /*15800*/  STL [R1+0x6fc], R242 ;  /* 0x0006fcf201007387 */ /* 0x000fe20000100800 */
[----:B------:R-:W-:-:S03]  /*15810*/  IMAD.X R246, R2, 0x1, R246, P5 ;  /* 0x0000000102f67824 */ /* 0x000fc600028e06f6 */
[----:B------:R-:W-:Y:S01]  /*15820*/  STL [R1+0x720], R243 ;  /* 0x000720f301007387 */ /* 0x000fe20000100800 */
[----:B------:R-:W-:-:S03]  /*15830*/  IADD3 R191, P5, R5, R191, RZ ;  /* 0x000000bf05bf7210 */ /* 0x000fc60007fbe0ff */
[----:B------:R-:W4:Y:S04]  /*15840*/  LDL.LU R236, [R1+0x6f8] ;  /* 0x0006f80001ec7983 */ /* 0x000f280000300800 */
[----:B------:R-:W-:Y:S04]  /*15850*/  STL [R1+0x6f4], R244 ;  /* 0x0006f4f401007387 */ /* 0x000fe80000100800 */
[----:B------:R-:W4:Y:S04]  /*15860*/  LDL.LU R200, [R1+0x6cc] ;  /* 0x0006cc0001c87983 */ /* 0x000f280000300800 */
[----:B------:R-:W-:Y:S04]  /*15870*/  STL [R1+0x718], R246 ;  /* 0x000718f601007387 */ /* 0x000fe80000100800 */
[----:B------:R-:W4:Y:S04]  /*15880*/  LDL.LU R201, [R1+0x6f0] ;  /* 0x0006f00001c97983 */ /* 0x000f280000300800 */
[----:B------:R0:W-:Y:S04]  /*15890*/  STL [R1+0x6ec], R191 ;  /* 0x0006ecbf01007387 */ /* 0x0001e80000100800 */
[----:B0-----:R-:W4:Y:S04]  /*158a0*/  LDL.LU R191, [R1+0x6c4] ;  /* 0x0006c40001bf7983 */ /* 0x001f280000300800 */
[----:B------:R-:W4:Y:S04]  /*158b0*/  LDL.LU R204, [R1+0x6e8] ;  /* 0x0006e80001cc7983 */ /* 0x000f280000300800 */
[----:B------:R-:W4:Y:S01]  /*158c0*/  LDL.LU R205, [R1+0x6bc] ;  /* 0x0006bc0001cd7983 */ /* 0x000f220000300800 */
[----:B------:R-:W-:-:S03]  /*158d0*/  IMAD.X R249, R2, 0x1, R249, P6 ;  /* 0x0000000102f97824 */ /* 0x000fc600030e06f9 */
[----:B------:R-:W4:Y:S04]  /*158e0*/  LDL.LU R207, [R1+0x6e0] ;  /* 0x0006e00001cf7983 */ /* 0x000f280000300800 */
[----:B------:R0:W-:Y:S04]  /*158f0*/  STL [R1+0x710], R249 ;  /* 0x000710f901007387 */ /* 0x0001e80000100800 */
[----:B0-----:R-:W4:Y:S04]  /*15900*/  LDL.LU R249, [R1+0x6b4] ;  /* 0x0006b40001f97983 */ /* 0x001f280000300800 */
[----:B------:R-:W4:Y:S04]  /*15910*/  LDL.LU R209, [R1+0x6d8] ;  /* 0x0006d80001d17983 */ /* 0x000f280000300800 */
[----:B------:R-:W4:Y:S04]  /*15920*/  LDL.LU R226, [R1+0x6ac] ;  /* 0x0006ac0001e27983 */ /* 0x000f280000300800 */
[----:B------:R-:W4:Y:S01]  /*15930*/  LDL.LU R227, [R1+0x6d0] ;  /* 0x0006d00001e37983 */ /* 0x000f220000300800 */
[----:B--2---:R-:W-:-:S05]  /*15940*/  IADD3 R250, P6, R5, R250, RZ ;  /* 0x000000fa05fa7210 */ /* 0x004fca0007fde0ff */
[----:B------:R0:W-:Y:S04]  /*15950*/  STL [R1+0x6e4], R250 ;  /* 0x0006e4fa01007387 */ /* 0x0001e80000100800 */
[----:B------:R-:W2:Y:S04]  /*15960*/  LDL.LU R229, [R1+0x6a4] ;  /* 0x0006a40001e57983 */ /* 0x000ea80000300800 */
[----:B------:R-:W2:Y:S04]  /*15970*/  LDL.LU R237, [R1+0x6c8] ;  /* 0x0006c80001ed7983 */ /* 0x000ea80000300800 */
[----:B------:R-:W2:Y:S04]  /*15980*/  LDL.LU R238, [R1+0x69c] ;  /* 0x00069c0001ee7983 */ /* 0x000ea80000300800 */
[----:B------:R-:W2:Y:S04]  /*15990*/  LDL.LU R241, [R1+0x6c0] ;  /* 0x0006c00001f17983 */ /* 0x000ea80000300800 */
[----:B------:R-:W2:Y:S04]  /*159a0*/  LDL.LU R246, [R1+0x694] ;  /* 0x0006940001f67983 */ /* 0x000ea80000300800 */
[----:B0-----:R-:W2:Y:S01]  /*159b0*/  LDL.LU R250, [R1+0x6b8] ;  /* 0x0006b80001fa7983 */ /* 0x001ea20000300800 */
[----:B------:R-:W-:-:S05]  /*159c0*/  IMAD.X R245, R2, 0x1, R245, P1 ;  /* 0x0000000102f57824 */ /* 0x000fca00008e06f5 */
[----:B------:R0:W-:Y:S01]  /*159d0*/  STL [R1+0x708], R245 ;  /* 0x000708f501007387 */ /* 0x0001e20000100800 */
[----:B---3--:R-:W-:-:S03]  /*159e0*/  IADD3 R248, P1, R5, R248, RZ ;  /* 0x000000f805f87210 */ /* 0x008fc60007f3e0ff */
[----:B0-----:R-:W3:Y:S04]  /*159f0*/  LDL.LU R245, [R1+0x68c] ;  /* 0x00068c0001f57983 */ /* 0x001ee80000300800 */
[----:B------:R0:W-:Y:S01]  /*15a00*/  STL [R1+0x6dc], R248 ;  /* 0x0006dcf801007387 */ /* 0x0001e20000100800 */
[----:B----4-:R-:W-:-:S03]  /*15a10*/  IMAD.X R247, R2, 0x1, R247, P2 ;  /* 0x0000000102f77824 */ /* 0x010fc600010e06f7 */
[----:B0-----:R-:W4:Y:S04]  /*15a20*/  LDL.LU R248, [R1+0x6b0] ;  /* 0x0006b00001f87983 */ /* 0x001f280000300800 */
[----:B------:R-:W4:Y:S04]  /*15a30*/  LDL.LU R242, [R1+0x684] ;  /* 0x0006840001f27983 */ /* 0x000f280000300800 */
[----:B------:R-:W4:Y:S01]  /*15a40*/  LDL.LU R243, [R1+0x6a8] ;  /* 0x0006a80001f37983 */ /* 0x000f220000300800 */
[----:B------:R-:W-:-:S03]  /*15a50*/  IADD3 R190, P2, R5, R190, RZ ;  /* 0x000000be05be7210 */ /* 0x000fc60007f5e0ff */
[----:B------:R0:W-:Y:S04]  /*15a60*/  STL [R1+0x700], R247 ;  /* 0x000700f701007387 */ /* 0x0001e80000100800 */
[----:B------:R-:W4:Y:S04]  /*15a70*/  LDL.LU R244, [R1+0x67c] ;  /* 0x00067c0001f47983 */ /* 0x000f280000300800 */
[----:B------:R1:W-:Y:S04]  /*15a80*/  STL [R1+0x6d4], R190 ;  /* 0x0006d4be01007387 */ /* 0x0003e80000100800 */
[----:B0-----:R-:W4:Y:S01]  /*15a90*/  LDL.LU R247, [R1+0x6a0] ;  /* 0x0006a00001f77983 */ /* 0x001f220000300800 */
[----:B------:R-:W-:-:S03]  /*15aa0*/  IMAD.X R236, R2, 0x1, R236, P3 ;  /* 0x0000000102ec7824 */ /* 0x000fc600018e06ec */
[----:B-1----:R-:W4:Y:S01]  /*15ab0*/  LDL.LU R190, [R1+0x674] ;  /* 0x0006740001be7983 */ /* 0x002f220000300800 */
[----:B------:R-:W-:-:S03]  /*15ac0*/  IADD3 R200, P3, R5, R200, RZ ;  /* 0x000000c805c87210 */ /* 0x000fc60007f7e0ff */
[----:B------:R-:W-:Y:S01]  /*15ad0*/  STL [R1+0x6f8], R236 ;  /* 0x0006f8ec01007387 */ /* 0x000fe20000100800 */
[----:B------:R-:W-:Y:S01]  /*15ae0*/  IMAD.X R201, R2, 0x1, R201, P4 ;  /* 0x0000000102c97824 */ /* 0x000fe200020e06c9 */
[----:B------:R-:W-:-:S05]  /*15af0*/  IADD3 R191, P4, R5, R191, RZ ;  /* 0x000000bf05bf7210 */ /* 0x000fca0007f9e0ff */
[----:B------:R0:W-:Y:S04]  /*15b00*/  STL [R1+0x6c4], R191 ;  /* 0x0006c4bf01007387 */ /* 0x0001e80000100800 */
[----:B------:R-:W-:Y:S01]  /*15b10*/  STL [R1+0x6cc], R200 ;  /* 0x0006ccc801007387 */ /* 0x000fe20000100800 */
[----:B------:R-:W-:-:S03]  /*15b20*/  IMAD.X R204, R2, 0x1, R204, P5 ;  /* 0x0000000102cc7824 */ /* 0x000fc600028e06cc */
[----:B0-----:R-:W4:Y:S01]  /*15b30*/  LDL.LU R191, [R1+0x698] ;  /* 0x0006980001bf7983 */ /* 0x001f220000300800 */
[----:B------:R-:W-:Y:S01]  /*15b40*/  IMAD.X R207, R2, 0x1, R207, P6 ;  /* 0x0000000102cf7824 */ /* 0x000fe200030e06cf */
[C---:B------:R-:W-:Y:S02]  /*15b50*/  IADD3 R205, P5, R5.reuse, R205, RZ ;  /* 0x000000cd05cd7210 */ /* 0x040fe40007fbe0ff */
[----:B------:R-:W-:Y:S01]  /*15b60*/  STL [R1+0x6f0], R201 ;  /* 0x0006f0c901007387 */ /* 0x000fe20000100800 */
[----:B------:R-:W-:-:S03]  /*15b70*/  IADD3 R249, P6, R5, R249, RZ ;  /* 0x000000f905f97210 */ /* 0x000fc60007fde0ff */
[----:B------:R-:W-:Y:S04]  /*15b80*/  STL [R1+0x6e8], R204 ;  /* 0x0006e8cc01007387 */ /* 0x000fe80000100800 */
[----:B------:R0:W-:Y:S04]  /*15b90*/  STL [R1+0x6b4], R249 ;  /* 0x0006b4f901007387 */ /* 0x0001e80000100800 */
[----:B------:R-:W-:Y:S04]  /*15ba0*/  STL [R1+0x6bc], R205 ;  /* 0x0006bccd01007387 */ /* 0x000fe80000100800 */
[----:B0-----:R-:W4:Y:S01]  /*15bb0*/  LDL.LU R249, [R1+0x66c] ;  /* 0x00066c0001f97983 */ /* 0x001f220000300800 */
[C---:B------:R-:W-:Y:S01]  /*15bc0*/  IMAD.X R209, R2.reuse, 0x1, R209, P1 ;  /* 0x0000000102d17824 */ /* 0x040fe200008e06d1 */
[C---:B------:R-:W-:Y:S01]  /*15bd0*/  IADD3 R226, P1, R5.reuse, R226, RZ ;  /* 0x000000e205e27210 */ /* 0x040fe20007f3e0ff */
[C---:B------:R-:W-:Y:S01]  /*15be0*/  IMAD.X R227, R2.reuse, 0x1, R227, P2 ;  /* 0x0000000102e37824 */ /* 0x040fe200010e06e3 */
[----:B------:R-:W-:Y:S04]  /*15bf0*/  STL [R1+0x6e0], R207 ;  /* 0x0006e0cf01007387 */ /* 0x000fe80000100800 */
[----:B------:R-:W-:Y:S04]  /*15c00*/  STL [R1+0x6d8], R209 ;  /* 0x0006d8d101007387 */ /* 0x000fe80000100800 */
[----:B------:R-:W-:Y:S04]  /*15c10*/  STL [R1+0x6ac], R226 ;  /* 0x0006ace201007387 */ /* 0x000fe80000100800 */
[----:B------:R-:W-:Y:S01]  /*15c20*/  STL [R1+0x6d0], R227 ;  /* 0x0006d0e301007387 */ /* 0x000fe20000100800 */
[----:B--2---:R-:W-:Y:S01]  /*15c30*/  IADD3 R229, P2, R5, R229, RZ ;  /* 0x000000e505e57210 */ /* 0x004fe20007f5e0ff */
[----:B------:R-:W-:-:S04]  /*15c40*/  IMAD.X R237, R2, 0x1, R237, P3 ;  /* 0x0000000102ed7824 */ /* 0x000fc800018e06ed */
[----:B------:R-:W-:Y:S01]  /*15c50*/  STL [R1+0x6a4], R229 ;  /* 0x0006a4e501007387 */ /* 0x000fe20000100800 */
[C---:B------:R-:W-:Y:S01]  /*15c60*/  IADD3 R238, P3, R5.reuse, R238, RZ ;  /* 0x000000ee05ee7210 */ /* 0x040fe20007f7e0ff */
[----:B------:R-:W-:Y:S02]  /*15c70*/  IMAD.X R241, R2, 0x1, R241, P4 ;  /* 0x0000000102f17824 */ /* 0x000fe400020e06f1 */
[----:B------:R-:W-:Y:S01]  /*15c80*/  STL [R1+0x6c8], R237 ;  /* 0x0006c8ed01007387 */ /* 0x000fe20000100800 */
[----:B------:R-:W-:-:S03]  /*15c90*/  IADD3 R246, P4, R5, R246, RZ ;  /* 0x000000f605f67210 */ /* 0x000fc60007f9e0ff */
[----:B------:R-:W-:Y:S01]  /*15ca0*/  STL [R1+0x69c], R238 ;  /* 0x00069cee01007387 */ /* 0x000fe20000100800 */
[----:B------:R-:W-:-:S03]  /*15cb0*/  IMAD.X R250, R2, 0x1, R250, P5 ;  /* 0x0000000102fa7824 */ /* 0x000fc600028e06fa */
[----:B------:R0:W-:Y:S04]  /*15cc0*/  STL [R1+0x694], R246 ;  /* 0x000694f601007387 */ /* 0x0001e80000100800 */
[----:B------:R-:W-:Y:S04]  /*15cd0*/  STL [R1+0x6c0], R241 ;  /* 0x0006c0f101007387 */ /* 0x000fe80000100800 */
[----:B0-----:R-:W2:Y:S04]  /*15ce0*/  LDL.LU R246, [R1+0x690] ;  /* 0x0006900001f67983 */ /* 0x001ea80000300800 */
[----:B------:R0:W-:Y:S04]  /*15cf0*/  STL [R1+0x6b8], R250 ;  /* 0x0006b8fa01007387 */ /* 0x0001e80000100800 */
[----:B0-----:R-:W2:Y:S01]  /*15d00*/  LDL.LU R250, [R1+0x664] ;  /* 0x0006640001fa7983 */ /* 0x001ea20000300800 */
[----:B---3--:R-:W-:-:S05]  /*15d10*/  IADD3 R245, P5, R5, R245, RZ ;  /* 0x000000f505f57210 */ /* 0x008fca0007fbe0ff */
[----:B------:R0:W-:Y:S01]  /*15d20*/  STL [R1+0x68c], R245 ;  /* 0x00068cf501007387 */ /* 0x0001e20000100800 */
[----:B----4-:R-:W-:-:S03]  /*15d30*/  IMAD.X R248, R2, 0x1, R248, P6 ;  /* 0x0000000102f87824 */ /* 0x010fc600030e06f8 */
[----:B0-----:R-:W3:Y:S01]  /*15d40*/  LDL.LU R245, [R1+0x688] ;  /* 0x0006880001f57983 */ /* 0x001ee20000300800 */
[----:B------:R-:W-:-:S03]  /*15d50*/  IADD3 R242, P6, R5, R242, RZ ;  /* 0x000000f205f27210 */ /* 0x000fc60007fde0ff */
[----:B------:R0:W-:Y:S01]  /*15d60*/  STL [R1+0x6b0], R248 ;  /* 0x0006b0f801007387 */ /* 0x0001e20000100800 */
[----:B------:R-:W-:-:S03]  /*15d70*/  IMAD.X R243, R2, 0x1, R243, P1 ;  /* 0x0000000102f37824 */ /* 0x000fc600008e06f3 */
[----:B0-----:R-:W4:Y:S01]  /*15d80*/  LDL.LU R248, [R1+0x65c] ;  /* 0x00065c0001f87983 */ /* 0x001f220000300800 */
[----:B------:R-:W-:-:S03]  /*15d90*/  IADD3 R244, P1, R5, R244, RZ ;  /* 0x000000f405f47210 */ /* 0x000fc60007f3e0ff */
[----:B------:R-:W-:Y:S04]  /*15da0*/  STL [R1+0x684], R242 ;  /* 0x000684f201007387 */ /* 0x000fe80000100800 */
[----:B------:R-:W-:Y:S01]  /*15db0*/  STL [R1+0x6a8], R243 ;  /* 0x0006a8f301007387 */ /* 0x000fe20000100800 */
[----:B------:R-:W-:-:S03]  /*15dc0*/  IMAD.X R247, R2, 0x1, R247, P2 ;  /* 0x0000000102f77824 */ /* 0x000fc600010e06f7 */
[----:B------:R-:W4:Y:S04]  /*15dd0*/  LDL.LU R235, [R1+0x680] ;  /* 0x0006800001eb7983 */ /* 0x000f280000300800 */
[----:B------:R-:W-:Y:S01]  /*15de0*/  STL [R1+0x67c], R244 ;  /* 0x00067cf401007387 */ /* 0x000fe20000100800 */
[----:B------:R-:W-:-:S03]  /*15df0*/  IADD3 R190, P2, R5, R190, RZ ;  /* 0x000000be05be7210 */ /* 0x000fc60007f5e0ff */
[----:B------:R-:W4:Y:S04]  /*15e00*/  LDL.LU R236, [R1+0x654] ;  /* 0x0006540001ec7983 */ /* 0x000f280000300800 */
[----:B------:R-:W-:Y:S04]  /*15e10*/  STL [R1+0x6a0], R247 ;  /* 0x0006a0f701007387 */ /* 0x000fe80000100800 */
[----:B------:R-:W4:Y:S04]  /*15e20*/  LDL.LU R200, [R1+0x678] ;  /* 0x0006780001c87983 */ /* 0x000f280000300800 */
[----:B------:R0:W-:Y:S04]  /*15e30*/  STL [R1+0x674], R190 ;  /* 0x000674be01007387 */ /* 0x0001e80000100800 */
[----:B0-----:R-:W4:Y:S04]  /*15e40*/  LDL.LU R190, [R1+0x64c] ;  /* 0x00064c0001be7983 */ /* 0x001f280000300800 */
[----:B------:R-:W4:Y:S04]  /*15e50*/  LDL.LU R201, [R1+0x670] ;  /* 0x0006700001c97983 */ /* 0x000f280000300800 */
[----:B------:R-:W4:Y:S04]  /*15e60*/  LDL.LU R204, [R1+0x644] ;  /* 0x0006440001cc7983 */ /* 0x000f280000300800 */
[----:B------:R-:W4:Y:S01]  /*15e70*/  LDL.LU R205, [R1+0x668] ;  /* 0x0006680001cd7983 */ /* 0x000f220000300800 */
[----:B------:R-:W-:-:S05]  /*15e80*/  IMAD.X R191, R2, 0x1, R191, P3 ;  /* 0x0000000102bf7824 */ /* 0x000fca00018e06bf */
[----:B------:R0:W-:Y:S04]  /*15e90*/  STL [R1+0x698], R191 ;  /* 0x000698bf01007387 */ /* 0x0001e80000100800 */
[----:B------:R-:W4:Y:S04]  /*15ea0*/  LDL.LU R207, [R1+0x63c] ;  /* 0x00063c0001cf7983 */ /* 0x000f280000300800 */
[----:B0-----:R-:W4:Y:S04]  /*15eb0*/  LDL.LU R191, [R1+0x660] ;  /* 0x0006600001bf7983 */ /* 0x001f280000300800 */
[----:B------:R-:W4:Y:S04]  /*15ec0*/  LDL.LU R209, [R1+0x634] ;  /* 0x0006340001d17983 */ /* 0x000f280000300800 */
[----:B------:R-:W4:Y:S01]  /*15ed0*/  LDL.LU R226, [R1+0x658] ;  /* 0x0006580001e27983 */ /* 0x000f220000300800 */
[----:B------:R-:W-:-:S03]  /*15ee0*/  IADD3 R249, P3, R5, R249, RZ ;  /* 0x000000f905f97210 */ /* 0x000fc60007f7e0ff */
[----:B------:R-:W4:Y:S04]  /*15ef0*/  LDL.LU R227, [R1+0x62c] ;  /* 0x00062c0001e37983 */ /* 0x000f280000300800 */
[----:B------:R0:W-:Y:S04]  /*15f00*/  STL [R1+0x66c], R249 ;  /* 0x00066cf901007387 */ /* 0x0001e80000100800 */
[----:B------:R-:W4:Y:S04]  /*15f10*/  LDL.LU R229, [R1+0x650] ;  /* 0x0006500001e57983 */ /* 0x000f280000300800 */
[----:B------:R-:W4:Y:S04]  /*15f20*/  LDL.LU R237, [R1+0x624] ;  /* 0x0006240001ed7983 */ /* 0x000f280000300800 */
[----:B------:R-:W4:Y:S04]  /*15f30*/  LDL.LU R238, [R1+0x648] ;  /* 0x0006480001ee7983 */ /* 0x000f280000300800 */
[----:B------:R-:W4:Y:S04]  /*15f40*/  LDL.LU R241, [R1+0x61c] ;  /* 0x00061c0001f17983 */ /* 0x000f280000300800 */
[----:B------:R-:W4:Y:S04]  /*15f50*/  LDL.LU R247, [R1+0x640] ;  /* 0x0006400001f77983 */ /* 0x000f280000300800 */
[----:B0-----:R-:W4:Y:S01]  /*15f60*/  LDL.LU R249, [R1+0x614] ;  /* 0x0006140001f97983 */ /* 0x001f220000300800 */
[----:B--2---:R-:W-:-:S05]  /*15f70*/  IMAD.X R246, R2, 0x1, R246, P4 ;  /* 0x0000000102f67824 */ /* 0x004fca00020e06f6 */
[----:B------:R0:W-:Y:S01]  /*15f80*/  STL [R1+0x690], R246 ;  /* 0x000690f601007387 */ /* 0x0001e20000100800 */
[----:B------:R-:W-:-:S03]  /*15f90*/  IADD3 R250, P4, R5, R250, RZ ;  /* 0x000000fa05fa7210 */ /* 0x000fc60007f9e0ff */
[----:B0-----:R-:W2:Y:S04]  /*15fa0*/  LDL.LU R246, [R1+0x638] ;  /* 0x0006380001f67983 */ /* 0x001ea80000300800 */
[----:B------:R0:W-:Y:S04]  /*15fb0*/  STL [R1+0x664], R250 ;  /* 0x000664fa01007387 */ /* 0x0001e80000100800 */
[----:B0-----:R-:W2:Y:S04]  /*15fc0*/  LDL.LU R250, [R1+0x60c] ;  /* 0x00060c0001fa7983 */ /* 0x001ea80000300800 */
[----:B------:R-:W2:Y:S01]  /*15fd0*/  LDL.LU R242, [R1+0x630] ;  /* 0x0006300001f27983 */ /* 0x000ea20000300800 */
[----:B---3--:R-:W-:-:S03]  /*15fe0*/  IMAD.X R245, R2, 0x1, R245, P5 ;  /* 0x0000000102f57824 */ /* 0x008fc600028e06f5 */
[----:B------:R-:W3:Y:S04]  /*15ff0*/  LDL.LU R243, [R1+0x604] ;  /* 0x0006040001f37983 */ /* 0x000ee80000300800 */
[----:B------:R0:W-:Y:S04]  /*16000*/  STL [R1+0x688], R245 ;  /* 0x000688f501007387 */ /* 0x0001e80000100800 */
[----:B------:R-:W3:Y:S01]  /*16010*/  LDL.LU R244, [R1+0x628] ;  /* 0x0006280001f47983 */ /* 0x000ee20000300800 */
[----:B----4-:R-:W-:-:S05]  /*16020*/  IADD3 R248, P5, R5, R248, RZ ;  /* 0x000000f805f87210 */ /* 0x010fca0007fbe0ff */
        /* <DEDUP_REMOVED lines=8> */
[----:B------:R0:W-:Y:S01]  /*160b0*/  STL [R1+0x64c], R190 ;  /* 0x00064cbe01007387 */ /* 0x0001e20000100800 */
[----:B------:R-:W-:-:S03]  /*160c0*/  IMAD.X R201, R2, 0x1, R201, P2 ;  /* 0x0000000102c97824 */ /* 0x000fc600010e06c9 */
[----:B------:R-:W-:Y:S01]  /*160d0*/  STL [R1+0x654], R236 ;  /* 0x000654ec01007387 */ /* 0x000fe20000100800 */
[----:B------:R-:W-:Y:S01]  /*160e0*/  IADD3 R204, P2, R5, R204, RZ ;  /* 0x000000cc05cc7210 */ /* 0x000fe20007f5e0ff */
[C---:B------:R-:W-:Y:S02]  /*160f0*/  IMAD.X R205, R2.reuse, 0x1, R205, P3 ;  /* 0x0000000102cd7824 */ /* 0x040fe400018e06cd */
[----:B0-----:R-:W4:Y:S04]  /*16100*/  LDL.LU R190, [R1+0x5f4] ;  /* 0x0005f40001be7983 */ /* 0x001f280000300800 */
[----:B------:R-:W-:Y:S04]  /*16110*/  STL [R1+0x678], R200 ;  /* 0x000678c801007387 */ /* 0x000fe80000100800 */
[----:B------:R-:W-:Y:S01]  /*16120*/  STL [R1+0x670], R201 ;  /* 0x000670c901007387 */ /* 0x000fe20000100800 */
[----:B------:R-:W-:-:S03]  /*16130*/  IMAD.X R191, R2, 0x1, R191, P4 ;  /* 0x0000000102bf7824 */ /* 0x000fc600020e06bf */
[----:B------:R-:W-:Y:S04]  /*16140*/  STL [R1+0x644], R204 ;  /* 0x000644cc01007387 */ /* 0x000fe80000100800 */
[----:B------:R0:W-:Y:S01]  /*16150*/  STL [R1+0x660], R191 ;  /* 0x000660bf01007387 */ /* 0x0001e20000100800 */
[----:B------:R-:W-:-:S03]  /*16160*/  IADD3 R207, P3, R5, R207, RZ ;  /* 0x000000cf05cf7210 */ /* 0x000fc60007f7e0ff */
[----:B------:R-:W-:Y:S01]  /*16170*/  STL [R1+0x668], R205 ;  /* 0x000668cd01007387 */ /* 0x000fe20000100800 */
[C---:B------:R-:W-:Y:S01]  /*16180*/  IADD3 R209, P4, R5.reuse, R209, RZ ;  /* 0x000000d105d17210 */ /* 0x040fe20007f9e0ff */
[----:B------:R-:W-:Y:S02]  /*16190*/  IMAD.X R226, R2, 0x1, R226, P5 ;  /* 0x0000000102e27824 */ /* 0x000fe400028e06e2 */
[----:B0-----:R-:W4:Y:S01]  /*161a0*/  LDL.LU R191, [R1+0x618] ;  /* 0x0006180001bf7983 */ /* 0x001f220000300800 */
[----:B------:R-:W-:-:S03]  /*161b0*/  IADD3 R227, P5, R5, R227, RZ ;  /* 0x000000e305e37210 */ /* 0x000fc60007fbe0ff */
[----:B------:R-:W-:Y:S01]  /*161c0*/  STL [R1+0x63c], R207 ;  /* 0x00063ccf01007387 */ /* 0x000fe20000100800 */
[----:B------:R-:W-:-:S03]  /*161d0*/  IMAD.X R229, R2, 0x1, R229, P6 ;  /* 0x0000000102e57824 */ /* 0x000fc600030e06e5 */
        /* <DEDUP_REMOVED lines=9> */
[----:B------:R-:W-:Y:S04]  /*16270*/  STL [R1+0x624], R237 ;  /* 0x000624ed01007387 */ /* 0x000fe80000100800 */
[----:B------:R-:W-:Y:S04]  /*16280*/  STL [R1+0x648], R238 ;  /* 0x000648ee01007387 */ /* 0x000fe80000100800 */
[----:B------:R0:W-:Y:S04]  /*16290*/  STL [R1+0x640], R247 ;  /* 0x000640f701007387 */ /* 0x0001e80000100800 */
[----:B------:R-:W-:Y:S04]  /*162a0*/  STL [R1+0x61c], R241 ;  /* 0x00061cf101007387 */ /* 0x000fe80000100800 */
[----:B0-----:R-:W4:Y:S04]  /*162b0*/  LDL.LU R247, [R1+0x5ec] ;  /* 0x0005ec0001f77983 */ /* 0x001f280000300800 */
[----:B------:R0:W-:Y:S04]  /*162c0*/  STL [R1+0x614], R249 ;  /* 0x000614f901007387 */ /* 0x0001e80000100800 */
[----:B0-----:R-:W4:Y:S01]  /*162d0*/  LDL.LU R249, [R1+0x610] ;  /* 0x0006100001f97983 */ /* 0x001f220000300800 */
[----:B--2---:R-:W-:-:S05]  /*162e0*/  IMAD.X R246, R2, 0x1, R246, P3 ;  /* 0x0000000102f67824 */ /* 0x004fca00018e06f6 */
[----:B------:R0:W-:Y:S01]  /*162f0*/  STL [R1+0x638], R246 ;  /* 0x000638f601007387 */ /* 0x0001e20000100800 */
[----:B------:R-:W-:-:S03]  /*16300*/  IADD3 R250, P3, R5, R250, RZ ;  /* 0x000000fa05fa7210 */ /* 0x000fc60007f7e0ff */
[----:B0-----:R-:W2:Y:S01]  /*16310*/  LDL.LU R246, [R1+0x5e4] ;  /* 0x0005e40001f67983 */ /* 0x001ea20000300800 */
[----:B------:R-:W-:-:S03]  /*16320*/  IMAD.X R242, R2, 0x1, R242, P4 ;  /* 0x0000000102f27824 */ /* 0x000fc600020e06f2 */
[----:B------:R0:W-:Y:S01]  /*16330*/  STL [R1+0x60c], R250 ;  /* 0x00060cfa01007387 */ /* 0x0001e20000100800 */
[----:B---3--:R-:W-:-:S03]  /*16340*/  IADD3 R243, P4, R5, R243, RZ ;  /* 0x000000f305f37210 */ /* 0x008fc60007f9e0ff */
[----:B0-----:R-:W3:Y:S01]  /*16350*/  LDL.LU R250, [R1+0x608] ;  /* 0x0006080001fa7983 */ /* 0x001ee20000300800 */
[----:B------:R-:W-:-:S03]  /*16360*/  IMAD.X R244, R2, 0x1, R244, P5 ;  /* 0x0000000102f47824 */ /* 0x000fc600028e06f4 */
[----:B------:R-:W-:Y:S04]  /*16370*/  STL [R1+0x630], R242 ;  /* 0x000630f201007387 */ /* 0x000fe80000100800 */
[----:B------:R-:W-:Y:S04]  /*16380*/  STL [R1+0x604], R243 ;  /* 0x000604f301007387 */ /* 0x000fe80000100800 */
[----:B------:R-:W3:Y:S01]  /*16390*/  LDL.LU R235, [R1+0x5dc] ;  /* 0x0005dc0001eb7983 */ /* 0x000ee20000300800 */
[----:B----4-:R-:W-:-:S03]  /*163a0*/  IADD3 R245, P5, R5, R245, RZ ;  /* 0x000000f505f57210 */ /* 0x010fc60007fbe0ff */
[----:B------:R-:W-:Y:S01]  /*163b0*/  STL [R1+0x628], R244 ;  /* 0x000628f401007387 */ /* 0x000fe20000100800 */
[----:B------:R-:W-:-:S03]  /*163c0*/  IMAD.X R248, R2, 0x1, R248, P6 ;  /* 0x0000000102f87824 */ /* 0x000fc600030e06f8 */
        /* <DEDUP_REMOVED lines=8> */
[----:B------:R-:W-:-:S05]  /*16450*/  IADD3 R190, P6, R5, R190, RZ ;  /* 0x000000be05be7210 */ /* 0x000fca0007fde0ff */
[----:B------:R0:W-:Y:S04]  /*16460*/  STL [R1+0x5f4], R190 ;  /* 0x0005f4be01007387 */ /* 0x0001e80000100800 */
[----:B------:R-:W4:Y:S04]  /*16470*/  LDL.LU R207, [R1+0x5e8] ;  /* 0x0005e80001cf7983 */ /* 0x000f280000300800 */
[----:B0-----:R-:W4:Y:S04]  /*16480*/  LDL.LU R190, [R1+0x5bc] ;  /* 0x0005bc0001be7983 */ /* 0x001f280000300800 */
[----:B------:R-:W4:Y:S04]  /*16490*/  LDL.LU R209, [R1+0x5e0] ;  /* 0x0005e00001d17983 */ /* 0x000f280000300800 */
[----:B------:R-:W4:Y:S04]  /*164a0*/  LDL.LU R226, [R1+0x5b4] ;  /* 0x0005b40001e27983 */ /* 0x000f280000300800 */
[----:B------:R-:W4:Y:S01]  /*164b0*/  LDL.LU R227, [R1+0x5d8] ;  /* 0x0005d80001e37983 */ /* 0x000f220000300800 */
[----:B------:R-:W-:-:S05]  /*164c0*/  IMAD.X R191, R2, 0x1, R191, P1 ;  /* 0x0000000102bf7824 */ /* 0x000fca00008e06bf */
[----:B------:R0:W-:Y:S04]  /*164d0*/  STL [R1+0x618], R191 ;  /* 0x000618bf01007387 */ /* 0x0001e80000100800 */
[----:B------:R-:W4:Y:S04]  /*164e0*/  LDL.LU R229, [R1+0x5ac] ;  /* 0x0005ac0001e57983 */ /* 0x000f280000300800 */
[----:B------:R-:W4:Y:S04]  /*164f0*/  LDL.LU R237, [R1+0x5d0] ;  /* 0x0005d00001ed7983 */ /* 0x000f280000300800 */
[----:B------:R-:W4:Y:S04]  /*16500*/  LDL.LU R238, [R1+0x5a4] ;  /* 0x0005a40001ee7983 */ /* 0x000f280000300800 */
[----:B------:R-:W4:Y:S04]  /*16510*/  LDL.LU R241, [R1+0x5c8] ;  /* 0x0005c80001f17983 */ /* 0x000f280000300800 */
[----:B------:R-:W4:Y:S04]  /*16520*/  LDL.LU R245, [R1+0x59c] ;  /* 0x00059c0001f57983 */ /* 0x000f280000300800 */
[----:B0-----:R-:W4:Y:S01]  /*16530*/  LDL.LU R191, [R1+0x5c0] ;  /* 0x0005c00001bf7983 */ /* 0x001f220000300800 */
[----:B------:R-:W-:-:S05]  /*16540*/  IADD3 R247, P1, R5, R247, RZ ;  /* 0x000000f705f77210 */ /* 0x000fca0007f3e0ff */
[----:B------:R0:W-:Y:S01]  /*16550*/  STL [R1+0x5ec], R247 ;  /* 0x0005ecf701007387 */ /* 0x0001e20000100800 */
[----:B------:R-:W-:-:S03]  /*16560*/  IMAD.X R249, R2, 0x1, R249, P2 ;  /* 0x0000000102f97824 */ /* 0x000fc600010e06f9 */
[----:B0-----:R-:W4:Y:S04]  /*16570*/  LDL.LU R247, [R1+0x594] ;  /* 0x0005940001f77983 */ /* 0x001f280000300800 */
[----:B------:R0:W-:Y:S04]  /*16580*/  STL [R1+0x610], R249 ;  /* 0x000610f901007387 */ /* 0x0001e80000100800 */
[----:B0-----:R-:W4:Y:S04]  /*16590*/  LDL.LU R249, [R1+0x5b8] ;  /* 0x0005b80001f97983 */ /* 0x001f280000300800 */
[----:B------:R-:W4:Y:S04]  /*165a0*/  LDL.LU R242, [R1+0x58c] ;  /* 0x00058c0001f27983 */ /* 0x000f280000300800 */
[----:B------:R-:W4:Y:S01]  /*165b0*/  LDL.LU R243, [R1+0x5b0] ;  /* 0x0005b00001f37983 */ /* 0x000f220000300800 */
[----:B--2---:R-:W-:-:S05]  /*165c0*/  IADD3 R246, P2, R5, R246, RZ ;  /* 0x000000f605f67210 */ /* 0x004fca0007f5e0ff */
[----:B------:R0:W-:Y:S04]  /*165d0*/  STL [R1+0x5e4], R246 ;  /* 0x0005e4f601007387 */ /* 0x0001e80000100800 */
[----:B------:R-:W2:Y:S01]  /*165e0*/  LDL.LU R244, [R1+0x584] ;  /* 0x0005840001f47983 */ /* 0x000ea20000300800 */
[----:B---3--:R-:W-:-:S05]  /*165f0*/  IMAD.X R250, R2, 0x1, R250, P3 ;  /* 0x0000000102fa7824 */ /* 0x008fca00018e06fa */
[----:B------:R1:W-:Y:S04]  /*16600*/  STL [R1+0x608], R250 ;  /* 0x000608fa01007387 */ /* 0x0003e80000100800 */
[----:B0-----:R-:W3:Y:S01]  /*16610*/  LDL.LU R246, [R1+0x5a8] ;  /* 0x0005a80001f67983 */ /* 0x001ee20000300800 */
[----:B------:R-:W-:-:S03]  /*16620*/  IADD3 R235, P3, R5, R235, RZ ;  /* 0x000000eb05eb7210 */ /* 0x000fc60007f7e0ff */
[----:B-1----:R-:W3:Y:S01]  /*16630*/  LDL.LU R250, [R1+0x57c] ;  /* 0x00057c0001fa7983 */ /* 0x002ee20000300800 */
[----:B----4-:R-:W-:-:S03]  /*16640*/  IMAD.X R236, R2, 0x1, R236, P4 ;  /* 0x0000000102ec7824 */ /* 0x010fc600020e06ec */
[----:B------:R-:W-:Y:S01]  /*16650*/  STL [R1+0x5dc], R235 ;  /* 0x0005dceb01007387 */ /* 0x000fe20000100800 */
[----:B------:R-:W-:Y:S01]  /*16660*/  IADD3 R200, P4, R5, R200, RZ ;  /* 0x000000c805c87210 */ /* 0x000fe20007f9e0ff */
[----:B------:R-:W-:-:S05]  /*16670*/  IMAD.X R248, R2, 0x1, R248, P5 ;  /* 0x0000000102f87824 */ /* 0x000fca00028e06f8 */
[----:B------:R0:W-:Y:S01]  /*16680*/  STL [R1+0x5f8], R248 ;  /* 0x0005f8f801007387 */ /* 0x0001e20000100800 */
[----:B------:R-:W-:-:S03]  /*16690*/  IADD3 R201, P5, R5, R201, RZ ;  /* 0x000000c905c97210 */ /* 0x000fc60007fbe0ff */
[----:B------:R-:W-:Y:S01]  /*166a0*/  STL [R1+0x600], R236 ;  /* 0x000600ec01007387 */ /* 0x000fe20000100800 */
[C---:B------:R-:W-:Y:S01]  /*166b0*/  IMAD.X R204, R2.reuse, 0x1, R204, P6 ;  /* 0x0000000102cc7824 */ /* 0x040fe200030e06cc */
[----:B------:R-:W-:Y:S02]  /*166c0*/  IADD3 R205, P6, R5, R205, RZ ;  /* 0x000000cd05cd7210 */ /* 0x000fe40007fde0ff */
[----:B0-----:R-:W4:Y:S04]  /*166d0*/  LDL.LU R248, [R1+0x5a0] ;  /* 0x0005a00001f87983 */ /* 0x001f280000300800 */
[----:B------:R-:W-:Y:S04]  /*166e0*/  STL [R1+0x5d4], R200 ;  /* 0x0005d4c801007387 */ /* 0x000fe80000100800 */
[----:B------:R-:W-:Y:S01]  /*166f0*/  STL [R1+0x5cc], R201 ;  /* 0x0005ccc901007387 */ /* 0x000fe20000100800 */
[----:B------:R-:W-:-:S03]  /*16700*/  IMAD.X R207, R2, 0x1, R207, P1 ;  /* 0x0000000102cf7824 */ /* 0x000fc600008e06cf */
[----:B------:R-:W-:Y:S01]  /*16710*/  STL [R1+0x5f0], R204 ;  /* 0x0005f0cc01007387 */ /* 0x000fe20000100800 */
[----:B------:R-:W-:Y:S01]  /*16720*/  IADD3 R190, P1, R5, R190, RZ ;  /* 0x000000be05be7210 */ /* 0x000fe20007f3e0ff */
[----:B------:R-:W-:-:S04]  /*16730*/  IMAD.X R209, R2, 0x1, R209, P2 ;  /* 0x0000000102d17824 */ /* 0x000fc800010e06d1 */
[----:B------:R0:W-:Y:S01]  /*16740*/  STL [R1+0x5bc], R190 ;  /* 0x0005bcbe01007387 */ /* 0x0001e20000100800 */
[----:B------:R-:W-:-:S03]  /*16750*/  IADD3 R226, P2, R5, R226, RZ ;  /* 0x000000e205e27210 */ /* 0x000fc60007f5e0ff */
[----:B------:R-:W-:Y:S01]  /*16760*/  STL [R1+0x5c4], R205 ;  /* 0x0005c4cd01007387 */ /* 0x000fe20000100800 */
[----:B------:R-:W-:-:S03]  /*16770*/  IMAD.X R227, R2, 0x1, R227, P3 ;  /* 0x0000000102e37824 */ /* 0x000fc600018e06e3 */
[----:B0-----:R-:W4:Y:S04]  /*16780*/  LDL.LU R190, [R1+0x574] ;  /* 0x0005740001be7983 */ /* 0x001f280000300800 */
[----:B------:R-:W-:Y:S01]  /*16790*/  STL [R1+0x5e8], R207 ;  /* 0x0005e8cf01007387 */ /* 0x000fe20000100800 */
        /* <DEDUP_REMOVED lines=11> */
[----:B------:R-:W-:Y:S04]  /*16850*/  STL [R1+0x5a4], R238 ;  /* 0x0005a4ee01007387 */ /* 0x000fe80000100800 */
[----:B------:R0:W-:Y:S04]  /*16860*/  STL [R1+0x59c], R245 ;  /* 0x00059cf501007387 */ /* 0x0001e80000100800 */
[----:B------:R-:W-:Y:S04]  /*16870*/  STL [R1+0x5c8], R241 ;  /* 0x0005c8f101007387 */ /* 0x000fe80000100800 */
[----:B0-----:R-:W4:Y:S04]  /*16880*/  LDL.LU R245, [R1+0x598] ;  /* 0x0005980001f57983 */ /* 0x001f280000300800 */
[----:B------:R0:W-:Y:S04]  /*16890*/  STL [R1+0x5c0], R191 ;  /* 0x0005c0bf01007387 */ /* 0x0001e80000100800 */
[----:B0-----:R-:W4:Y:S01]  /*168a0*/  LDL.LU R191, [R1+0x56c] ;  /* 0x00056c0001bf7983 */ /* 0x001f220000300800 */
[----:B------:R-:W-:-:S05]  /*168b0*/  IADD3 R247, P6, R5, R247, RZ ;  /* 0x000000f705f77210 */ /* 0x000fca0007fde0ff */
[----:B------:R0:W-:Y:S01]  /*168c0*/  STL [R1+0x594], R247 ;  /* 0x000594f701007387 */ /* 0x0001e20000100800 */
[----:B------:R-:W-:-:S03]  /*168d0*/  IMAD.X R249, R2, 0x1, R249, P1 ;  /* 0x0000000102f97824 */ /* 0x000fc600008e06f9 */
[----:B0-----:R-:W4:Y:S04]  /*168e0*/  LDL.LU R247, [R1+0x590] ;  /* 0x0005900001f77983 */ /* 0x001f280000300800 */
[----:B------:R0:W-:Y:S04]  /*168f0*/  STL [R1+0x5b8], R249 ;  /* 0x0005b8f901007387 */ /* 0x0001e80000100800 */
[----:B0-----:R-:W4:Y:S01]  /*16900*/  LDL.LU R249, [R1+0x564] ;  /* 0x0005640001f97983 */ /* 0x001f220000300800 */
[----:B------:R-:W-:Y:S01]  /*16910*/  IADD3 R242, P1, R5, R242, RZ ;  /* 0x000000f205f27210 */ /* 0x000fe20007f3e0ff */
[----:B------:R-:W-:-:S04]  /*16920*/  IMAD.X R243, R2, 0x1, R243, P2 ;  /* 0x0000000102f37824 */ /* 0x000fc800010e06f3 */
[----:B------:R-:W-:Y:S04]  /*16930*/  STL [R1+0x58c], R242 ;  /* 0x00058cf201007387 */ /* 0x000fe80000100800 */
[----:B------:R-:W-:Y:S04]  /*16940*/  STL [R1+0x5b0], R243 ;  /* 0x0005b0f301007387 */ /* 0x000fe80000100800 */
[----:B------:R-:W4:Y:S01]  /*16950*/  LDL.LU R235, [R1+0x588] ;  /* 0x0005880001eb7983 */ /* 0x000f220000300800 */
[----:B--2---:R-:W-:-:S05]  /*16960*/  IADD3 R244, P2, R5, R244, RZ ;  /* 0x000000f405f47210 */ /* 0x004fca0007f5e0ff */
[----:B------:R-:W-:Y:S04]  /*16970*/  STL [R1+0x584], R244 ;  /* 0x000584f401007387 */ /* 0x000fe80000100800 */
[----:B------:R-:W2:Y:S01]  /*16980*/  LDL.LU R236, [R1+0x55c] ;  /* 0x00055c0001ec7983 */ /* 0x000ea20000300800 */
[----:B---3--:R-:W-:Y:S01]  /*16990*/  IMAD.X R246, R2, 0x1, R246, P3 ;  /* 0x0000000102f67824 */ /* 0x008fe200018e06f6 */
[----:B------:R-:W-:-:S04]  /*169a0*/  IADD3 R250, P3, R5, R250, RZ ;  /* 0x000000fa05fa7210 */ /* 0x000fc80007f7e0ff */
[----:B------:R-:W-:Y:S04]  /*169b0*/  STL [R1+0x5a8], R246 ;  /* 0x0005a8f601007387 */ /* 0x000fe80000100800 */
[----:B------:R-:W3:Y:S04]  /*169c0*/  LDL.LU R200, [R1+0x580] ;  /* 0x0005800001c87983 */ /* 0x000ee80000300800 */
[----:B------:R0:W-:Y:S04]  /*169d0*/  STL [R1+0x57c], R250 ;  /* 0x00057cfa01007387 */ /* 0x0001e80000100800 */
[----:B0-----:R-:W3:Y:S04]  /*169e0*/  LDL.LU R250, [R1+0x554] ;  /* 0x0005540001fa7983 */ /* 0x001ee80000300800 */
[----:B------:R-:W3:Y:S04]  /*169f0*/  LDL.LU R201, [R1+0x578] ;  /* 0x0005780001c97983 */ /* 0x000ee80000300800 */
[----:B------:R-:W3:Y:S04]  /*16a00*/  LDL.LU R204, [R1+0x54c] ;  /* 0x00054c0001cc7983 */ /* 0x000ee80000300800 */
[----:B------:R-:W3:Y:S01]  /*16a10*/  LDL.LU R205, [R1+0x570] ;  /* 0x0005700001cd7983 */ /* 0x000ee20000300800 */
[----:B----4-:R-:W-:-:S05]  /*16a20*/  IMAD.X R248, R2, 0x1, R248, P4 ;  /* 0x0000000102f87824 */ /* 0x010fca00020e06f8 */
[----:B------:R0:W-:Y:S04]  /*16a30*/  STL [R1+0x5a0], R248 ;  /* 0x0005a0f801007387 */ /* 0x0001e80000100800 */
[----:B------:R-:W4:Y:S04]  /*16a40*/  LDL.LU R207, [R1+0x544] ;  /* 0x0005440001cf7983 */ /* 0x000f280000300800 */
[----:B0-----:R-:W4:Y:S04]  /*16a50*/  LDL.LU R248, [R1+0x568] ;  /* 0x0005680001f87983 */ /* 0x001f280000300800 */
[----:B------:R-:W4:Y:S04]  /*16a60*/  LDL.LU R209, [R1+0x53c] ;  /* 0x00053c0001d17983 */ /* 0x000f280000300800 */
[----:B------:R-:W4:Y:S04]  /*16a70*/  LDL.LU R226, [R1+0x560] ;  /* 0x0005600001e27983 */ /* 0x000f280000300800 */
[----:B------:R-:W4:Y:S01]  /*16a80*/  LDL.LU R227, [R1+0x534] ;  /* 0x0005340001e37983 */ /* 0x000f220000300800 */
[----:B------:R-:W-:-:S05]  /*16a90*/  IADD3 R190, P4, R5, R190, RZ ;  /* 0x000000be05be7210 */ /* 0x000fca0007f9e0ff */
[----:B------:R0:W-:Y:S04]  /*16aa0*/  STL [R1+0x574], R190 ;  /* 0x000574be01007387 */ /* 0x0001e80000100800 */
[----:B------:R-:W4:Y:S04]  /*16ab0*/  LDL.LU R229, [R1+0x558] ;  /* 0x0005580001e57983 */ /* 0x000f280000300800 */
[----:B------:R-:W4:Y:S04]  /*16ac0*/  LDL.LU R237, [R1+0x52c] ;  /* 0x00052c0001ed7983 */ /* 0x000f280000300800 */
[----:B------:R-:W4:Y:S04]  /*16ad0*/  LDL.LU R238, [R1+0x550] ;  /* 0x0005500001ee7983 */ /* 0x000f280000300800 */
[----:B------:R-:W4:Y:S04]  /*16ae0*/  LDL.LU R241, [R1+0x524] ;  /* 0x0005240001f17983 */ /* 0x000f280000300800 */
[----:B------:R-:W4:Y:S04]  /*16af0*/  LDL.LU R246, [R1+0x548] ;  /* 0x0005480001f67983 */ /* 0x000f280000300800 */
[----:B0-----:R-:W4:Y:S04]  /*16b00*/  LDL.LU R190, [R1+0x51c] ;  /* 0x00051c0001be7983 */ /* 0x001f280000300800 */
[----:B------:R-:W4:Y:S01]  /*16b10*/  LDL.LU R242, [R1+0x540] ;  /* 0x0005400001f27983 */ /* 0x000f220000300800 */
[----:B------:R-:W-:Y:S01]  /*16b20*/  IMAD.X R245, R2, 0x1, R245, P5 ;  /* 0x0000000102f57824 */ /* 0x000fe200028e06f5 */
[----:B------:R-:W-:-:S05]  /*16b30*/  IADD3 R191, P5, R5, R191, RZ ;  /* 0x000000bf05bf7210 */ /* 0x000fca0007fbe0ff */
[----:B------:R0:W-:Y:S04]  /*16b40*/  STL [R1+0x56c], R191 ;  /* 0x00056cbf01007387 */ /* 0x0001e80000100800 */
[----:B------:R1:W-:Y:S04]  /*16b50*/  STL [R1+0x598], R245 ;  /* 0x000598f501007387 */ /* 0x0003e80000100800 */
[----:B0-----:R-:W4:Y:S01]  /*16b60*/  LDL.LU R191, [R1+0x514] ;  /* 0x0005140001bf7983 */ /* 0x001f220000300800 */
[----:B------:R-:W-:-:S03]  /*16b70*/  IMAD.X R247, R2, 0x1, R247, P6 ;  /* 0x0000000102f77824 */ /* 0x000fc600030e06f7 */
[----:B------:R-:W4:Y:S04]  /*16b80*/  LDL.LU R243, [R1+0x538] ;  /* 0x0005380001f37983 */ /* 0x000f280000300800 */
[----:B------:R-:W4:Y:S04]  /*16b90*/  LDL.LU R244, [R1+0x50c] ;  /* 0x00050c0001f47983 */ /* 0x000f280000300800 */
[----:B------:R0:W-:Y:S01]  /*16ba0*/  STL [R1+0x590], R247 ;  /* 0x000590f701007387 */ /* 0x0001e20000100800 */
[----:B------:R-:W-:-:S03]  /*16bb0*/  IADD3 R249, P6, R5, R249, RZ ;  /* 0x000000f905f97210 */ /* 0x000fc60007fde0ff */
[----:B-1----:R-:W4:Y:S04]  /*16bc0*/  LDL.LU R245, [R1+0x530] ;  /* 0x0005300001f57983 */ /* 0x002f280000300800 */
[----:B------:R1:W-:Y:S04]  /*16bd0*/  STL [R1+0x564], R249 ;  /* 0x000564f901007387 */ /* 0x0003e80000100800 */
[----:B0-----:R-:W4:Y:S04]  /*16be0*/  LDL.LU R247, [R1+0x504] ;  /* 0x0005040001f77983 */ /* 0x001f280000300800 */
[----:B-1----:R-:W4:Y:S01]  /*16bf0*/  LDL.LU R249, [R1+0x528] ;  /* 0x0005280001f97983 */ /* 0x002f220000300800 */
[----:B------:R-:W-:-:S05]  /*16c00*/  IMAD.X R235, R2, 0x1, R235, P1 ;  /* 0x0000000102eb7824 */ /* 0x000fca00008e06eb */
[----:B------:R-:W-:Y:S01]  /*16c10*/  STL [R1+0x588], R235 ;  /* 0x000588eb01007387 */ /* 0x000fe20000100800 */
[C---:B--2---:R-:W-:Y:S01]  /*16c20*/  IADD3 R236, P1, R5.reuse, R236, RZ ;  /* 0x000000ec05ec7210 */ /* 0x044fe20007f3e0ff */
[C---:B---3--:R-:W-:Y:S01]  /*16c30*/  IMAD.X R200, R2.reuse, 0x1, R200, P2 ;  /* 0x0000000102c87824 */ /* 0x048fe200010e06c8 */
[----:B------:R-:W-:Y:S01]  /*16c40*/  IADD3 R250, P2, R5, R250, RZ ;  /* 0x000000fa05fa7210 */ /* 0x000fe20007f5e0ff */
[----:B------:R-:W-:-:S04]  /*16c50*/  IMAD.X R201, R2, 0x1, R201, P3 ;  /* 0x0000000102c97824 */ /* 0x000fc800018e06c9 */
[----:B------:R0:W-:Y:S01]  /*16c60*/  STL [R1+0x554], R250 ;  /* 0x000554fa01007387 */ /* 0x0001e20000100800 */
[----:B------:R-:W-:-:S03]  /*16c70*/  IADD3 R204, P3, R5, R204, RZ ;  /* 0x000000cc05cc7210 */ /* 0x000fc60007f7e0ff */
[----:B------:R-:W-:Y:S01]  /*16c80*/  STL [R1+0x55c], R236 ;  /* 0x00055cec01007387 */ /* 0x000fe20000100800 */
[----:B------:R-:W-:-:S03]  /*16c90*/  IMAD.X R205, R2, 0x1, R205, P4 ;  /* 0x0000000102cd7824 */ /* 0x000fc600020e06cd */
[----:B0-----:R-:W2:Y:S04]  /*16ca0*/  LDL.LU R250, [R1+0x4fc] ;  /* 0x0004fc0001fa7983 */ /* 0x001ea80000300800 */
[----:B------:R-:W-:Y:S04]  /*16cb0*/  STL [R1+0x580], R200 ;  /* 0x000580c801007387 */ /* 0x000fe80000100800 */
[----:B------:R-:W-:Y:S04]  /*16cc0*/  STL [R1+0x578], R201 ;  /* 0x000578c901007387 */ /* 0x000fe80000100800 */
[----:B------:R-:W-:Y:S01]  /*16cd0*/  STL [R1+0x54c], R204 ;  /* 0x00054ccc01007387 */ /* 0x000fe20000100800 */
[C---:B----4-:R-:W-:Y:S01]  /*16ce0*/  IADD3 R207, P4, R5.reuse, R207, RZ ;  /* 0x000000cf05cf7210 */ /* 0x050fe20007f9e0ff */
[----:B------:R-:W-:Y:S01]  /*16cf0*/  IMAD.X R248, R2, 0x1, R248, P5 ;  /* 0x0000000102f87824 */ /* 0x000fe200028e06f8 */
[----:B------:R-:W-:-:S04]  /*16d00*/  IADD3 R209, P5, R5, R209, RZ ;  /* 0x000000d105d17210 */ /* 0x000fc80007fbe0ff */
[----:B------:R0:W-:Y:S01]  /*16d10*/  STL [R1+0x568], R248 ;  /* 0x000568f801007387 */ /* 0x0001e20000100800 */
[----:B------:R-:W-:-:S03]  /*16d20*/  IMAD.X R226, R2, 0x1, R226, P6 ;  /* 0x0000000102e27824 */ /* 0x000fc600030e06e2 */
[----:B------:R-:W-:Y:S01]  /*16d30*/  STL [R1+0x570], R205 ;  /* 0x000570cd01007387 */ /* 0x000fe20000100800 */
[----:B------:R-:W-:-:S03]  /*16d40*/  IADD3 R227, P6, R5, R227, RZ ;  /* 0x000000e305e37210 */ /* 0x000fc60007fde0ff */
[----:B0-----:R-:W3:Y:S04]  /*16d50*/  LDL.LU R248, [R1+0x520] ;  /* 0x0005200001f87983 */ /* 0x001ee80000300800 */
[----:B------:R-:W-:Y:S04]  /*16d60*/  STL [R1+0x544], R207 ;  /* 0x000544cf01007387 */ /* 0x000fe80000100800 */
        /* <DEDUP_REMOVED lines=12> */
[----:B------:R0:W-:Y:S04]  /*16e30*/  STL [R1+0x548], R246 ;  /* 0x000548f601007387 */ /* 0x0001e80000100800 */
[----:B------:R-:W-:Y:S01]  /*16e40*/  STL [R1+0x524], R241 ;  /* 0x000524f101007387 */ /* 0x000fe20000100800 */
[----:B------:R-:W-:-:S03]  /*16e50*/  IMAD.X R242, R2, 0x1, R242, P4 ;  /* 0x0000000102f27824 */ /* 0x000fc600020e06f2 */
[----:B0-----:R-:W4:Y:S04]  /*16e60*/  LDL.LU R246, [R1+0x4f4] ;  /* 0x0004f40001f67983 */ /* 0x001f280000300800 */
[----:B------:R0:W-:Y:S04]  /*16e70*/  STL [R1+0x51c], R190 ;  /* 0x00051cbe01007387 */ /* 0x0001e80000100800 */
[----:B0-----:R-:W4:Y:S01]  /*16e80*/  LDL.LU R190, [R1+0x518] ;  /* 0x0005180001be7983 */ /* 0x001f220000300800 */
[----:B------:R-:W-:Y:S01]  /*16e90*/  IADD3 R191, P4, R5, R191, RZ ;  /* 0x000000bf05bf7210 */ /* 0x000fe20007f9e0ff */
[----:B------:R-:W-:-:S04]  /*16ea0*/  IMAD.X R243, R2, 0x1, R243, P5 ;  /* 0x0000000102f37824 */ /* 0x000fc800028e06f3 */
[----:B------:R0:W-:Y:S01]  /*16eb0*/  STL [R1+0x514], R191 ;  /* 0x000514bf01007387 */ /* 0x0001e20000100800 */
[----:B------:R-:W-:-:S03]  /*16ec0*/  IADD3 R244, P5, R5, R244, RZ ;  /* 0x000000f405f47210 */ /* 0x000fc60007fbe0ff */
[----:B0-----:R-:W4:Y:S01]  /*16ed0*/  LDL.LU R191, [R1+0x4ec] ;  /* 0x0004ec0001bf7983 */ /* 0x001f220000300800 */
[----:B------:R-:W-:-:S03]  /*16ee0*/  IMAD.X R245, R2, 0x1, R245, P6 ;  /* 0x0000000102f57824 */ /* 0x000fc600030e06f5 */
[----:B------:R-:W-:Y:S04]  /*16ef0*/  STL [R1+0x540], R242 ;  /* 0x000540f201007387 */ /* 0x000fe80000100800 */
[----:B------:R-:W-:Y:S01]  /*16f00*/  STL [R1+0x538], R243 ;  /* 0x000538f301007387 */ /* 0x000fe20000100800 */
[----:B------:R-:W-:-:S03]  /*16f10*/  IADD3 R247, P6, R5, R247, RZ ;  /* 0x000000f705f77210 */ /* 0x000fc60007fde0ff */
[----:B------:R-:W-:Y:S01]  /*16f20*/  STL [R1+0x50c], R244 ;  /* 0x00050cf401007387 */ /* 0x000fe20000100800 */
[----:B------:R-:W-:-:S03]  /*16f30*/  IMAD.X R249, R2, 0x1, R249, P1 ;  /* 0x0000000102f97824 */ /* 0x000fc600008e06f9 */
        /* <DEDUP_REMOVED lines=13> */
[----:B0-----:R-:W2:Y:S04]  /*17010*/  LDL.LU R250, [R1+0x4f0] ;  /* 0x0004f00001fa7983 */ /* 0x001ea80000300800 */
[----:B------:R-:W2:Y:S04]  /*17020*/  LDL.LU R207, [R1+0x4c4] ;  /* 0x0004c40001cf7983 */ /* 0x000ea80000300800 */
[----:B------:R-:W2:Y:S04]  /*17030*/  LDL.LU R209, [R1+0x4e8] ;  /* 0x0004e80001d17983 */ /* 0x000ea80000300800 */
[----:B------:R-:W2:Y:S01]  /*17040*/  LDL.LU R226, [R1+0x4bc] ;  /* 0x0004bc0001e27983 */ /* 0x000ea20000300800 */
[----:B---3--:R-:W-:-:S05]  /*17050*/  IMAD.X R248, R2, 0x1, R248, P2 ;  /* 0x0000000102f87824 */ /* 0x008fca00010e06f8 */
[----:B------:R0:W-:Y:S04]  /*17060*/  STL [R1+0x520], R248 ;  /* 0x000520f801007387 */ /* 0x0001e80000100800 */
[----:B------:R-:W3:Y:S04]  /*17070*/  LDL.LU R227, [R1+0x4e0] ;  /* 0x0004e00001e37983 */ /* 0x000ee80000300800 */
[----:B------:R-:W3:Y:S04]  /*17080*/  LDL.LU R229, [R1+0x4b4] ;  /* 0x0004b40001e57983 */ /* 0x000ee80000300800 */
[----:B------:R-:W3:Y:S04]  /*17090*/  LDL.LU R237, [R1+0x4d8] ;  /* 0x0004d80001ed7983 */ /* 0x000ee80000300800 */
[----:B------:R-:W3:Y:S04]  /*170a0*/  LDL.LU R238, [R1+0x4ac] ;  /* 0x0004ac0001ee7983 */ /* 0x000ee80000300800 */
[----:B------:R-:W3:Y:S04]  /*170b0*/  LDL.LU R247, [R1+0x4d0] ;  /* 0x0004d00001f77983 */ /* 0x000ee80000300800 */
[----:B0-----:R-:W3:Y:S04]  /*170c0*/  LDL.LU R248, [R1+0x4a4] ;  /* 0x0004a40001f87983 */ /* 0x001ee80000300800 */
[----:B------:R-:W3:Y:S01]  /*170d0*/  LDL.LU R241, [R1+0x4c8] ;  /* 0x0004c80001f17983 */ /* 0x000ee20000300800 */
[----:B----4-:R-:W-:Y:S01]  /*170e0*/  IADD3 R246, P2, R5, R246, RZ ;  /* 0x000000f605f67210 */ /* 0x010fe20007f5e0ff */
[----:B------:R-:W-:-:S05]  /*170f0*/  IMAD.X R190, R2, 0x1, R190, P3 ;  /* 0x0000000102be7824 */ /* 0x000fca00018e06be */
[----:B------:R0:W-:Y:S04]  /*17100*/  STL [R1+0x518], R190 ;  /* 0x000518be01007387 */ /* 0x0001e80000100800 */
        /* <DEDUP_REMOVED lines=8> */
[----:B-1----:R-:W4:Y:S01]  /*17190*/  LDL.LU R246, [R1+0x4b0] ;  /* 0x0004b00001f67983 */ /* 0x002f220000300800 */
[----:B------:R-:W-:-:S03]  /*171a0*/  IMAD.X R234, R2, 0x1, R234, P4 ;  /* 0x0000000102ea7824 */ /* 0x000fc600020e06ea */
[----:B0-----:R-:W4:Y:S04]  /*171b0*/  LDL.LU R191, [R1+0x484] ;  /* 0x0004840001bf7983 */ /* 0x001f280000300800 */
[----:B------:R-:W-:Y:S01]  /*171c0*/  STL [R1+0x510], R234 ;  /* 0x000510ea01007387 */ /* 0x000fe20000100800 */
[C---:B------:R-:W-:Y:S01]  /*171d0*/  IADD3 R235, P4, R5.reuse, R235, RZ ;  /* 0x000000eb05eb7210 */ /* 0x040fe20007f9e0ff */
[----:B------:R-:W-:Y:S01]  /*171e0*/  IMAD.X R236, R2, 0x1, R236, P5 ;  /* 0x0000000102ec7824 */ /* 0x000fe200028e06ec */
[----:B------:R-:W-:-:S05]  /*171f0*/  IADD3 R249, P5, R5, R249, RZ ;  /* 0x000000f905f97210 */ /* 0x000fca0007fbe0ff */
        /* <DEDUP_REMOVED lines=8> */
[----:B------:R-:W-:Y:S01]  /*17280*/  STL [R1+0x4d4], R201 ;  /* 0x0004d4c901007387 */ /* 0x000fe20000100800 */
[C---:B--2---:R-:W-:Y:S01]  /*17290*/  IADD3 R205, P1, R5.reuse, R205, RZ ;  /* 0x000000cd05cd7210 */ /* 0x044fe20007f3e0ff */
[----:B------:R-:W-:Y:S01]  /*172a0*/  IMAD.X R250, R2, 0x1, R250, P2 ;  /* 0x0000000102fa7824 */ /* 0x000fe200010e06fa */
[----:B------:R-:W-:-:S04]  /*172b0*/  IADD3 R207, P2, R5, R207, RZ ;  /* 0x000000cf05cf7210 */ /* 0x000fc80007f5e0ff */
[----:B------:R0:W-:Y:S01]  /*172c0*/  STL [R1+0x4f0], R250 ;  /* 0x0004f0fa01007387 */ /* 0x0001e20000100800 */
[----:B------:R-:W-:-:S03]  /*172d0*/  IMAD.X R209, R2, 0x1, R209, P3 ;  /* 0x0000000102d17824 */ /* 0x000fc600018e06d1 */
[----:B------:R-:W-:Y:S01]  /*172e0*/  STL [R1+0x4f8], R204 ;  /* 0x0004f8cc01007387 */ /* 0x000fe20000100800 */
[----:B------:R-:W-:-:S03]  /*172f0*/  IADD3 R226, P3, R5, R226, RZ ;  /* 0x000000e205e27210 */ /* 0x000fc60007f7e0ff */
[----:B0-----:R-:W2:Y:S04]  /*17300*/  LDL.LU R250, [R1+0x47c] ;  /* 0x00047c0001fa7983 */ /* 0x001ea80000300800 */
[----:B------:R-:W-:Y:S04]  /*17310*/  STL [R1+0x4cc], R205 ;  /* 0x0004cccd01007387 */ /* 0x000fe80000100800 */
[----:B------:R-:W-:Y:S04]  /*17320*/  STL [R1+0x4c4], R207 ;  /* 0x0004c4cf01007387 */ /* 0x000fe80000100800 */
[----:B------:R-:W-:Y:S01]  /*17330*/  STL [R1+0x4e8], R209 ;  /* 0x0004e8d101007387 */ /* 0x000fe20000100800 */
[----:B---3--:R-:W-:-:S03]  /*17340*/  IMAD.X R227, R2, 0x1, R227, P4 ;  /* 0x0000000102e37824 */ /* 0x008fc600020e06e3 */
        /* <DEDUP_REMOVED lines=9> */
[----:B------:R0:W-:Y:S04]  /*173e0*/  STL [R1+0x4d0], R247 ;  /* 0x0004d0f701007387 */ /* 0x0001e80000100800 */
[----:B------:R-:W-:Y:S01]  /*173f0*/  STL [R1+0x4ac], R238 ;  /* 0x0004acee01007387 */ /* 0x000fe20000100800 */
[----:B------:R-:W-:-:S03]  /*17400*/  IMAD.X R241, R2, 0x1, R241, P1 ;  /* 0x0000000102f17824 */ /* 0x000fc600008e06f1 */
[----:B0-----:R-:W3:Y:S04]  /*17410*/  LDL.LU R247, [R1+0x4a0] ;  /* 0x0004a00001f77983 */ /* 0x001ee80000300800 */
[----:B------:R0:W-:Y:S04]  /*17420*/  STL [R1+0x4a4], R248 ;  /* 0x0004a4f801007387 */ /* 0x0001e80000100800 */
[----:B0-----:R-:W3:Y:S01]  /*17430*/  LDL.LU R248, [R1+0x474] ;  /* 0x0004740001f87983 */ /* 0x001ee20000300800 */
[----:B----4-:R-:W-:Y:S01]  /*17440*/  IADD3 R190, P1, R5, R190, RZ ;  /* 0x000000be05be7210 */ /* 0x010fe20007f3e0ff */
[----:B------:R-:W-:-:S04]  /*17450*/  IMAD.X R242, R2, 0x1, R242, P2 ;  /* 0x0000000102f27824 */ /* 0x000fc800010e06f2 */
[----:B------:R0:W-:Y:S01]  /*17460*/  STL [R1+0x49c], R190 ;  /* 0x00049cbe01007387 */ /* 0x0001e20000100800 */
[C---:B------:R-:W-:Y:S01]  /*17470*/  IADD3 R243, P2, R5.reuse, R243, RZ ;  /* 0x000000f305f37210 */ /* 0x040fe20007f5e0ff */
[----:B------:R-:W-:Y:S02]  /*17480*/  IMAD.X R244, R2, 0x1, R244, P3 ;  /* 0x0000000102f47824 */ /* 0x000fe400018e06f4 */
[----:B0-----:R-:W4:Y:S04]  /*17490*/  LDL.LU R190, [R1+0x498] ;  /* 0x0004980001be7983 */ /* 0x001f280000300800 */
[----:B------:R-:W-:Y:S04]  /*174a0*/  STL [R1+0x4c8], R241 ;  /* 0x0004c8f101007387 */ /* 0x000fe80000100800 */
[----:B------:R-:W-:Y:S01]  /*174b0*/  STL [R1+0x4c0], R242 ;  /* 0x0004c0f201007387 */ /* 0x000fe20000100800 */
[----:B------:R-:W-:-:S03]  /*174c0*/  IADD3 R245, P3, R5, R245, RZ ;  /* 0x000000f505f57210 */ /* 0x000fc60007f7e0ff */
        /* <DEDUP_REMOVED lines=28> */
[----:B0-----:R-:W2:Y:S04]  /*17690*/  LDL.LU R250, [R1+0x450] ;  /* 0x0004500001fa7983 */ /* 0x001ea80000300800 */
[----:B------:R-:W2:Y:S01]  /*176a0*/  LDL.LU R241, [R1+0x834] ;  /* 0x0008340001f17983 */ /* 0x000ea20000300800 */
[----:B---3--:R-:W-:Y:S01]  /*176b0*/  IMAD.X R247, R2, 0x1, R247, P6 ;  /* 0x0000000102f77824 */ /* 0x008fe200030e06f7 */
[----:B------:R-:W-:-:S05]  /*176c0*/  IADD3 R248, P6, R5, R248, RZ ;  /* 0x000000f805f87210 */ /* 0x000fca0007fde0ff */
[----:B------:R0:W-:Y:S04]  /*176d0*/  STL [R1+0x474], R248 ;  /* 0x000474f801007387 */ /* 0x0001e80000100800 */
        /* <DEDUP_REMOVED lines=8> */
[----:B-1----:R-:W4:Y:S04]  /*17760*/  LDL.LU R247, [R1+0x820] ;  /* 0x0008200001f77983 */ /* 0x002f280000300800 */
[----:B0-----:R-:W4:Y:S01]  /*17770*/  LDL.LU R190, [R1+0x430] ;  /* 0x0004300001be7983 */ /* 0x001f220000300800 */
[----:B------:R-:W-:-:S05]  /*17780*/  IADD3 R234, P1, R5, R234, RZ ;  /* 0x000000ea05ea7210 */ /* 0x000fca0007f3e0ff */
[----:B------:R-:W-:Y:S01]  /*17790*/  STL [R1+0x46c], R234 ;  /* 0x00046cea01007387 */ /* 0x000fe20000100800 */
[C---:B------:R-:W-:Y:S01]  /*177a0*/  IMAD.X R235, R2.reuse, 0x1, R235, P2 ;  /* 0x0000000102eb7824 */ /* 0x040fe200010e06eb */
[----:B------:R-:W-:Y:S01]  /*177b0*/  IADD3 R236, P2, R5, R236, RZ ;  /* 0x000000ec05ec7210 */ /* 0x000fe20007f5e0ff */
[----:B------:R-:W-:-:S05]  /*177c0*/  IMAD.X R191, R2, 0x1, R191, P3 ;  /* 0x0000000102bf7824 */ /* 0x000fca00018e06bf */
[----:B------:R0:W-:Y:S01]  /*177d0*/  STL [R1+0x488], R191 ;  /* 0x000488bf01007387 */ /* 0x0001e20000100800 */
[----:B------:R-:W-:-:S03]  /*177e0*/  IADD3 R200, P3, R5, R200, RZ ;  /* 0x000000c805c87210 */ /* 0x000fc60007f7e0ff */
[----:B------:R-:W-:Y:S01]  /*177f0*/  STL [R1+0x490], R235 ;  /* 0x000490eb01007387 */ /* 0x000fe20000100800 */
[----:B------:R-:W-:-:S03]  /*17800*/  IMAD.X R201, R2, 0x1, R201, P4 ;  /* 0x0000000102c97824 */ /* 0x000fc600020e06c9 */
[----:B0-----:R-:W4:Y:S01]  /*17810*/  LDL.LU R191, [R1+0x41c] ;  /* 0x00041c0001bf7983 */ /* 0x001f220000300800 */
[----:B------:R-:W-:-:S03]  /*17820*/  IADD3 R204, P4, R5, R204, RZ ;  /* 0x000000cc05cc7210 */ /* 0x000fc60007f9e0ff */
[----:B------:R-:W-:Y:S01]  /*17830*/  STL [R1+0x464], R236 ;  /* 0x000464ec01007387 */ /* 0x000fe20000100800 */
[----:B------:R-:W-:-:S03]  /*17840*/  IMAD.X R205, R2, 0x1, R205, P5 ;  /* 0x0000000102cd7824 */ /* 0x000fc600028e06cd */
        /* <DEDUP_REMOVED lines=23> */
[----:B------:R-:W-:Y:S01]  /*179c0*/  STL [R1+0x458], R238 ;  /* 0x000458ee01007387 */ /* 0x000fe20000100800 */
[----:B------:R-:W-:-:S03]  /*179d0*/  IADD3 R241, P4, R241, UR9, RZ ;  /* 0x00000009f1f17c10 */ /* 0x000fc6000ff9e0ff */
[----:B0-----:R-:W2:Y:S04]  /*179e0*/  LDL.LU R246, [R1+0x414] ;  /* 0x0004140001f67983 */ /* 0x001ea80000300800 */
[----:B------:R0:W-:Y:S04]  /*179f0*/  STL [R1+0x450], R250 ;  /* 0x000450fa01007387 */ /* 0x0001e80000100800 */
[----:B0-----:R-:W2:Y:S01]  /*17a00*/  LDL.LU R250, [R1+0x830] ;  /* 0x0008300001fa7983 */ /* 0x001ea20000300800 */
[----:B---3--:R-:W-:Y:S01]  /*17a10*/  IMAD.X R248, R2, 0x1, R248, P5 ;  /* 0x0000000102f87824 */ /* 0x008fe200028e06f8 */
[----:B------:R-:W-:-:S04]  /*17a20*/  IADD3 R242, P5, R242, UR9, RZ ;  /* 0x00000009f2f27c10 */ /* 0x000fc8000ffbe0ff */
[----:B------:R0:W-:Y:S01]  /*17a30*/  STL [R1+0x448], R248 ;  /* 0x000448f801007387 */ /* 0x0001e20000100800 */
[----:B------:R-:W-:Y:S01]  /*17a40*/  IMAD.X R243, R2, 0x1, R243, P6 ;  /* 0x0000000102f37824 */ /* 0x000fe200030e06f3 */
[----:B------:R-:W-:Y:S02]  /*17a50*/  IADD3 R244, P6, R244, UR9, RZ ;  /* 0x00000009f4f47c10 */ /* 0x000fe4000ffde0ff */
[----:B0-----:R-:W3:Y:S04]  /*17a60*/  LDL.LU R248, [R1+0x40c] ;  /* 0x00040c0001f87983 */ /* 0x001ee80000300800 */
[----:B------:R-:W-:Y:S04]  /*17a70*/  STL [R1+0x834], R241 ;  /* 0x000834f101007387 */ /* 0x000fe80000100800 */
[----:B------:R-:W-:Y:S01]  /*17a80*/  STL [R1+0x82c], R242 ;  /* 0x00082cf201007387 */ /* 0x000fe20000100800 */
[----:B----4-:R-:W-:-:S03]  /*17a90*/  IMAD.X R245, R2, 0x1, R245, P1 ;  /* 0x0000000102f57824 */ /* 0x010fc600008e06f5 */
[----:B------:R-:W-:Y:S01]  /*17aa0*/  STL [R1+0x440], R243 ;  /* 0x000440f301007387 */ /* 0x000fe20000100800 */
[----:B------:R-:W-:-:S03]  /*17ab0*/  IADD3 R247, P1, R247, UR9, RZ ;  /* 0x00000009f7f77c10 */ /* 0x000fc6000ff3e0ff */
        /* <DEDUP_REMOVED lines=12> */
[----:B------:R-:W-:-:S05]  /*17b80*/  IADD3 R191, P2, R191, UR9, RZ ;  /* 0x00000009bfbf7c10 */ /* 0x000fca000ff5e0ff */
        /* <DEDUP_REMOVED lines=15> */
[----:B--2---:R-:W-:-:S02]  /*17c80*/  IADD3 R246, P3, R246, UR9, RZ ;  /* 0x00000009f6f67c10 */ /* 0x004fc4000ff7e0ff */
[----:B------:R-:W-:-:S05]  /*17c90*/  IADD3.X R250, R250, UR42, RZ, P4, !PT ;  /* 0x0000002afafa7c10 */ /* 0x000fca000a7fe4ff */
[----:B------:R0:W-:Y:S04]  /*17ca0*/  STL [R1+0x830], R250 ;  /* 0x000830fa01007387 */ /* 0x0001e80000100800 */
[----:B------:R1:W-:Y:S04]  /*17cb0*/  STL [R1+0x414], R246 ;  /* 0x000414f601007387 */ /* 0x0003e80000100800 */
[----:B0-----:R-:W2:Y:S04]  /*17cc0*/  LDL.LU R250, [R1+0x3b8] ;  /* 0x0003b80001fa7983 */ /* 0x001ea80000300800 */
[----:B------:R-:W2:Y:S04]  /*17cd0*/  LDL.LU R242, [R1+0x3dc] ;  /* 0x0003dc0001f27983 */ /* 0x000ea80000300800 */
[----:B------:R-:W2:Y:S04]  /*17ce0*/  LDL.LU R243, [R1+0x3b0] ;  /* 0x0003b00001f37983 */ /* 0x000ea80000300800 */
[----:B------:R-:W2:Y:S01]  /*17cf0*/  LDL.LU R244, [R1+0x3d4] ;  /* 0x0003d40001f47983 */ /* 0x000ea20000300800 */
[----:B---3--:R-:W-:-:S05]  /*17d00*/  IADD3 R248, P4, R248, UR9, RZ ;  /* 0x00000009f8f87c10 */ /* 0x008fca000ff9e0ff */
[----:B------:R0:W-:Y:S04]  /*17d10*/  STL [R1+0x40c], R248 ;  /* 0x00040cf801007387 */ /* 0x0001e80000100800 */
[----:B------:R-:W3:Y:S04]  /*17d20*/  LDL.LU R245, [R1+0x3a8] ;  /* 0x0003a80001f57983 */ /* 0x000ee80000300800 */
[----:B-1----:R-:W3:Y:S04]  /*17d30*/  LDL.LU R246, [R1+0x3cc] ;  /* 0x0003cc0001f67983 */ /* 0x002ee80000300800 */
[----:B0-----:R-:W3:Y:S01]  /*17d40*/  LDL.LU R248, [R1+0x3a0] ;  /* 0x0003a00001f87983 */ /* 0x001ee20000300800 */
[----:B----4-:R-:W-:-:S05]  /*17d50*/  IADD3.X R234, R234, UR42, RZ, P5, !PT ;  /* 0x0000002aeaea7c10 */ /* 0x010fca000affe4ff */
[----:B------:R-:W-:Y:S01]  /*17d60*/  STL [R1+0x424], R234 ;  /* 0x000424ea01007387 */ /* 0x000fe20000100800 */
[----:B------:R-:W-:Y:S02]  /*17d70*/  IADD3 R235, P5, R235, UR9, RZ ;  /* 0x00000009ebeb7c10 */ /* 0x000fe4000ffbe0ff */
[----:B------:R-:W-:Y:S02]  /*17d80*/  IADD3.X R236, R236, UR42, RZ, P6, !PT ;  /* 0x0000002aecec7c10 */ /* 0x000fe4000b7fe4ff */
[----:B------:R-:W-:-:S05]  /*17d90*/  IADD3 R190, P6, R190, UR9, RZ ;  /* 0x00000009bebe7c10 */ /* 0x000fca000ffde0ff */
[----:B------:R0:W-:Y:S01]  /*17da0*/  STL [R1+0x3fc], R190 ;  /* 0x0003fcbe01007387 */ /* 0x0001e20000100800 */
[----:B------:R-:W-:-:S03]  /*17db0*/  IADD3.X R200, R200, UR42, RZ, P1, !PT ;  /* 0x0000002ac8c87c10 */ /* 0x000fc60008ffe4ff */
[----:B------:R-:W-:Y:S01]  /*17dc0*/  STL [R1+0x404], R235 ;  /* 0x000404eb01007387 */ /* 0x000fe20000100800 */
[----:B------:R-:W-:Y:S02]  /*17dd0*/  IADD3 R201, P1, R201, UR9, RZ ;  /* 0x00000009c9c97c10 */ /* 0x000fe4000ff3e0ff */
[----:B------:R-:W-:Y:S01]  /*17de0*/  IADD3.X R204, R204, UR42, RZ, P2, !PT ;  /* 0x0000002acccc7c10 */ /* 0x000fe200097fe4ff */
[----:B0-----:R-:W4:Y:S04]  /*17df0*/  LDL.LU R190, [R1+0x3c4] ;  /* 0x0003c40001be7983 */ /* 0x001f280000300800 */
[----:B------:R-:W-:Y:S04]  /*17e00*/  STL [R1+0x824], R236 ;  /* 0x000824ec01007387 */ /* 0x000fe80000100800 */
[----:B------:R-:W-:Y:S04]  /*17e10*/  STL [R1+0x420], R200 ;  /* 0x000420c801007387 */ /* 0x000fe80000100800 */
[----:B------:R-:W-:Y:S01]  /*17e20*/  STL [R1+0x3f4], R201 ;  /* 0x0003f4c901007387 */ /* 0x000fe20000100800 */
[----:B------:R-:W-:-:S02]  /*17e30*/  IADD3.X R191, R191, UR42, RZ, P3, !PT ;  /* 0x0000002abfbf7c10 */ /* 0x000fc40009ffe4ff */
[----:B------:R-:W-:-:S03]  /*17e40*/  IADD3 R205, P2, R205, UR9, RZ ;  /* 0x00000009cdcd7c10 */ /* 0x000fc6000ff5e0ff */
[----:B------:R0:W-:Y:S01]  /*17e50*/  STL [R1+0x410], R191 ;  /* 0x000410bf01007387 */ /* 0x0001e20000100800 */
[----:B------:R-:W-:-:S03]  /*17e60*/  IADD3 R207, P3, R207, UR9, RZ ;  /* 0x00000009cfcf7c10 */ /* 0x000fc6000ff7e0ff */
[----:B------:R-:W-:Y:S01]  /*17e70*/  STL [R1+0x418], R204 ;  /* 0x000418cc01007387 */ /* 0x000fe20000100800 */
[----:B------:R-:W-:Y:S02]  /*17e80*/  IADD3.X R209, R209, UR42, RZ, P4, !PT ;  /* 0x0000002ad1d17c10 */ /* 0x000fe4000a7fe4ff */
[----:B------:R-:W-:Y:S01]  /*17e90*/  IADD3 R226, P4, R226, UR9, RZ ;  /* 0x00000009e2e27c10 */ /* 0x000fe2000ff9e0ff */
[----:B0-----:R-:W4:Y:S04]  /*17ea0*/  LDL.LU R191, [R1+0x398] ;  /* 0x0003980001bf7983 */ /* 0x001f280000300800 */
[----:B------:R-:W-:Y:S01]  /*17eb0*/  STL [R1+0x3e8], R205 ;  /* 0x0003e8cd01007387 */ /* 0x000fe20000100800 */
[----:B------:R-:W-:-:S03]  /*17ec0*/  IADD3.X R227, R227, UR42, RZ, P5, !PT ;  /* 0x0000002ae3e37c10 */ /* 0x000fc6000affe4ff */
[----:B------:R-:W-:Y:S01]  /*17ed0*/  STL [R1+0x3e0], R207 ;  /* 0x0003e0cf01007387 */ /* 0x000fe20000100800 */
[----:B------:R-:W-:-:S03]  /*17ee0*/  IADD3 R229, P5, R229, UR9, RZ ;  /* 0x00000009e5e57c10 */ /* 0x000fc6000ffbe0ff */
        /* <DEDUP_REMOVED lines=8> */
[----:B------:R-:W-:Y:S04]  /*17f70*/  STL [R1+0x3f8], R237 ;  /* 0x0003f8ed01007387 */ /* 0x000fe80000100800 */
[----:B------:R0:W-:Y:S04]  /*17f80*/  STL [R1+0x3f0], R247 ;  /* 0x0003f0f701007387 */ /* 0x0001e80000100800 */
[----:B------:R-:W-:Y:S04]  /*17f90*/  STL [R1+0x3c8], R238 ;  /* 0x0003c8ee01007387 */ /* 0x000fe80000100800 */
[----:B0-----:R-:W4:Y:S04]  /*17fa0*/  LDL.LU R247, [R1+0x3bc] ;  /* 0x0003bc0001f77983 */ /* 0x001f280000300800 */
[----:B------:R0:W-:Y:S04]  /*17fb0*/  STL [R1+0x3c0], R249 ;  /* 0x0003c0f901007387 */ /* 0x0001e80000100800 */
[----:B0-----:R-:W4:Y:S01]  /*17fc0*/  LDL.LU R249, [R1+0x390] ;  /* 0x0003900001f97983 */ /* 0x001f220000300800 */
[----:B------:R-:W-:-:S02]  /*17fd0*/  IADD3.X R241, R241, UR42, RZ, P2, !PT ;  /* 0x0000002af1f17c10 */ /* 0x000fc400097fe4ff */
[----:B--2---:R-:W-:Y:S02]  /*17fe0*/  IADD3 R250, P2, R250, UR9, RZ ;  /* 0x00000009fafa7c10 */ /* 0x004fe4000ff5e0ff */
[----:B------:R-:W-:-:S03]  /*17ff0*/  IADD3.X R242, R242, UR42, RZ, P3, !PT ;  /* 0x0000002af2f27c10 */ /* 0x000fc60009ffe4ff */
[----:B------:R0:W-:Y:S01]  /*18000*/  STL [R1+0x3b8], R250 ;  /* 0x0003b8fa01007387 */ /* 0x0001e20000100800 */
[----:B------:R-:W-:Y:S02]  /*18010*/  IADD3 R243, P3, R243, UR9, RZ ;  /* 0x00000009f3f37c10 */ /* 0x000fe4000ff7e0ff */
[----:B------:R-:W-:Y:S01]  /*18020*/  IADD3.X R244, R244, UR42, RZ, P4, !PT ;  /* 0x0000002af4f47c10 */ /* 0x000fe2000a7fe4ff */
[----:B0-----:R-:W2:Y:S04]  /*18030*/  LDL.LU R250, [R1+0x3b4] ;  /* 0x0003b40001fa7983 */ /* 0x001ea80000300800 */
[----:B------:R-:W-:Y:S04]  /*18040*/  STL [R1+0x3e4], R241 ;  /* 0x0003e4f101007387 */ /* 0x000fe80000100800 */
[----:B------:R-:W-:Y:S04]  /*18050*/  STL [R1+0x3dc], R242 ;  /* 0x0003dcf201007387 */ /* 0x000fe80000100800 */
[----:B------:R-:W-:Y:S01]  /*18060*/  STL [R1+0x3b0], R243 ;  /* 0x0003b0f301007387 */ /* 0x000fe20000100800 */
[----:B---3--:R-:W-:-:S03]  /*18070*/  IADD3 R245, P4, R245, UR9, RZ ;  /* 0x00000009f5f57c10 */ /* 0x008fc6000ff9e0ff */
[----:B------:R-:W-:Y:S01]  /*18080*/  STL [R1+0x3d4], R244 ;  /* 0x0003d4f401007387 */ /* 0x000fe20000100800 */
[----:B------:R-:W-:-:S03]  /*18090*/  IADD3.X R246, R246, UR42, RZ, P5, !PT ;  /* 0x0000002af6f67c10 */ /* 0x000fc6000affe4ff */
[----:B------:R-:W3:Y:S01]  /*180a0*/  LDL.LU R234, [R1+0x388] ;  /* 0x0003880001ea7983 */ /* 0x000ee20000300800 */
[----:B------:R-:W-:-:S03]  /*180b0*/  IADD3 R248, P5, R248, UR9, RZ ;  /* 0x00000009f8f87c10 */ /* 0x000fc6000ffbe0ff */
[----:B------:R-:W-:Y:S04]  /*180c0*/  STL [R1+0x3a8], R245 ;  /* 0x0003a8f501007387 */ /* 0x000fe80000100800 */
[----:B------:R-:W3:Y:S04]  /*180d0*/  LDL.LU R235, [R1+0x3ac] ;  /* 0x0003ac0001eb7983 */ /* 0x000ee80000300800 */
[----:B------:R-:W-:Y:S04]  /*180e0*/  STL [R1+0x3cc], R246 ;  /* 0x0003ccf601007387 */ /* 0x000fe80000100800 */
[----:B------:R-:W3:Y:S04]  /*180f0*/  LDL.LU R236, [R1+0x380] ;  /* 0x0003800001ec7983 */ /* 0x000ee80000300800 */
[----:B------:R-:W-:Y:S04]  /*18100*/  STL [R1+0x3a0], R248 ;  /* 0x0003a0f801007387 */ /* 0x000fe80000100800 */
[----:B------:R-:W3:Y:S04]  /*18110*/  LDL.LU R200, [R1+0x3a4] ;  /* 0x0003a40001c87983 */ /* 0x000ee80000300800 */
[----:B------:R-:W3:Y:S04]  /*18120*/  LDL.LU R201, [R1+0x378] ;  /* 0x0003780001c97983 */ /* 0x000ee80000300800 */
[----:B------:R-:W3:Y:S04]  /*18130*/  LDL.LU R204, [R1+0x39c] ;  /* 0x00039c0001cc7983 */ /* 0x000ee80000300800 */
[----:B------:R-:W3:Y:S01]  /*18140*/  LDL.LU R205, [R1+0x370] ;  /* 0x0003700001cd7983 */ /* 0x000ee20000300800 */
[----:B----4-:R-:W-:-:S05]  /*18150*/  IADD3.X R190, R190, UR42, RZ, P6, !PT ;  /* 0x0000002abebe7c10 */ /* 0x010fca000b7fe4ff */
[----:B------:R0:W-:Y:S04]  /*18160*/  STL [R1+0x3c4], R190 ;  /* 0x0003c4be01007387 */ /* 0x0001e80000100800 */
[----:B------:R-:W4:Y:S04]  /*18170*/  LDL.LU R207, [R1+0x394] ;  /* 0x0003940001cf7983 */ /* 0x000f280000300800 */
[----:B0-----:R-:W4:Y:S04]  /*18180*/  LDL.LU R190, [R1+0x368] ;  /* 0x0003680001be7983 */ /* 0x001f280000300800 */
[----:B------:R-:W4:Y:S04]  /*18190*/  LDL.LU R209, [R1+0x38c] ;  /* 0x00038c0001d17983 */ /* 0x000f280000300800 */
[----:B------:R-:W4:Y:S04]  /*181a0*/  LDL.LU R226, [R1+0x360] ;  /* 0x0003600001e27983 */ /* 0x000f280000300800 */
[----:B------:R-:W4:Y:S01]  /*181b0*/  LDL.LU R227, [R1+0x384] ;  /* 0x0003840001e37983 */ /* 0x000f220000300800 */
[----:B------:R-:W-:-:S05]  /*181c0*/  IADD3 R191, P6, R191, UR9, RZ ;  /* 0x00000009bfbf7c10 */ /* 0x000fca000ffde0ff */
        /* <DEDUP_REMOVED lines=8> */
[----:B------:R-:W-:-:S02]  /*18250*/  IADD3.X R247, R247, UR42, RZ, P1, !PT ;  /* 0x0000002af7f77c10 */ /* 0x000fc40008ffe4ff */
[----:B------:R-:W-:-:S05]  /*18260*/  IADD3 R249, P1, R249, UR9, RZ ;  /* 0x00000009f9f97c10 */ /* 0x000fca000ff3e0ff */
[----:B------:R0:W-:Y:S04]  /*18270*/  STL [R1+0x390], R249 ;  /* 0x000390f901007387 */ /* 0x0001e80000100800 */
[----:B------:R1:W-:Y:S04]  /*18280*/  STL [R1+0x3bc], R247 ;  /* 0x0003bcf701007387 */ /* 0x0003e80000100800 */
[----:B0-----:R-:W4:Y:S04]  /*18290*/  LDL.LU R249, [R1+0x364] ;  /* 0x0003640001f97983 */ /* 0x001f280000300800 */
[----:B------:R-:W4:Y:S04]  /*182a0*/  LDL.LU R243, [R1+0x338] ;  /* 0x0003380001f37983 */ /* 0x000f280000300800 */
[----:B------:R-:W4:Y:S04]  /*182b0*/  LDL.LU R244, [R1+0x35c] ;  /* 0x00035c0001f47983 */ /* 0x000f280000300800 */
[----:B------:R-:W4:Y:S01]  /*182c0*/  LDL.LU R245, [R1+0x330] ;  /* 0x0003300001f57983 */ /* 0x000f220000300800 */
[----:B--2---:R-:W-:-:S05]  /*182d0*/  IADD3.X R250, R250, UR42, RZ, P2, !PT ;  /* 0x0000002afafa7c10 */ /* 0x004fca00097fe4ff */
[----:B------:R0:W-:Y:S04]  /*182e0*/  STL [R1+0x3b4], R250 ;  /* 0x0003b4fa01007387 */ /* 0x0001e80000100800 */
[----:B------:R-:W2:Y:S04]  /*182f0*/  LDL.LU R246, [R1+0x354] ;  /* 0x0003540001f67983 */ /* 0x000ea80000300800 */
[----:B-1----:R-:W2:Y:S04]  /*18300*/  LDL.LU R247, [R1+0x328] ;  /* 0x0003280001f77983 */ /* 0x002ea80000300800 */
[----:B0-----:R-:W2:Y:S01]  /*18310*/  LDL.LU R250, [R1+0x34c] ;  /* 0x00034c0001fa7983 */ /* 0x001ea20000300800 */
[----:B---3--:R-:W-:-:S02]  /*18320*/  IADD3 R234, P2, R234, UR9, RZ ;  /* 0x00000009eaea7c10 */ /* 0x008fc4000ff5e0ff */
        /* <DEDUP_REMOVED lines=12> */
[----:B----4-:R-:W-:Y:S02]  /*183f0*/  IADD3.X R207, R207, UR42, RZ, P6, !PT ;  /* 0x0000002acfcf7c10 */ /* 0x010fe4000b7fe4ff */
[----:B------:R-:W-:Y:S02]  /*18400*/  IADD3 R190, P6, R190, UR9, RZ ;  /* 0x00000009bebe7c10 */ /* 0x000fe4000ffde0ff */
[----:B------:R-:W-:-:S03]  /*18410*/  IADD3.X R209, R209, UR42, RZ, P1, !PT ;  /* 0x0000002ad1d17c10 */ /* 0x000fc60008ffe4ff */
[----:B------:R0:W-:Y:S01]  /*18420*/  STL [R1+0x368], R190 ;  /* 0x000368be01007387 */ /* 0x0001e20000100800 */
[----:B------:R-:W-:-:S03]  /*18430*/  IADD3 R226, P1, R226, UR9, RZ ;  /* 0x00000009e2e27c10 */ /* 0x000fc6000ff3e0ff */
[----:B------:R-:W-:Y:S01]  /*18440*/  STL [R1+0x370], R205 ;  /* 0x000370cd01007387 */ /* 0x000fe20000100800 */
[----:B------:R-:W-:-:S03]  /*18450*/  IADD3.X R227, R227, UR42, RZ, P2, !PT ;  /* 0x0000002ae3e37c10 */ /* 0x000fc600097fe4ff */
[----:B0-----:R-:W3:Y:S04]  /*18460*/  LDL.LU R190, [R1+0x320] ;  /* 0x0003200001be7983 */ /* 0x001ee80000300800 */
[----:B------:R-:W-:Y:S04]  /*18470*/  STL [R1+0x394], R207 ;  /* 0x000394cf01007387 */ /* 0x000fe80000100800 */
        /* <DEDUP_REMOVED lines=12> */
[----:B------:R0:W-:Y:S04]  /*18540*/  STL [R1+0x348], R248 ;  /* 0x000348f801007387 */ /* 0x0001e80000100800 */
[----:B------:R-:W-:Y:S04]  /*18550*/  STL [R1+0x374], R241 ;  /* 0x000374f101007387 */ /* 0x000fe80000100800 */
[----:B0-----:R-:W4:Y:S04]  /*18560*/  LDL.LU R248, [R1+0x344] ;  /* 0x0003440001f87983 */ /* 0x001f280000300800 */
[----:B------:R0:W-:Y:S04]  /*18570*/  STL [R1+0x36c], R191 ;  /* 0x00036cbf01007387 */ /* 0x0001e80000100800 */
[----:B0-----:R-:W4:Y:S01]  /*18580*/  LDL.LU R191, [R1+0x318] ;  /* 0x0003180001bf7983 */ /* 0x001f220000300800 */
[----:B------:R-:W-:-:S05]  /*18590*/  IADD3.X R249, R249, UR42, RZ, P6, !PT ;  /* 0x0000002af9f97c10 */ /* 0x000fca000b7fe4ff */
[----:B------:R0:W-:Y:S04]  /*185a0*/  STL [R1+0x364], R249 ;  /* 0x000364f901007387 */ /* 0x0001e80000100800 */
[----:B0-----:R-:W4:Y:S01]  /*185b0*/  LDL.LU R249, [R1+0x33c] ;  /* 0x00033c0001f97983 */ /* 0x001f220000300800 */
[----:B------:R-:W-:Y:S02]  /*185c0*/  IADD3 R242, P5, R242, UR9, RZ ;  /* 0x00000009f2f27c10 */ /* 0x000fe4000ffbe0ff */
[----:B------:R-:W-:Y:S02]  /*185d0*/  IADD3 R243, P6, R243, UR9, RZ ;  /* 0x00000009f3f37c10 */ /* 0x000fe4000ffde0ff */
[----:B------:R-:W-:Y:S02]  /*185e0*/  IADD3.X R244, R244, UR42, RZ, P1, !PT ;  /* 0x0000002af4f47c10 */ /* 0x000fe40008ffe4ff */
[----:B------:R-:W-:Y:S01]  /*185f0*/  IADD3 R245, P1, R245, UR9, RZ ;  /* 0x00000009f5f57c10 */ /* 0x000fe2000ff3e0ff */
[----:B------:R-:W-:Y:S04]  /*18600*/  STL [R1+0x340], R242 ;  /* 0x000340f201007387 */ /* 0x000fe80000100800 */
[----:B------:R-:W-:Y:S04]  /*18610*/  STL [R1+0x338], R243 ;  /* 0x000338f301007387 */ /* 0x000fe80000100800 */
[----:B------:R-:W-:Y:S04]  /*18620*/  STL [R1+0x35c], R244 ;  /* 0x00035cf401007387 */ /* 0x000fe80000100800 */
[----:B------:R-:W-:Y:S04]  /*18630*/  STL [R1+0x330], R245 ;  /* 0x000330f501007387 */ /* 0x000fe80000100800 */
[----:B------:R-:W4:Y:S01]  /*18640*/  LDL.LU R232, [R1+0x310] ;  /* 0x0003100001e87983 */ /* 0x000f220000300800 */
[----:B--2---:R-:W-:-:S02]  /*18650*/  IADD3.X R246, R246, UR42, RZ, P2, !PT ;  /* 0x0000002af6f67c10 */ /* 0x004fc400097fe4ff */
[----:B------:R-:W-:-:S03]  /*18660*/  IADD3 R247, P2, R247, UR9, RZ ;  /* 0x00000009f7f77c10 */ /* 0x000fc6000ff5e0ff */
[----:B------:R-:W-:Y:S01]  /*18670*/  STL [R1+0x354], R246 ;  /* 0x000354f601007387 */ /* 0x000fe20000100800 */
[----:B------:R-:W-:-:S03]  /*18680*/  IADD3.X R250, R250, UR42, RZ, P3, !PT ;  /* 0x0000002afafa7c10 */ /* 0x000fc60009ffe4ff */
[----:B------:R-:W2:Y:S04]  /*18690*/  LDL.LU R234, [R1+0x334] ;  /* 0x0003340001ea7983 */ /* 0x000ea80000300800 */
[----:B------:R-:W-:Y:S04]  /*186a0*/  STL [R1+0x328], R247 ;  /* 0x000328f701007387 */ /* 0x000fe80000100800 */
[----:B------:R-:W2:Y:S04]  /*186b0*/  LDL.LU R235, [R1+0x308] ;  /* 0x0003080001eb7983 */ /* 0x000ea80000300800 */
[----:B------:R0:W-:Y:S04]  /*186c0*/  STL [R1+0x34c], R250 ;  /* 0x00034cfa01007387 */ /* 0x0001e80000100800 */
[----:B------:R-:W2:Y:S04]  /*186d0*/  LDL.LU R236, [R1+0x32c] ;  /* 0x00032c0001ec7983 */ /* 0x000ea80000300800 */
[----:B------:R-:W2:Y:S04]  /*186e0*/  LDL.LU R200, [R1+0x300] ;  /* 0x0003000001c87983 */ /* 0x000ea80000300800 */
[----:B------:R-:W2:Y:S04]  /*186f0*/  LDL.LU R201, [R1+0x324] ;  /* 0x0003240001c97983 */ /* 0x000ea80000300800 */
[----:B------:R-:W2:Y:S04]  /*18700*/  LDL.LU R204, [R1+0x2f8] ;  /* 0x0002f80001cc7983 */ /* 0x000ea80000300800 */
[----:B------:R-:W2:Y:S04]  /*18710*/  LDL.LU R205, [R1+0x31c] ;  /* 0x00031c0001cd7983 */ /* 0x000ea80000300800 */
[----:B------:R-:W2:Y:S04]  /*18720*/  LDL.LU R207, [R1+0x2f0] ;  /* 0x0002f00001cf7983 */ /* 0x000ea80000300800 */
[----:B0-----:R-:W2:Y:S04]  /*18730*/  LDL.LU R250, [R1+0x314] ;  /* 0x0003140001fa7983 */ /* 0x001ea80000300800 */
[----:B------:R-:W2:Y:S04]  /*18740*/  LDL.LU R209, [R1+0x2e8] ;  /* 0x0002e80001d17983 */ /* 0x000ea80000300800 */
[----:B------:R-:W2:Y:S04]  /*18750*/  LDL.LU R226, [R1+0x30c] ;  /* 0x00030c0001e27983 */ /* 0x000ea80000300800 */
[----:B------:R-:W2:Y:S01]  /*18760*/  LDL.LU R227, [R1+0x2e0] ;  /* 0x0002e00001e37983 */ /* 0x000ea20000300800 */
[----:B---3--:R-:W-:-:S05]  /*18770*/  IADD3 R190, P3, R190, UR9, RZ ;  /* 0x00000009bebe7c10 */ /* 0x008fca000ff7e0ff */
        /* <DEDUP_REMOVED lines=8> */
[----:B----4-:R-:W-:-:S02]  /*18800*/  IADD3.X R248, R248, UR42, RZ, P4, !PT ;  /* 0x0000002af8f87c10 */ /* 0x010fc4000a7fe4ff */
[----:B------:R-:W-:-:S05]  /*18810*/  IADD3 R191, P4, R191, UR9, RZ ;  /* 0x00000009bfbf7c10 */ /* 0x000fca000ff9e0ff */
[----:B------:R0:W-:Y:S04]  /*18820*/  STL [R1+0x318], R191 ;  /* 0x000318bf01007387 */ /* 0x0001e80000100800 */
[----:B------:R1:W-:Y:S04]  /*18830*/  STL [R1+0x344], R248 ;  /* 0x000344f801007387 */ /* 0x0003e80000100800 */
[----:B0-----:R-:W4:Y:S04]  /*18840*/  LDL.LU R191, [R1+0x2c0] ;  /* 0x0002c00001bf7983 */ /* 0x001f280000300800 */
[----:B------:R-:W4:Y:S04]  /*18850*/  LDL.LU R243, [R1+0x2e4] ;  /* 0x0002e40001f37983 */ /* 0x000f280000300800 */
[----:B------:R-:W4:Y:S04]  /*18860*/  LDL.LU R244, [R1+0x2b8] ;  /* 0x0002b80001f47983 */ /* 0x000f280000300800 */
[----:B------:R-:W4:Y:S01]  /*18870*/  LDL.LU R245, [R1+0x2dc] ;  /* 0x0002dc0001f57983 */ /* 0x000f220000300800 */
[----:B------:R-:W-:-:S05]  /*18880*/  IADD3.X R249, R249, UR42, RZ, P5, !PT ;  /* 0x0000002af9f97c10 */ /* 0x000fca000affe4ff */
[----:B------:R0:W-:Y:S04]  /*18890*/  STL [R1+0x33c], R249 ;  /* 0x00033cf901007387 */ /* 0x0001e80000100800 */
[----:B------:R-:W4:Y:S04]  /*188a0*/  LDL.LU R246, [R1+0x2b0] ;  /* 0x0002b00001f67983 */ /* 0x000f280000300800 */
[----:B-1----:R-:W4:Y:S04]  /*188b0*/  LDL.LU R248, [R1+0x2d4] ;  /* 0x0002d40001f87983 */ /* 0x002f280000300800 */
[----:B0-----:R-:W4:Y:S01]  /*188c0*/  LDL.LU R249, [R1+0x2a8] ;  /* 0x0002a80001f97983 */ /* 0x001f220000300800 */
[----:B------:R-:W-:-:S05]  /*188d0*/  IADD3 R232, P5, R232, UR9, RZ ;  /* 0x00000009e8e87c10 */ /* 0x000fca000ffbe0ff */
[----:B------:R-:W-:Y:S01]  /*188e0*/  STL [R1+0x310], R232 ;  /* 0x000310e801007387 */ /* 0x000fe20000100800 */
[----:B--2---:R-:W-:Y:S02]  /*188f0*/  IADD3.X R234, R234, UR42, RZ, P6, !PT ;  /* 0x0000002aeaea7c10 */ /* 0x004fe4000b7fe4ff */
        /* <DEDUP_REMOVED lines=12> */
[----:B------:R-:W-:Y:S02]  /*189c0*/  IADD3 R207, P3, R207, UR9, RZ ;  /* 0x00000009cfcf7c10 */ /* 0x000fe4000ff7e0ff */
[----:B------:R-:W-:Y:S02]  /*189d0*/  IADD3.X R250, R250, UR42, RZ, P4, !PT ;  /* 0x0000002afafa7c10 */ /* 0x000fe4000a7fe4ff */
[----:B------:R-:W-:-:S03]  /*189e0*/  IADD3 R209, P4, R209, UR9, RZ ;  /* 0x00000009d1d17c10 */ /* 0x000fc6000ff9e0ff */
[----:B------:R0:W-:Y:S01]  /*189f0*/  STL [R1+0x314], R250 ;  /* 0x000314fa01007387 */ /* 0x0001e20000100800 */
[----:B------:R-:W-:-:S03]  /*18a00*/  IADD3.X R226, R226, UR42, RZ, P5, !PT ;  /* 0x0000002ae2e27c10 */ /* 0x000fc6000affe4ff */
[----:B------:R-:W-:Y:S01]  /*18a10*/  STL [R1+0x31c], R205 ;  /* 0x00031ccd01007387 */ /* 0x000fe20000100800 */
[----:B------:R-:W-:-:S03]  /*18a20*/  IADD3 R227, P5, R227, UR9, RZ ;  /* 0x00000009e3e37c10 */ /* 0x000fc6000ffbe0ff */
[----:B0-----:R-:W2:Y:S04]  /*18a30*/  LDL.LU R250, [R1+0x2cc] ;  /* 0x0002cc0001fa7983 */ /* 0x001ea80000300800 */
[----:B------:R-:W-:Y:S04]  /*18a40*/  STL [R1+0x2f0], R207 ;  /* 0x0002f0cf01007387 */ /* 0x000fe80000100800 */
[----:B------:R-:W-:Y:S04]  /*18a50*/  STL [R1+0x2e8], R209 ;  /* 0x0002e8d101007387 */ /* 0x000fe80000100800 */
[----:B------:R-:W-:Y:S04]  /*18a60*/  STL [R1+0x30c], R226 ;  /* 0x00030ce201007387 */ /* 0x000fe80000100800 */
[----:B------:R-:W-:Y:S01]  /*18a70*/  STL [R1+0x2e0], R227 ;  /* 0x0002e0e301007387 */ /* 0x000fe20000100800 */
[----:B---3--:R-:W-:-:S02]  /*18a80*/  IADD3.X R229, R229, UR42, RZ, P6, !PT ;  /* 0x0000002ae5e57c10 */ /* 0x008fc4000b7fe4ff */
[----:B------:R-:W-:-:S03]  /*18a90*/  IADD3 R237, P6, R237, UR9, RZ ;  /* 0x00000009eded7c10 */ /* 0x000fc6000ffde0ff */
[----:B------:R-:W-:Y:S01]  /*18aa0*/  STL [R1+0x304], R229 ;  /* 0x000304e501007387 */ /* 0x000fe20000100800 */
[----:B------:R-:W-:-:S03]  /*18ab0*/  IADD3.X R238, R238, UR42, RZ, P1, !PT ;  /* 0x0000002aeeee7c10 */ /* 0x000fc60008ffe4ff */
[----:B------:R-:W-:Y:S01]  /*18ac0*/  STL [R1+0x2d8], R237 ;  /* 0x0002d8ed01007387 */ /* 0x000fe20000100800 */
[----:B------:R-:W-:Y:S02]  /*18ad0*/  IADD3 R241, P1, R241, UR9, RZ ;  /* 0x00000009f1f17c10 */ /* 0x000fe4000ff3e0ff */
[----:B------:R-:W-:Y:S01]  /*18ae0*/  IADD3.X R247, R247, UR42, RZ, P2, !PT ;  /* 0x0000002af7f77c10 */ /* 0x000fe200097fe4ff */
[----:B------:R-:W-:Y:S01]  /*18af0*/  STL [R1+0x2fc], R238 ;  /* 0x0002fcee01007387 */ /* 0x000fe20000100800 */
[----:B------:R-:W-:-:S03]  /*18b00*/  IADD3 R190, P2, R190, UR9, RZ ;  /* 0x00000009bebe7c10 */ /* 0x000fc6000ff5e0ff */
[----:B------:R0:W-:Y:S04]  /*18b10*/  STL [R1+0x2f4], R247 ;  /* 0x0002f4f701007387 */ /* 0x0001e80000100800 */
[----:B------:R-:W-:Y:S01]  /*18b20*/  STL [R1+0x2d0], R241 ;  /* 0x0002d0f101007387 */ /* 0x000fe20000100800 */
[----:B------:R-:W-:-:S03]  /*18b30*/  IADD3.X R242, R242, UR42, RZ, P3, !PT ;  /* 0x0000002af2f27c10 */ /* 0x000fc60009ffe4ff */
[----:B0-----:R-:W3:Y:S04]  /*18b40*/  LDL.LU R247, [R1+0x2a0] ;  /* 0x0002a00001f77983 */ /* 0x001ee80000300800 */
[----:B------:R0:W-:Y:S04]  /*18b50*/  STL [R1+0x2c8], R190 ;  /* 0x0002c8be01007387 */ /* 0x0001e80000100800 */
[----:B0-----:R-:W3:Y:S01]  /*18b60*/  LDL.LU R190, [R1+0x2c4] ;  /* 0x0002c40001be7983 */ /* 0x001ee20000300800 */
[----:B----4-:R-:W-:Y:S02]  /*18b70*/  IADD3 R191, P3, R191, UR9, RZ ;  /* 0x00000009bfbf7c10 */ /* 0x010fe4000ff7e0ff */
[----:B------:R-:W-:-:S03]  /*18b80*/  IADD3.X R243, R243, UR42, RZ, P4, !PT ;  /* 0x0000002af3f37c10 */ /* 0x000fc6000a7fe4ff */
[----:B------:R0:W-:Y:S01]  /*18b90*/  STL [R1+0x2c0], R191 ;  /* 0x0002c0bf01007387 */ /* 0x0001e20000100800 */
[----:B------:R-:W-:Y:S02]  /*18ba0*/  IADD3 R244, P4, R244, UR9, RZ ;  /* 0x00000009f4f47c10 */ /* 0x000fe4000ff9e0ff */
[----:B------:R-:W-:Y:S01]  /*18bb0*/  IADD3.X R245, R245, UR42, RZ, P5, !PT ;  /* 0x0000002af5f57c10 */ /* 0x000fe2000affe4ff */
[----:B0-----:R-:W4:Y:S04]  /*18bc0*/  LDL.LU R191, [R1+0x298] ;  /* 0x0002980001bf7983 */ /* 0x001f280000300800 */
[----:B------:R-:W-:Y:S04]  /*18bd0*/  STL [R1+0x2ec], R242 ;  /* 0x0002ecf201007387 */ /* 0x000fe80000100800 */
[----:B------:R-:W-:Y:S01]  /*18be0*/  STL [R1+0x2e4], R243 ;  /* 0x0002e4f301007387 */ /* 0x000fe20000100800 */
[----:B------:R-:W-:-:S03]  /*18bf0*/  IADD3 R246, P5, R246, UR9, RZ ;  /* 0x00000009f6f67c10 */ /* 0x000fc6000ffbe0ff */
[----:B------:R-:W-:Y:S01]  /*18c00*/  STL [R1+0x2b8], R244 ;  /* 0x0002b8f401007387 */ /* 0x000fe20000100800 */
[----:B------:R-:W-:-:S03]  /*18c10*/  IADD3.X R248, R248, UR42, RZ, P6, !PT ;  /* 0x0000002af8f87c10 */ /* 0x000fc6000b7fe4ff */
[----:B------:R-:W-:Y:S01]  /*18c20*/  STL [R1+0x2dc], R245 ;  /* 0x0002dcf501007387 */ /* 0x000fe20000100800 */
[----:B------:R-:W-:-:S03]  /*18c30*/  IADD3 R249, P6, R249, UR9, RZ ;  /* 0x00000009f9f97c10 */ /* 0x000fc6000ffde0ff */
        /* <DEDUP_REMOVED lines=8> */
[----:B------:R-:W4:Y:S04]  /*18cc0*/  LDL.LU R201, [R1+0x280] ;  /* 0x0002800001c97983 */ /* 0x000f280000300800 */
[----:B------:R-:W4:Y:S04]  /*18cd0*/  LDL.LU R204, [R1+0x2a4] ;  /* 0x0002a40001cc7983 */ /* 0x000f280000300800 */
[----:B------:R-:W4:Y:S04]  /*18ce0*/  LDL.LU R205, [R1+0x278] ;  /* 0x0002780001cd7983 */ /* 0x000f280000300800 */
[----:B------:R-:W4:Y:S04]  /*18cf0*/  LDL.LU R207, [R1+0x29c] ;  /* 0x00029c0001cf7983 */ /* 0x000f280000300800 */
[----:B0-----:R-:W4:Y:S04]  /*18d00*/  LDL.LU R249, [R1+0x270] ;  /* 0x0002700001f97983 */ /* 0x001f280000300800 */
[----:B------:R-:W4:Y:S04]  /*18d10*/  LDL.LU R209, [R1+0x294] ;  /* 0x0002940001d17983 */ /* 0x000f280000300800 */
[----:B------:R-:W4:Y:S04]  /*18d20*/  LDL.LU R226, [R1+0x268] ;  /* 0x0002680001e27983 */ /* 0x000f280000300800 */
[----:B------:R-:W4:Y:S01]  /*18d30*/  LDL.LU R227, [R1+0x28c] ;  /* 0x00028c0001e37983 */ /* 0x000f220000300800 */
[----:B--2---:R-:W-:-:S05]  /*18d40*/  IADD3.X R250, R250, UR42, RZ, P1, !PT ;  /* 0x0000002afafa7c10 */ /* 0x004fca0008ffe4ff */
        /* <DEDUP_REMOVED lines=8> */
[----:B---3--:R-:W-:-:S02]  /*18dd0*/  IADD3 R247, P1, R247, UR9, RZ ;  /* 0x00000009f7f77c10 */ /* 0x008fc4000ff3e0ff */
[----:B------:R-:W-:-:S05]  /*18de0*/  IADD3.X R190, R190, UR42, RZ, P2, !PT ;  /* 0x0000002abebe7c10 */ /* 0x000fca00097fe4ff */
[----:B------:R0:W-:Y:S04]  /*18df0*/  STL [R1+0x2c4], R190 ;  /* 0x0002c4be01007387 */ /* 0x0001e80000100800 */
[----:B------:R1:W-:Y:S04]  /*18e00*/  STL [R1+0x2a0], R247 ;  /* 0x0002a0f701007387 */ /* 0x0003e80000100800 */
[----:B0-----:R-:W3:Y:S04]  /*18e10*/  LDL.LU R190, [R1+0x26c] ;  /* 0x00026c0001be7983 */ /* 0x001ee80000300800 */
[----:B------:R-:W3:Y:S04]  /*18e20*/  LDL.LU R243, [R1+0x240] ;  /* 0x0002400001f37983 */ /* 0x000ee80000300800 */
[----:B------:R-:W3:Y:S04]  /*18e30*/  LDL.LU R244, [R1+0x264] ;  /* 0x0002640001f47983 */ /* 0x000ee80000300800 */
[----:B------:R-:W3:Y:S01]  /*18e40*/  LDL.LU R245, [R1+0x238] ;  /* 0x0002380001f57983 */ /* 0x000ee20000300800 */
[----:B----4-:R-:W-:-:S05]  /*18e50*/  IADD3 R191, P2, R191, UR9, RZ ;  /* 0x00000009bfbf7c10 */ /* 0x010fca000ff5e0ff */
[----:B------:R0:W-:Y:S04]  /*18e60*/  STL [R1+0x298], R191 ;  /* 0x000298bf01007387 */ /* 0x0001e80000100800 */
[----:B------:R-:W4:Y:S04]  /*18e70*/  LDL.LU R246, [R1+0x25c] ;  /* 0x00025c0001f67983 */ /* 0x000f280000300800 */
[----:B-1----:R-:W4:Y:S04]  /*18e80*/  LDL.LU R247, [R1+0x230] ;  /* 0x0002300001f77983 */ /* 0x002f280000300800 */
[----:B0-----:R-:W4:Y:S01]  /*18e90*/  LDL.LU R191, [R1+0x254] ;  /* 0x0002540001bf7983 */ /* 0x001f220000300800 */
[----:B------:R-:W-:-:S02]  /*18ea0*/  IADD3.X R232, R232, UR42, RZ, P3, !PT ;  /* 0x0000002ae8e87c10 */ /* 0x000fc40009ffe4ff */
        /* <DEDUP_REMOVED lines=14> */
[----:B------:R-:W-:Y:S01]  /*18f90*/  IADD3 R249, P1, R249, UR9, RZ ;  /* 0x00000009f9f97c10 */ /* 0x000fe2000ff3e0ff */
[----:B------:R-:W-:Y:S04]  /*18fa0*/  STL [R1+0x2a4], R204 ;  /* 0x0002a4cc01007387 */ /* 0x000fe80000100800 */
[----:B------:R0:W-:Y:S04]  /*18fb0*/  STL [R1+0x270], R249 ;  /* 0x000270f901007387 */ /* 0x0001e80000100800 */
[----:B------:R-:W-:Y:S04]  /*18fc0*/  STL [R1+0x278], R205 ;  /* 0x000278cd01007387 */ /* 0x000fe80000100800 */
[----:B0-----:R-:W4:Y:S01]  /*18fd0*/  LDL.LU R249, [R1+0x228] ;  /* 0x0002280001f97983 */ /* 0x001f220000300800 */
[----:B------:R-:W-:-:S02]  /*18fe0*/  IADD3.X R209, R209, UR42, RZ, P2, !PT ;  /* 0x0000002ad1d17c10 */ /* 0x000fc400097fe4ff */
[----:B------:R-:W-:Y:S02]  /*18ff0*/  IADD3 R226, P2, R226, UR9, RZ ;  /* 0x00000009e2e27c10 */ /* 0x000fe4000ff5e0ff */
[----:B------:R-:W-:Y:S01]  /*19000*/  IADD3.X R227, R227, UR42, RZ, P3, !PT ;  /* 0x0000002ae3e37c10 */ /* 0x000fe20009ffe4ff */
[----:B------:R-:W-:Y:S04]  /*19010*/  STL [R1+0x29c], R207 ;  /* 0x00029ccf01007387 */ /* 0x000fe80000100800 */
[----:B------:R-:W-:Y:S04]  /*19020*/  STL [R1+0x294], R209 ;  /* 0x000294d101007387 */ /* 0x000fe80000100800 */
[----:B------:R-:W-:Y:S04]  /*19030*/  STL [R1+0x268], R226 ;  /* 0x000268e201007387 */ /* 0x000fe80000100800 */
[----:B------:R-:W-:Y:S01]  /*19040*/  STL [R1+0x28c], R227 ;  /* 0x00028ce301007387 */ /* 0x000fe20000100800 */
[----:B--2---:R-:W-:-:S02]  /*19050*/  IADD3 R229, P3, R229, UR9, RZ ;  /* 0x00000009e5e57c10 */ /* 0x004fc4000ff7e0ff */
[----:B------:R-:W-:-:S03]  /*19060*/  IADD3.X R237, R237, UR42, RZ, P4, !PT ;  /* 0x0000002aeded7c10 */ /* 0x000fc6000a7fe4ff */
[----:B------:R-:W-:Y:S01]  /*19070*/  STL [R1+0x260], R229 ;  /* 0x000260e501007387 */ /* 0x000fe20000100800 */
[----:B------:R-:W-:Y:S02]  /*19080*/  IADD3 R238, P4, R238, UR9, RZ ;  /* 0x00000009eeee7c10 */ /* 0x000fe4000ff9e0ff */
[----:B------:R-:W-:Y:S01]  /*19090*/  IADD3.X R241, R241, UR42, RZ, P5, !PT ;  /* 0x0000002af1f17c10 */ /* 0x000fe2000affe4ff */
[----:B------:R-:W-:Y:S01]  /*190a0*/  STL [R1+0x284], R237 ;  /* 0x000284ed01007387 */ /* 0x000fe20000100800 */
[----:B------:R-:W-:-:S03]  /*190b0*/  IADD3 R248, P5, R248, UR9, RZ ;  /* 0x00000009f8f87c10 */ /* 0x000fc6000ffbe0ff */
[----:B------:R-:W-:Y:S01]  /*190c0*/  STL [R1+0x258], R238 ;  /* 0x000258ee01007387 */ /* 0x000fe20000100800 */
[----:B------:R-:W-:-:S03]  /*190d0*/  IADD3.X R250, R250, UR42, RZ, P6, !PT ;  /* 0x0000002afafa7c10 */ /* 0x000fc6000b7fe4ff */
[----:B------:R0:W-:Y:S04]  /*190e0*/  STL [R1+0x250], R248 ;  /* 0x000250f801007387 */ /* 0x0001e80000100800 */
[----:B------:R-:W-:Y:S01]  /*190f0*/  STL [R1+0x27c], R241 ;  /* 0x00027cf101007387 */ /* 0x000fe20000100800 */
[----:B------:R-:W-:-:S03]  /*19100*/  IADD3 R242, P6, R242, UR9, RZ ;  /* 0x00000009f2f27c10 */ /* 0x000fc6000ffde0ff */
[----:B0-----:R-:W2:Y:S04]  /*19110*/  LDL.LU R248, [R1+0x24c] ;  /* 0x00024c0001f87983 */ /* 0x001ea80000300800 */
[----:B------:R0:W-:Y:S04]  /*19120*/  STL [R1+0x274], R250 ;  /* 0x000274fa01007387 */ /* 0x0001e80000100800 */
[----:B0-----:R-:W2:Y:S01]  /*19130*/  LDL.LU R250, [R1+0x220] ;  /* 0x0002200001fa7983 */ /* 0x001ea20000300800 */
[----:B---3--:R-:W-:Y:S02]  /*19140*/  IADD3.X R190, R190, UR42, RZ, P1, !PT ;  /* 0x0000002abebe7c10 */ /* 0x008fe40008ffe4ff */
[----:B------:R-:W-:-:S03]  /*19150*/  IADD3 R243, P1, R243, UR9, RZ ;  /* 0x00000009f3f37c10 */ /* 0x000fc6000ff3e0ff */
[----:B------:R0:W-:Y:S01]  /*19160*/  STL [R1+0x26c], R190 ;  /* 0x00026cbe01007387 */ /* 0x0001e20000100800 */
[----:B------:R-:W-:Y:S02]  /*19170*/  IADD3.X R244, R244, UR42, RZ, P2, !PT ;  /* 0x0000002af4f47c10 */ /* 0x000fe400097fe4ff */
[----:B------:R-:W-:Y:S01]  /*19180*/  IADD3 R245, P2, R245, UR9, RZ ;  /* 0x00000009f5f57c10 */ /* 0x000fe2000ff5e0ff */
[----:B0-----:R-:W3:Y:S04]  /*19190*/  LDL.LU R190, [R1+0x244] ;  /* 0x0002440001be7983 */ /* 0x001ee80000300800 */
[----:B------:R-:W-:Y:S04]  /*191a0*/  STL [R1+0x248], R242 ;  /* 0x000248f201007387 */ /* 0x000fe80000100800 */
[----:B------:R-:W-:Y:S01]  /*191b0*/  STL [R1+0x240], R243 ;  /* 0x000240f301007387 */ /* 0x000fe20000100800 */
[----:B----4-:R-:W-:-:S03]  /*191c0*/  IADD3.X R246, R246, UR42, RZ, P3, !PT ;  /* 0x0000002af6f67c10 */ /* 0x010fc60009ffe4ff */
[----:B------:R-:W-:Y:S01]  /*191d0*/  STL [R1+0x264], R244 ;  /* 0x000264f401007387 */ /* 0x000fe20000100800 */
[----:B------:R-:W-:-:S03]  /*191e0*/  IADD3 R247, P3, R247, UR9, RZ ;  /* 0x00000009f7f77c10 */ /* 0x000fc6000ff7e0ff */
[----:B------:R-:W-:Y:S01]  /*191f0*/  STL [R1+0x238], R245 ;  /* 0x000238f501007387 */ /* 0x000fe20000100800 */
[----:B------:R-:W-:-:S03]  /*19200*/  IADD3.X R191, R191, UR42, RZ, P4, !PT ;  /* 0x0000002abfbf7c10 */ /* 0x000fc6000a7fe4ff */
        /* <DEDUP_REMOVED lines=25> */
[----:B--2---:R-:W-:-:S02]  /*193a0*/  IADD3.X R248, R248, UR42, RZ, P5, !PT ;  /* 0x0000002af8f87c10 */ /* 0x004fc4000affe4ff */
[----:B------:R-:W-:-:S05]  /*193b0*/  IADD3 R250, P5, R250, UR9, RZ ;  /* 0x00000009fafa7c10 */ /* 0x000fca000ffbe0ff */
[----:B------:R0:W-:Y:S04]  /*193c0*/  STL [R1+0x220], R250 ;  /* 0x000220fa01007387 */ /* 0x0001e80000100800 */
[----:B------:R1:W-:Y:S04]  /*193d0*/  STL [R1+0x24c], R248 ;  /* 0x00024cf801007387 */ /* 0x0003e80000100800 */
[----:B0-----:R-:W2:Y:S04]  /*193e0*/  LDL.LU R250, [R1+0x1c8] ;  /* 0x0001c80001fa7983 */ /* 0x001ea80000300800 */
[----:B------:R-:W2:Y:S04]  /*193f0*/  LDL.LU R244, [R1+0x1ec] ;  /* 0x0001ec0001f47983 */ /* 0x000ea80000300800 */
[----:B------:R-:W2:Y:S04]  /*19400*/  LDL.LU R245, [R1+0x1c0] ;  /* 0x0001c00001f57983 */ /* 0x000ea80000300800 */
[----:B------:R-:W2:Y:S01]  /*19410*/  LDL.LU R246, [R1+0x1e4] ;  /* 0x0001e40001f67983 */ /* 0x000ea20000300800 */
[----:B---3--:R-:W-:-:S05]  /*19420*/  IADD3.X R190, R190, UR42, RZ, P6, !PT ;  /* 0x0000002abebe7c10 */ /* 0x008fca000b7fe4ff */
[----:B------:R0:W-:Y:S04]  /*19430*/  STL [R1+0x244], R190 ;  /* 0x000244be01007387 */ /* 0x0001e80000100800 */
[----:B------:R-:W3:Y:S04]  /*19440*/  LDL.LU R247, [R1+0x1b8] ;  /* 0x0001b80001f77983 */ /* 0x000ee80000300800 */
[----:B-1----:R-:W3:Y:S04]  /*19450*/  LDL.LU R248, [R1+0x1dc] ;  /* 0x0001dc0001f87983 */ /* 0x002ee80000300800 */
[----:B0-----:R-:W3:Y:S01]  /*19460*/  LDL.LU R190, [R1+0x1b0] ;  /* 0x0001b00001be7983 */ /* 0x001ee20000300800 */
[----:B----4-:R-:W-:-:S02]  /*19470*/  IADD3 R232, P6, R232, UR9, RZ ;  /* 0x00000009e8e87c10 */ /* 0x010fc4000ffde0ff */
        /* <DEDUP_REMOVED lines=14> */
[----:B------:R-:W-:Y:S02]  /*19560*/  IADD3.X R191, R191, UR42, RZ, P5, !PT ;  /* 0x0000002abfbf7c10 */ /* 0x000fe4000affe4ff */
[----:B------:R-:W-:-:S03]  /*19570*/  IADD3 R207, P4, R207, UR9, RZ ;  /* 0x00000009cfcf7c10 */ /* 0x000fc6000ff9e0ff */
[----:B------:R0:W-:Y:S01]  /*19580*/  STL [R1+0x21c], R191 ;  /* 0x00021cbf01007387 */ /* 0x0001e20000100800 */
[----:B------:R-:W-:-:S03]  /*19590*/  IADD3 R209, P5, R209, UR9, RZ ;  /* 0x00000009d1d17c10 */ /* 0x000fc6000ffbe0ff */
[----:B------:R-:W-:Y:S01]  /*195a0*/  STL [R1+0x224], R205 ;  /* 0x000224cd01007387 */ /* 0x000fe20000100800 */
[----:B------:R-:W-:Y:S02]  /*195b0*/  IADD3.X R226, R226, UR42, RZ, P6, !PT ;  /* 0x0000002ae2e27c10 */ /* 0x000fe4000b7fe4ff */
[----:B------:R-:W-:Y:S01]  /*195c0*/  IADD3 R227, P6, R227, UR9, RZ ;  /* 0x00000009e3e37c10 */ /* 0x000fe2000ffde0ff */
[----:B0-----:R-:W4:Y:S04]  /*195d0*/  LDL.LU R191, [R1+0x1d4] ;  /* 0x0001d40001bf7983 */ /* 0x001f280000300800 */
[----:B------:R-:W-:Y:S04]  /*195e0*/  STL [R1+0x1f8], R207 ;  /* 0x0001f8cf01007387 */ /* 0x000fe80000100800 */
        /* <DEDUP_REMOVED lines=11> */
[----:B------:R-:W-:Y:S04]  /*196a0*/  STL [R1+0x204], R238 ;  /* 0x000204ee01007387 */ /* 0x000fe80000100800 */
[----:B------:R0:W-:Y:S04]  /*196b0*/  STL [R1+0x1d0], R249 ;  /* 0x0001d0f901007387 */ /* 0x0001e80000100800 */
[----:B------:R-:W-:Y:S04]  /*196c0*/  STL [R1+0x1d8], R241 ;  /* 0x0001d8f101007387 */ /* 0x000fe80000100800 */
[----:B0-----:R-:W4:Y:S01]  /*196d0*/  LDL.LU R249, [R1+0x1a8] ;  /* 0x0001a80001f97983 */ /* 0x001f220000300800 */
[----:B------:R-:W-:-:S03]  /*196e0*/  IADD3.X R243, R243, UR42, RZ, P4, !PT ;  /* 0x0000002af3f37c10 */ /* 0x000fc6000a7fe4ff */
[----:B------:R-:W-:Y:S01]  /*196f0*/  STL [R1+0x1fc], R242 ;  /* 0x0001fcf201007387 */ /* 0x000fe20000100800 */
        /* <DEDUP_REMOVED lines=8> */
[----:B------:R-:W-:Y:S04]  /*19780*/  STL [R1+0x1c0], R245 ;  /* 0x0001c0f501007387 */ /* 0x000fe80000100800 */
[----:B------:R-:W-:Y:S04]  /*19790*/  STL [R1+0x1e4], R246 ;  /* 0x0001e4f601007387 */ /* 0x000fe80000100800 */
[----:B------:R-:W2:Y:S01]  /*197a0*/  LDL.LU R230, [R1+0x1a0] ;  /* 0x0001a00001e67983 */ /* 0x000ea20000300800 */
[----:B---3--:R-:W-:-:S02]  /*197b0*/  IADD3 R247, P6, R247, UR9, RZ ;  /* 0x00000009f7f77c10 */ /* 0x008fc4000ffde0ff */
[----:B------:R-:W-:-:S03]  /*197c0*/  IADD3.X R248, R248, UR42, RZ, P1, !PT ;  /* 0x0000002af8f87c10 */ /* 0x000fc60008ffe4ff */
[----:B------:R-:W-:Y:S01]  /*197d0*/  STL [R1+0x1b8], R247 ;  /* 0x0001b8f701007387 */ /* 0x000fe20000100800 */
[----:B------:R-:W-:-:S03]  /*197e0*/  IADD3 R190, P1, R190, UR9, RZ ;  /* 0x00000009bebe7c10 */ /* 0x000fc6000ff3e0ff */
[----:B------:R-:W3:Y:S04]  /*197f0*/  LDL.LU R232, [R1+0x1c4] ;  /* 0x0001c40001e87983 */ /* 0x000ee80000300800 */
[----:B------:R-:W-:Y:S04]  /*19800*/  STL [R1+0x1dc], R248 ;  /* 0x0001dcf801007387 */ /* 0x000fe80000100800 */
[----:B------:R-:W3:Y:S04]  /*19810*/  LDL.LU R234, [R1+0x198] ;  /* 0x0001980001ea7983 */ /* 0x000ee80000300800 */
[----:B------:R0:W-:Y:S04]  /*19820*/  STL [R1+0x1b0], R190 ;  /* 0x0001b0be01007387 */ /* 0x0001e80000100800 */
[----:B------:R-:W3:Y:S04]  /*19830*/  LDL.LU R235, [R1+0x1bc] ;  /* 0x0001bc0001eb7983 */ /* 0x000ee80000300800 */
[----:B------:R-:W3:Y:S04]  /*19840*/  LDL.LU R236, [R1+0x190] ;  /* 0x0001900001ec7983 */ /* 0x000ee80000300800 */
[----:B------:R-:W3:Y:S04]  /*19850*/  LDL.LU R200, [R1+0x1b4] ;  /* 0x0001b40001c87983 */ /* 0x000ee80000300800 */
[----:B------:R-:W3:Y:S04]  /*19860*/  LDL.LU R201, [R1+0x188] ;  /* 0x0001880001c97983 */ /* 0x000ee80000300800 */
[----:B------:R-:W3:Y:S04]  /*19870*/  LDL.LU R204, [R1+0x1ac] ;  /* 0x0001ac0001cc7983 */ /* 0x000ee80000300800 */
[----:B------:R-:W3:Y:S04]  /*19880*/  LDL.LU R205, [R1+0x180] ;  /* 0x0001800001cd7983 */ /* 0x000ee80000300800 */
[----:B0-----:R-:W3:Y:S04]  /*19890*/  LDL.LU R190, [R1+0x1a4] ;  /* 0x0001a40001be7983 */ /* 0x001ee80000300800 */
[----:B------:R-:W3:Y:S04]  /*198a0*/  LDL.LU R207, [R1+0x178] ;  /* 0x0001780001cf7983 */ /* 0x000ee80000300800 */
[----:B------:R-:W3:Y:S04]  /*198b0*/  LDL.LU R209, [R1+0x19c] ;  /* 0x00019c0001d17983 */ /* 0x000ee80000300800 */
[----:B------:R-:W3:Y:S01]  /*198c0*/  LDL.LU R226, [R1+0x170] ;  /* 0x0001700001e27983 */ /* 0x000ee20000300800 */
[----:B----4-:R-:W-:-:S05]  /*198d0*/  IADD3.X R191, R191, UR42, RZ, P2, !PT ;  /* 0x0000002abfbf7c10 */ /* 0x010fca00097fe4ff */
        /* <DEDUP_REMOVED lines=8> */
[----:B------:R-:W4:Y:S01]  /*19960*/  LDL.LU R243, [R1+0x150] ;  /* 0x0001500001f37983 */ /* 0x000f220000300800 */
[----:B------:R-:W-:-:S05]  /*19970*/  IADD3 R249, P2, R249, UR9, RZ ;  /* 0x00000009f9f97c10 */ /* 0x000fca000ff5e0ff */
        /* <DEDUP_REMOVED lines=9> */
[----:B0-----:R-:W2:Y:S01]  /*19a10*/  LDL.LU R250, [R1+0x15c] ;  /* 0x00015c0001fa7983 */ /* 0x001ea20000300800 */
[----:B------:R-:W-:-:S05]  /*19a20*/  IADD3 R230, P3, R230, UR9, RZ ;  /* 0x00000009e6e67c10 */ /* 0x000fca000ff7e0ff */
[----:B------:R-:W-:Y:S01]  /*19a30*/  STL [R1+0x1a0], R230 ;  /* 0x0001a0e601007387 */ /* 0x000fe20000100800 */
[----:B---3--:R-:W-:Y:S02]  /*19a40*/  IADD3.X R232, R232, UR42, RZ, P4, !PT ;  /* 0x0000002ae8e87c10 */ /* 0x008fe4000a7fe4ff */
        /* <DEDUP_REMOVED lines=19> */
[----:B0-----:R-:W3:Y:S04]  /*19b80*/  LDL.LU R190, [R1+0x130] ;  /* 0x0001300001be7983 */ /* 0x001ee80000300800 */
[----:B------:R-:W-:Y:S04]  /*19b90*/  STL [R1+0x180], R205 ;  /* 0x000180cd01007387 */ /* 0x000fe80000100800 */
[----:B------:R-:W-:Y:S04]  /*19ba0*/  STL [R1+0x178], R207 ;  /* 0x000178cf01007387 */ /* 0x000fe80000100800 */
[----:B------:R-:W-:Y:S01]  /*19bb0*/  STL [R1+0x19c], R209 ;  /* 0x00019cd101007387 */ /* 0x000fe20000100800 */
[----:B----4-:R-:W-:-:S03]  /*19bc0*/  IADD3.X R227, R227, UR42, RZ, P4, !PT ;  /* 0x0000002ae3e37c10 */ /* 0x010fc6000a7fe4ff */
        /* <DEDUP_REMOVED lines=11> */
[----:B------:R0:W-:Y:S04]  /*19c80*/  STL [R1+0x17c], R191 ;  /* 0x00017cbf01007387 */ /* 0x0001e80000100800 */
[----:B------:R-:W-:Y:S04]  /*19c90*/  STL [R1+0x184], R241 ;  /* 0x000184f101007387 */ /* 0x000fe80000100800 */
[----:B0-----:R-:W4:Y:S04]  /*19ca0*/  LDL.LU R191, [R1+0x154] ;  /* 0x0001540001bf7983 */ /* 0x001f280000300800 */
[----:B------:R-:W-:Y:S01]  /*19cb0*/  STL [R1+0x158], R242 ;  /* 0x000158f201007387 */ /* 0x000fe20000100800 */
        /* <DEDUP_REMOVED lines=39> */
[----:B------:R-:W3:Y:S01]  /*19f30*/  LDL.LU R243, [R1+0xfc] ;  /* 0x0000fc0001f37983 */ /* 0x000ee20000300800 */
[----:B----4-:R-:W-:-:S05]  /*19f40*/  IADD3.X R191, R191, UR42, RZ, P6, !PT ;  /* 0x0000002abfbf7c10 */ /* 0x010fca000b7fe4ff */
        /* <DEDUP_REMOVED lines=9> */
[----:B0-----:R-:W4:Y:S01]  /*19fe0*/  LDL.LU R249, [R1+0xb8] ;  /* 0x0000b80001f97983 */ /* 0x001f220000300800 */
[----:B------:R-:W-:-:S05]  /*19ff0*/  IADD3.X R230, R230, UR42, RZ, P1, !PT ;  /* 0x0000002ae6e67c10 */ /* 0x000fca0008ffe4ff */
[----:B------:R-:W-:Y:S01]  /*1a000*/  STL [R1+0x14c], R230 ;  /* 0x00014ce601007387 */ /* 0x000fe20000100800 */
[----:B--2---:R-:W-:Y:S02]  /*1a010*/  IADD3 R232, P1, R232, UR9, RZ ;  /* 0x00000009e8e87c10 */ /* 0x004fe4000ff3e0ff */
        /* <DEDUP_REMOVED lines=13> */
[----:B------:R-:W-:Y:S01]  /*1a0f0*/  STL [R1+0x134], R201 ;  /* 0x000134c901007387 */ /* 0x000fe20000100800 */
[----:B------:R-:W-:-:S03]  /*1a100*/  IADD3.X R207, R207, UR42, RZ, P6, !PT ;  /* 0x0000002acfcf7c10 */ /* 0x000fc6000b7fe4ff */
[----:B------:R0:W-:Y:S01]  /*1a110*/  STL [R1+0x100], R250 ;  /* 0x000100fa01007387 */ /* 0x0001e20000100800 */
[----:B------:R-:W-:-:S03]  /*1a120*/  IADD3 R209, P6, R209, UR9, RZ ;  /* 0x00000009d1d17c10 */ /* 0x000fc6000ffde0ff */
[----:B------:R-:W-:Y:S01]  /*1a130*/  STL [R1+0x108], R204 ;  /* 0x000108cc01007387 */ /* 0x000fe20000100800 */
[----:B------:R-:W-:-:S03]  /*1a140*/  IADD3.X R226, R226, UR42, RZ, P1, !PT ;  /* 0x0000002ae2e27c10 */ /* 0x000fc60008ffe4ff */
[----:B0-----:R-:W2:Y:S04]  /*1a150*/  LDL.LU R250, [R1+0xdc] ;  /* 0x0000dc0001fa7983 */ /* 0x001ea80000300800 */
[----:B------:R-:W-:Y:S04]  /*1a160*/  STL [R1+0x12c], R205 ;  /* 0x00012ccd01007387 */ /* 0x000fe80000100800 */
[----:B------:R-:W-:Y:S04]  /*1a170*/  STL [R1+0x124], R207 ;  /* 0x000124cf01007387 */ /* 0x000fe80000100800 */
[----:B------:R-:W-:Y:S04]  /*1a180*/  STL [R1+0xf8], R209 ;  /* 0x0000f8d101007387 */ /* 0x000fe80000100800 */
[----:B------:R-:W-:Y:S01]  /*1a190*/  STL [R1+0x11c], R226 ;  /* 0x00011ce201007387 */ /* 0x000fe20000100800 */
[----:B---3--:R-:W-:-:S02]  /*1a1a0*/  IADD3 R227, P1, R227, UR9, RZ ;  /* 0x00000009e3e37c10 */ /* 0x008fc4000ff3e0ff */
        /* <DEDUP_REMOVED lines=11> */
[----:B------:R0:W-:Y:S04]  /*1a260*/  STL [R1+0xd8], R190 ;  /* 0x0000d8be01007387 */ /* 0x0001e80000100800 */
[----:B------:R-:W-:Y:S04]  /*1a270*/  STL [R1+0xe0], R241 ;  /* 0x0000e0f101007387 */ /* 0x000fe80000100800 */
[----:B0-----:R-:W3:Y:S04]  /*1a280*/  LDL.LU R190, [R1+0xb0] ;  /* 0x0000b00001be7983 */ /* 0x001ee80000300800 */
[----:B------:R-:W-:Y:S01]  /*1a290*/  STL [R1+0x104], R242 ;  /* 0x000104f201007387 */ /* 0x000fe20000100800 */
[----:B----4-:R-:W-:-:S02]  /*1a2a0*/  IADD3 R191, P5, R191, UR9, RZ ;  /* 0x00000009bfbf7c10 */ /* 0x010fc4000ffbe0ff */
[----:B------:R-:W-:-:S03]  /*1a2b0*/  IADD3.X R244, R244, UR42, RZ, P6, !PT ;  /* 0x0000002af4f47c10 */ /* 0x000fc6000b7fe4ff */
[----:B------:R0:W-:Y:S01]  /*1a2c0*/  STL [R1+0xd0], R191 ;  /* 0x0000d0bf01007387 */ /* 0x0001e20000100800 */
[----:B------:R-:W-:Y:S02]  /*1a2d0*/  IADD3 R245, P6, R245, UR9, RZ ;  /* 0x00000009f5f57c10 */ /* 0x000fe4000ffde0ff */
[----:B------:R-:W-:Y:S01]  /*1a2e0*/  IADD3.X R246, R246, UR42, RZ, P1, !PT ;  /* 0x0000002af6f67c10 */ /* 0x000fe20008ffe4ff */
[----:B0-----:R-:W4:Y:S04]  /*1a2f0*/  LDL.LU R191, [R1+0xd4] ;  /* 0x0000d40001bf7983 */ /* 0x001f280000300800 */
[----:B------:R0:W-:Y:S01]  /*1a300*/  STL [R1+0xfc], R243 ;  /* 0x0000fcf301007387 */ /* 0x0001e20000100800 */
[----:B------:R-:W-:-:S03]  /*1a310*/  IADD3 R247, P1, R247, UR9, RZ ;  /* 0x00000009f7f77c10 */ /* 0x000fc6000ff3e0ff */
[----:B------:R1:W-:Y:S01]  /*1a320*/  STL [R1+0xf4], R244 ;  /* 0x0000f4f401007387 */ /* 0x0003e20000100800 */
[----:B------:R-:W-:-:S03]  /*1a330*/  IADD3.X R248, R248, UR42, RZ, P2, !PT ;  /* 0x0000002af8f87c10 */ /* 0x000fc600097fe4ff */
[----:B------:R1:W-:Y:S01]  /*1a340*/  STL [R1+0xc8], R245 ;  /* 0x0000c8f501007387 */ /* 0x0003e20000100800 */
[----:B------:R-:W-:-:S03]  /*1a350*/  IADD3 R249, P2, R249, UR9, RZ ;  /* 0x00000009f9f97c10 */ /* 0x000fc6000ff5e0ff */
[----:B------:R1:W-:Y:S04]  /*1a360*/  STL [R1+0xec], R246 ;  /* 0x0000ecf601007387 */ /* 0x0003e80000100800 */
[----:B------:R-:W4:Y:S04]  /*1a370*/  LDL.LU R230, [R1+0xa8] ;  /* 0x0000a80001e67983 */ /* 0x000f280000300800 */
[----:B------:R3:W-:Y:S04]  /*1a380*/  STL [R1+0xc0], R247 ;  /* 0x0000c0f701007387 */ /* 0x0007e80000100800 */
[----:B------:R-:W4:Y:S04]  /*1a390*/  LDL.LU R232, [R1+0xcc] ;  /* 0x0000cc0001e87983 */ /* 0x000f280000300800 */
[----:B------:R3:W-:Y:S04]  /*1a3a0*/  STL [R1+0xe4], R248 ;  /* 0x0000e4f801007387 */ /* 0x0007e80000100800 */
        /* <DEDUP_REMOVED lines=8> */
[----:B------:R-:W4:Y:S04]  /*1a430*/  LDL.LU R207, [R1+0xac] ;  /* 0x0000ac0001cf7983 */ /* 0x000f280000300800 */
        /* <DEDUP_REMOVED lines=15> */
[----:B------:R0:W-:Y:S06]  /*1a530*/  MEMBAR.ALL.CTA ;  /* 0x0000000000007992 */ /* 0x0001ec0000008000 */
[----:B0-----:R-:W0:Y:S01]  /*1a540*/  FENCE.VIEW.ASYNC.S ;  /* 0x00000000000073c6 */ /* 0x001e220000000000 */
[----:B------:R-:W-:-:S03]  /*1a550*/  UMOV UR13, 0x40000040 ;  /* 0x40000040000d7882 */ /* 0x000fc60000000000 */
[----:B------:R-:W4:Y:S04]  /*1a560*/  LDL.LU R209, [R1+0xa4] ;  /* 0x0000a40001d17983 */ /* 0x000f280000300800 */
[----:B------:R-:W4:Y:S04]  /*1a570*/  LDL.LU R226, [R1+0x78] ;  /* 0x0000780001e27983 */ /* 0x000f280000300800 */
[----:B------:R-:W4:Y:S01]  /*1a580*/  LDL.LU R227, [R1+0x9c] ;  /* 0x00009c0001e37983 */ /* 0x000f220000300800 */
[----:B0-----:R-:W-:Y:S06]  /*1a590*/  BAR.SYNC.DEFER_BLOCKING 0x0 ;  /* 0x0000000000007b1d */ /* 0x001fec0000010000 */
[----:B------:R-:W-:-:S06]  /*1a5a0*/  WARPGROUP.ARRIVE ;  /* 0x00000000000079c5 */ /* 0x000fcc0000000000 */
[----:B------:R-:W-:Y:S01]  /*1a5b0*/  QGMMA.64x128x32.F32.E4M3.E4M3 R88, gdesc[UR12], R88 ;  /* 0x01e000000c5879f3 */ /* 0x000fe20008700858 */
[----:B--2---:R-:W-:-:S05]  /*1a5c0*/  IADD3.X R250, R250, UR42, RZ, P3, !PT ;  /* 0x0000002afafa7c10 */ /* 0x004fca0009ffe4ff */
[----:B------:R0:W-:Y:S04]  /*1a5d0*/  STL [R1+0xdc], R250 ;  /* 0x0000dcfa01007387 */ /* 0x0001e80000100800 */
[----:B------:R-:W2:Y:S04]  /*1a5e0*/  LDL.LU R229, [R1+0x70] ;  /* 0x0000700001e57983 */ /* 0x000ea80000300800 */
[----:B------:R-:W2:Y:S04]  /*1a5f0*/  LDL.LU R237, [R1+0x94] ;  /* 0x0000940001ed7983 */ /* 0x000ea80000300800 */
[----:B------:R-:W2:Y:S04]  /*1a600*/  LDL.LU R238, [R1+0x68] ;  /* 0x0000680001ee7983 */ /* 0x000ea80000300800 */
[----:B------:R-:W2:Y:S04]  /*1a610*/  LDL.LU R241, [R1+0x8c] ;  /* 0x00008c0001f17983 */ /* 0x000ea80000300800 */
[----:B------:R-:W2:Y:S04]  /*1a620*/  LDL.LU R242, [R1+0x60] ;  /* 0x0000600001f27983 */ /* 0x000ea80000300800 */
[----:B------:R-:W2:Y:S04]  /*1a630*/  LDL.LU R243, [R1+0x84] ;  /* 0x0000840001f37983 */ /* 0x000ea80000300800 */
[----:B-1----:R-:W2:Y:S04]  /*1a640*/  LDL.LU R244, [R1+0x58] ;  /* 0x0000580001f47983 */ /* 0x002ea80000300800 */
[----:B------:R-:W2:Y:S04]  /*1a650*/  LDL.LU R245, [R1+0x50] ;  /* 0x0000500001f57983 */ /* 0x000ea80000300800 */
[----:B------:R-:W2:Y:S01]  /*1a660*/  LDL.LU R246, [R1+0x74] ;  /* 0x0000740001f67983 */ /* 0x000ea20000300800 */
[----:B---3--:R-:W-:-:S05]  /*1a670*/  IADD3 R190, P3, R190, UR9, RZ ;  /* 0x00000009bebe7c10 */ /* 0x008fca000ff7e0ff */
[----:B------:R1:W-:Y:S04]  /*1a680*/  STL [R1+0xb0], R190 ;  /* 0x0000b0be01007387 */ /* 0x0003e80000100800 */
[----:B------:R-:W3:Y:S04]  /*1a690*/  LDL.LU R247, [R1+0x6c] ;  /* 0x00006c0001f77983 */ /* 0x000ee80000300800 */
[----:B------:R-:W3:Y:S04]  /*1a6a0*/  LDL.LU R248, [R1+0x40] ;  /* 0x0000400001f87983 */ /* 0x000ee80000300800 */
[----:B------:R-:W3:Y:S01]  /*1a6b0*/  LDL.LU R249, [R1+0x64] ;  /* 0x0000640001f97983 */ /* 0x000ee20000300800 */
[----:B------:R-:W-:Y:S01]  /*1a6c0*/  QGMMA.64x128x32.F32.E4M3.E4M3 R88, gdesc[UR4], R88 ;  /* 0x01e00000045879f3 */ /* 0x000fe20008700858 */
[----:B----4-:R-:W-:-:S05]  /*1a6d0*/  IADD3.X R191, R191, UR42, RZ, P4, !PT ;  /* 0x0000002abfbf7c10 */ /* 0x010fca000a7fe4ff */
[----:B------:R4:W-:Y:S04]  /*1a6e0*/  STL [R1+0xd4], R191 ;  /* 0x0000d4bf01007387 */ /* 0x0009e80000100800 */
[----:B0-----:R-:W3:Y:S04]  /*1a6f0*/  LDL.LU R250, [R1+0x5c] ;  /* 0x00005c0001fa7983 */ /* 0x001ee80000300800 */
[----:B-1----:R-:W3:Y:S04]  /*1a700*/  LDL.LU R190, [R1+0x54] ;  /* 0x0000540001be7983 */ /* 0x002ee80000300800 */
[----:B----4-:R-:W4:Y:S01]  /*1a710*/  LDL.LU R191, [R1+0x4c] ;  /* 0x00004c0001bf7983 */ /* 0x010f220000300800 */
[----:B------:R-:W-:-:S02]  /*1a720*/  IADD3 R230, P4, R230, UR9, RZ ;  /* 0x00000009e6e67c10 */ /* 0x000fc4000ff9e0ff */
        /* <DEDUP_REMOVED lines=20> */
[----:B0-----:R-:W3:Y:S01]  /*1a870*/  LDL.LU R0, [R1+0x890] ;  /* 0x0008900001007983 */ /* 0x001ee20000300800 */
[----:B------:R-:W-:Y:S01]  /*1a880*/  QGMMA.64x128x32.F32.E4M3.E4M3 R88, gdesc[UR16], R88 ;  /* 0x01e00000105879f3 */ /* 0x000fe20008700858 */
[----:B------:R-:W-:Y:S01]  /*1a890*/  UMOV UR26, UR14 ;  /* 0x0000000e001a7c82 */ /* 0x000fe20008000000 */
[----:B------:R-:W-:Y:S01]  /*1a8a0*/  UMOV UR27, UR15 ;  /* 0x0000000f001b7c82 */ /* 0x000fe20008000000 */
[----:B------:R-:W-:Y:S01]  /*1a8b0*/  STL [R1+0xac], R207 ;  /* 0x0000accf01007387 */ /* 0x000fe20000100800 */
[----:B------:R-:W-:-:S08]  /*1a8c0*/  IADD3.X R252, R252, UR42, RZ, P3, !PT ;  /* 0x0000002afcfc7c10 */ /* 0x000fd00009ffe4ff */
[----:B------:R-:W-:-:S12]  /*1a8d0*/  QGMMA.64x128x32.F32.E4M3.E4M3 R88, gdesc[UR20], R88 ;  /* 0x01e00000145879f3 */ /* 0x000fd80008700858 */
[----:B------:R-:W-:Y:S01]  /*1a8e0*/  QGMMA.64x128x32.F32.E4M3.E4M3 R24, gdesc[UR24], R24 ;  /* 0x01e00000181879f3 */ /* 0x000fe20008700818 */
[----:B------:R-:W-:Y:S02]  /*1a8f0*/  IADD3.X R209, R209, UR42, RZ, P4, !PT ;  /* 0x0000002ad1d17c10 */ /* 0x000fe4000a7fe4ff */
[----:B------:R-:W-:Y:S02]  /*1a900*/  IADD3 R226, P4, R226, UR9, RZ ;  /* 0x00000009e2e27c10 */ /* 0x000fe4000ff9e0ff */
[----:B------:R-:W-:Y:S02]  /*1a910*/  IADD3.X R227, R227, UR42, RZ, P5, !PT ;  /* 0x0000002ae3e37c10 */ /* 0x000fe4000affe4ff */
[----:B--2---:R-:W-:Y:S01]  /*1a920*/  IADD3 R229, P5, R229, UR9, RZ ;  /* 0x00000009e5e57c10 */ /* 0x004fe2000ffbe0ff */
[----:B------:R-:W-:Y:S01]  /*1a930*/  STL [R1+0xa4], R209 ;  /* 0x0000a4d101007387 */ /* 0x000fe20000100800 */
[----:B------:R-:W-:Y:S02]  /*1a940*/  IADD3.X R237, R237, UR42, RZ, P6, !PT ;  /* 0x0000002aeded7c10 */ /* 0x000fe4000b7fe4ff */
[----:B------:R-:W-:Y:S01]  /*1a950*/  IADD3 R238, P6, R238, UR9, RZ ;  /* 0x00000009eeee7c10 */ /* 0x000fe2000ffde0ff */
[----:B------:R-:W-:Y:S01]  /*1a960*/  STL [R1+0x78], R226 ;  /* 0x000078e201007387 */ /* 0x000fe20000100800 */
[----:B------:R-:W-:-:S02]  /*1a970*/  IADD3.X R241, R241, UR42, RZ, P1, !PT ;  /* 0x0000002af1f17c10 */ /* 0x000fc40008ffe4ff */
[----:B------:R-:W-:Y:S01]  /*1a980*/  IADD3 R242, P1, R242, UR9, RZ ;  /* 0x00000009f2f27c10 */ /* 0x000fe2000ff3e0ff */
        /* <DEDUP_REMOVED lines=9> */
[----:B------:R-:W-:Y:S04]  /*1aa20*/  STL [R1+0x60], R242 ;  /* 0x000060f201007387 */ /* 0x000fe80000100800 */
[----:B------:R0:W-:Y:S04]  /*1aa30*/  STL [R1+0x7c], R252 ;  /* 0x00007cfc01007387 */ /* 0x0001e80000100800 */
[----:B------:R-:W-:Y:S01]  /*1aa40*/  STL [R1+0x84], R243 ;  /* 0x000084f301007387 */ /* 0x000fe20000100800 */
[----:B------:R-:W-:Y:S01]  /*1aa50*/  UMOV UR30, UR6 ;  /* 0x00000006001e7c82 */ /* 0x000fe20008000000 */
[----:B------:R-:W-:-:S02]  /*1aa60*/  UMOV UR31, UR7 ;  /* 0x00000007001f7c82 */ /* 0x000fc40008000000 */
[----:B0-----:R-:W2:Y:S04]  /*1aa70*/  LDL.LU R252, [R1+0x88c] ;  /* 0x00088c0001fc7983 */ /* 0x001ea80000300800 */
[----:B------:R-:W-:Y:S01]  /*1aa80*/  STL [R1+0x58], R244 ;  /* 0x000058f401007387 */ /* 0x000fe20000100800 */
[----:B------:R-:W-:Y:S01]  /*1aa90*/  QGMMA.64x128x32.F32.E4M3.E4M3 R24, gdesc[UR28], R24 ;  /* 0x01e000001c1879f3 */ /* 0x000fe20008700818 */
[----:B---3--:R-:W-:-:S05]  /*1aaa0*/  IADD3 R0, P4, R0, UR9, RZ ;  /* 0x0000000900007c10 */ /* 0x008fca000ff9e0ff */
[----:B------:R0:W-:Y:S04]  /*1aab0*/  STL [R1+0x48], R0 ;  /* 0x0000480001007387 */ /* 0x0001e80000100800 */
[----:B------:R-:W-:Y:S04]  /*1aac0*/  STL [R1+0x50], R245 ;  /* 0x000050f501007387 */ /* 0x000fe80000100800 */
[----:B0-----:R-:W3:Y:S01]  /*1aad0*/  LDL.LU R0, [R1+0x888] ;  /* 0x0008880001007983 */ /* 0x001ee20000300800 */
[----:B------:R-:W-:Y:S01]  /*1aae0*/  UMOV UR34, UR18 ;  /* 0x0000001200227c82 */ /* 0x000fe20008000000 */
[----:B------:R-:W-:-:S02]  /*1aaf0*/  UMOV UR35, UR19 ;  /* 0x0000001300237c82 */ /* 0x000fc40008000000 */
[----:B------:R-:W-:Y:S01]  /*1ab00*/  QGMMA.64x128x32.F32.E4M3.E4M3 R24, gdesc[UR32], R24 ;  /* 0x01e00000201879f3 */ /* 0x000fe20008700818 */
[----:B------:R-:W-:Y:S01]  /*1ab10*/  UMOV UR38, UR22 ;  /* 0x0000001600267c82 */ /* 0x000fe20008000000 */
[----:B------:R-:W-:Y:S01]  /*1ab20*/  UMOV UR39, UR23 ;  /* 0x0000001700277c82 */ /* 0x000fe20008000000 */
[----:B------:R-:W-:Y:S02]  /*1ab30*/  IADD3.X R247, R247, UR42, RZ, P5, !PT ;  /* 0x0000002af7f77c10 */ /* 0x000fe4000affe4ff */
[----:B------:R-:W-:Y:S02]  /*1ab40*/  IADD3 R248, P5, R248, UR9, RZ ;  /* 0x00000009f8f87c10 */ /* 0x000fe4000ffbe0ff */
[----:B------:R-:W-:Y:S01]  /*1ab50*/  IADD3.X R249, R249, UR42, RZ, P6, !PT ;  /* 0x0000002af9f97c10 */ /* 0x000fe2000b7fe4ff */
[----:B------:R-:W-:Y:S01]  /*1ab60*/  STL [R1+0x74], R246 ;  /* 0x000074f601007387 */ /* 0x000fe20000100800 */
[----:B------:R-:W-:Y:S02]  /*1ab70*/  IADD3.X R250, R250, UR42, RZ, P1, !PT ;  /* 0x0000002afafa7c10 */ /* 0x000fe40008ffe4ff */
[----:B------:R-:W-:Y:S01]  /*1ab80*/  IADD3.X R190, R190, UR42, RZ, P2, !PT ;  /* 0x0000002abebe7c10 */ /* 0x000fe200097fe4ff */
[----:B------:R-:W-:Y:S01]  /*1ab90*/  STL [R1+0x6c], R247 ;  /* 0x00006cf701007387 */ /* 0x000fe20000100800 */
[----:B----4-:R-:W-:-:S03]  /*1aba0*/  IADD3.X R191, R191, UR42, RZ, P3, !PT ;  /* 0x0000002abfbf7c10 */ /* 0x010fc60009ffe4ff */
[----:B------:R-:W-:Y:S04]  /*1abb0*/  STL [R1+0x40], R248 ;  /* 0x000040f801007387 */ /* 0x000fe80000100800 */
[----:B------:R-:W-:Y:S01]  /*1abc0*/  STL [R1+0x64], R249 ;  /* 0x000064f901007387 */ /* 0x000fe20000100800 */
[----:B------:R-:W-:Y:S03]  /*1abd0*/  QGMMA.64x128x32.F32.E4M3.E4M3 R24, gdesc[UR36], R24, gsb0 ;  /* 0x01e00000241879f3 */ /* 0x000fe60008000818 */
[----:B------:R-:W-:Y:S04]  /*1abe0*/  STL [R1+0x5c], R250 ;  /* 0x00005cfa01007387 */ /* 0x000fe80000100800 */
[----:B------:R-:W-:Y:S01]  /*1abf0*/  STL [R1+0x54], R190 ;  /* 0x000054be01007387 */ /* 0x000fe20000100800 */
[----:B--2---:R-:W-:-:S02]  /*1ac00*/  IADD3.X R252, R252, UR42, RZ, P4, !PT ;  /* 0x0000002afcfc7c10 */ /* 0x004fc4000a7fe4ff */
[----:B---3--:R-:W-:-:S05]  /*1ac10*/  IADD3.X R0, R0, UR42, RZ, P5, !PT ;  /* 0x0000002a00007c10 */ /* 0x008fca000affe4ff */
[----:B------:R0:W-:Y:S04]  /*1ac20*/  STL [R1+0x3c], R0 ;  /* 0x00003c0001007387 */ /* 0x0001e80000100800 */
[----:B------:R1:W-:Y:S04]  /*1ac30*/  STL [R1+0x4c], R191 ;  /* 0x00004cbf01007387 */ /* 0x0003e80000100800 */
[----:B0-----:R1:W5:Y:S04]  /*1ac40*/  LDL.LU R0, [R1+0x884] ;  /* 0x0008840001007983 */ /* 0x0013680000300800 */
[----:B------:R1:W-:Y:S01]  /*1ac50*/  STL [R1+0x44], R252 ;  /* 0x000044fc01007387 */ /* 0x0003e20000100800 */
[----:B------:R-:W-:-:S02]  /*1ac60*/  WARPGROUP.DEPBAR.LE gsb0, 0x0 ;  /* 0x00008000000079c5 */ /* 0x000fc40000010000 */
[----:B------:R-:W-:Y:S05]  /*1ac70*/  @P0 BRA `(.L_x_2) ;  /* 0xffffff1400f40947 */ /* 0x000fea000383ffff */
.L_x_1:
[----:B------:R-:W2:Y:S01]  /*1ac80*/  LDL.LU R9, [R1+0x880] ;  /* 0x0008800001097983 */ /* 0x000ea20000300800 */
[----:B------:R-:W0:Y:S01]  /*1ac90*/  S2R R8, SR_TID.X ;  /* 0x0000000000087919 */ /* 0x000e220000002100 */
[----:B------:R-:W-:Y:S01]  /*1aca0*/  F2FP.SATFINITE.E4M3.F32.PACK_AB_MERGE_C R4, R89, R88, RZ ;  /* 0x000000585904723e */ /* 0x000fe200048070ff */
[----:B------:R-:W-:Y:S01]  /*1acb0*/  ULDC.64 UR6, c[0x0][0x228] ;  /* 0x00008a0000067ab9 */ /* 0x000fe20000000a00 */
[----:B------:R-:W-:Y:S01]  /*1acc0*/  F2FP.SATFINITE.E4M3.F32.PACK_AB_MERGE_C R5, R91, R90, RZ ;  /* 0x0000005a5b05723e */ /* 0x000fe200048070ff */
[----:B------:R-:W3:Y:S01]  /*1acd0*/  LDL.LU R16, [R1+0x87c] ;  /* 0x00087c0001107983 */ /* 0x000ee20000300800 */
[----:B------:R-:W-:Y:S01]  /*1ace0*/  F2FP.SATFINITE.E4M3.F32.PACK_AB_MERGE_C R93, R93, R92, RZ ;  /* 0x0000005c5d5d723e */ /* 0x000fe200048070ff */
[----:B-----5:R-:W-:Y:S01]  /*1acf0*/  VIADD R10, R0, 0x7f ;  /* 0x0000007f000a7836 */ /* 0x020fe20000000000 */
[----:B------:R-:W-:Y:S01]  /*1ad00*/  F2FP.SATFINITE.E4M3.F32.PACK_AB_MERGE_C R94, R95, R94, RZ ;  /* 0x0000005e5f5e723e */ /* 0x000fe200048070ff */
[----:B------:R-:W4:Y:S01]  /*1ad10*/  S2R R11, SR_TID.X ;  /* 0x00000000000b7919 */ /* 0x000f220000002100 */
[----:B------:R-:W-:Y:S01]  /*1ad20*/  F2FP.SATFINITE.E4M3.F32.PACK_AB_MERGE_C R6, R25, R24, RZ ;  /* 0x000000181906723e */ /* 0x000fe200048070ff */
[----:B------:R-:W-:Y:S01]  /*1ad30*/  ULDC UR4, c[0x0][0x22c] ;  /* 0x00008b0000047ab9 */ /* 0x000fe20000000800 */
[----:B------:R-:W-:Y:S01]  /*1ad40*/  F2FP.SATFINITE.E4M3.F32.PACK_AB_MERGE_C R7, R27, R26, RZ ;  /* 0x0000001a1b07723e */ /* 0x000fe200048070ff */
[----:B------:R-:W-:Y:S01]  /*1ad50*/  ULDC UR5, c[0x0][0x22c] ;  /* 0x00008b0000057ab9 */ /* 0x000fe20000000800 */
[----:B------:R-:W-:-:S02]  /*1ad60*/  F2FP.SATFINITE.E4M3.F32.PACK_AB_MERGE_C R29, R29, R28, RZ ;  /* 0x0000001c1d1d723e */ /* 0x000fc400048070ff */
[----:B------:R-:W-:Y:S02]  /*1ad70*/  F2FP.SATFINITE.E4M3.F32.PACK_AB_MERGE_C R30, R31, R30, RZ ;  /* 0x0000001e1f1e723e */ /* 0x000fe400048070ff */
[----:B------:R-:W-:Y:S02]  /*1ad80*/  F2FP.SATFINITE.E4M3.F32.PACK_AB_MERGE_C R40, R41, R40, RZ ;  /* 0x000000282928723e */ /* 0x000fe400048070ff */
[----:B------:R-:W-:Y:S02]  /*1ad90*/  PRMT R4, R4, 0x5410, R93 ;  /* 0x0000541004047816 */ /* 0x000fe4000000005d */
[----:B------:R-:W-:Y:S02]  /*1ada0*/  PRMT R5, R5, 0x5410, R94 ;  /* 0x0000541005057816 */ /* 0x000fe4000000005e */
[----:B------:R-:W-:Y:S02]  /*1adb0*/  PRMT R6, R6, 0x5410, R29 ;  /* 0x0000541006067816 */ /* 0x000fe4000000001d */
[----:B------:R-:W-:-:S02]  /*1adc0*/  PRMT R7, R7, 0x5410, R30 ;  /* 0x0000541007077816 */ /* 0x000fc4000000001e */
[----:B------:R-:W-:Y:S02]  /*1add0*/  F2FP.SATFINITE.E4M3.F32.PACK_AB_MERGE_C R98, R99, R98, RZ ;  /* 0x000000626362723e */ /* 0x000fe400048070ff */
[----:B------:R-:W-:Y:S02]  /*1ade0*/  F2FP.SATFINITE.E4M3.F32.PACK_AB_MERGE_C R103, R103, R102, RZ ;  /* 0x000000666767723e */ /* 0x000fe400048070ff */
[----:B------:R-:W-:Y:S01]  /*1adf0*/  F2FP.SATFINITE.E4M3.F32.PACK_AB_MERGE_C R32, R33, R32, RZ ;  /* 0x000000202120723e */ /* 0x000fe200048070ff */
[----:B0-----:R-:W-:Y:S01]  /*1ae00*/  IMAD.SHL.U32 R3, R8, 0x40, RZ ;  /* 0x0000004008037824 */ /* 0x001fe200078e00ff */
[----:B------:R-:W-:Y:S02]  /*1ae10*/  F2FP.SATFINITE.E4M3.F32.PACK_AB_MERGE_C R34, R35, R34, RZ ;  /* 0x000000222322723e */ /* 0x000fe400048070ff */
[----:B------:R-:W-:Y:S02]  /*1ae20*/  F2FP.SATFINITE.E4M3.F32.PACK_AB_MERGE_C R37, R37, R36, RZ ;  /* 0x000000242525723e */ /* 0x000fe400048070ff */
[----:B------:R-:W-:-:S02]  /*1ae30*/  LOP3.LUT R3, R3, 0x400, RZ, 0xc0, !PT ;  /* 0x0000040003037812 */ /* 0x000fc400078ec0ff */
[----:B------:R-:W-:Y:S02]  /*1ae40*/  F2FP.SATFINITE.E4M3.F32.PACK_AB_MERGE_C R39, R39, R38, RZ ;  /* 0x000000262727723e */ /* 0x000fe400048070ff */
[----:B----4-:R-:W-:Y:S02]  /*1ae50*/  LOP3.LUT R11, R11, 0x7f, RZ, 0xc0, !PT ;  /* 0x0000007f0b0b7812 */ /* 0x010fe400078ec0ff */
[----:B------:R-:W-:Y:S02]  /*1ae60*/  F2FP.SATFINITE.E4M3.F32.PACK_AB_MERGE_C R96, R97, R96, RZ ;  /* 0x000000606160723e */ /* 0x000fe400048070ff */
[----:B------:R-:W-:Y:S01]  /*1ae70*/  LEA R20, R11, UR8, 0x4 ;  /* 0x000000080b147c11 */ /* 0x000fe2000f8e20ff */
[----:B------:R-:W-:Y:S01]  /*1ae80*/  BAR.SYNC.DEFER_BLOCKING 0x0 ;  /* 0x0000000000007b1d */ /* 0x000fe20000010000 */
[----:B------:R-:W-:Y:S02]  /*1ae90*/  PRMT R97, R98, 0x5410, R103 ;  /* 0x0000541062617816 */ /* 0x000fe40000000067 */
[----:B------:R-:W-:-:S02]  /*1aea0*/  PRMT R98, R32, 0x5410, R37 ;  /* 0x0000541020627816 */ /* 0x000fc40000000025 */
[----:B------:R-:W-:Y:S01]  /*1aeb0*/  PRMT R99, R34, 0x5410, R39 ;  /* 0x0000541022637816 */ /* 0x000fe20000000027 */
[----:B------:R-:W-:Y:S01]  /*1aec0*/  VIADD R39, R0, 0x5 ;  /* 0x0000000500277836 */ /* 0x000fe20000000000 */
[----:B------:R-:W-:Y:S02]  /*1aed0*/  F2FP.SATFINITE.E4M3.F32.PACK_AB_MERGE_C R101, R101, R100, RZ ;  /* 0x000000646565723e */ /* 0x000fe400048070ff */
[----:B------:R-:W-:Y:S02]  /*1aee0*/  F2FP.SATFINITE.E4M3.F32.PACK_AB_MERGE_C R106, R107, R106, RZ ;  /* 0x0000006a6b6a723e */ /* 0x000fe400048070ff */
[----:B------:R-:W-:Y:S02]  /*1aef0*/  PRMT R96, R96, 0x5410, R101 ;  /* 0x0000541060607816 */ /* 0x000fe40000000065 */
[----:B------:R-:W-:Y:S02]  /*1af00*/  F2FP.SATFINITE.E4M3.F32.PACK_AB_MERGE_C R111, R111, R110, RZ ;  /* 0x0000006e6f6f723e */ /* 0x000fe400048070ff */
[----:B------:R-:W-:-:S02]  /*1af10*/  F2FP.SATFINITE.E4M3.F32.PACK_AB_MERGE_C R104, R105, R104, RZ ;  /* 0x000000686968723e */ /* 0x000fc400048070ff */
[----:B------:R-:W-:Y:S02]  /*1af20*/  F2FP.SATFINITE.E4M3.F32.PACK_AB_MERGE_C R109, R109, R108, RZ ;  /* 0x0000006c6d6d723e */ /* 0x000fe400048070ff */
[----:B------:R-:W-:Y:S02]  /*1af30*/  F2FP.SATFINITE.E4M3.F32.PACK_AB_MERGE_C R42, R43, R42, RZ ;  /* 0x0000002a2b2a723e */ /* 0x000fe400048070ff */
[----:B------:R-:W-:Y:S02]  /*1af40*/  F2FP.SATFINITE.E4M3.F32.PACK_AB_MERGE_C R45, R45, R44, RZ ;  /* 0x0000002c2d2d723e */ /* 0x000fe400048070ff */
[----:B------:R-:W-:Y:S02]  /*1af50*/  F2FP.SATFINITE.E4M3.F32.PACK_AB_MERGE_C R47, R47, R46, RZ ;  /* 0x0000002e2f2f723e */ /* 0x000fe400048070ff */
[----:B------:R-:W-:Y:S02]  /*1af60*/  PRMT R105, R106, 0x5410, R111 ;  /* 0x000054106a697816 */ /* 0x000fe4000000006f */
[----:B------:R-:W-:-:S02]  /*1af70*/  PRMT R104, R104, 0x5410, R109 ;  /* 0x0000541068687816 */ /* 0x000fc4000000006d */
[----:B------:R-:W-:Y:S02]  /*1af80*/  PRMT R106, R40, 0x5410, R45 ;  /* 0x00005410286a7816 */ /* 0x000fe4000000002d */
[----:B------:R-:W-:Y:S02]  /*1af90*/  PRMT R107, R42, 0x5410, R47 ;  /* 0x000054102a6b7816 */ /* 0x000fe4000000002f */
[----:B------:R-:W-:Y:S02]  /*1afa0*/  F2FP.SATFINITE.E4M3.F32.PACK_AB_MERGE_C R114, R115, R114, RZ ;  /* 0x000000727372723e */ /* 0x000fe400048070ff */
[----:B------:R-:W-:Y:S02]  /*1afb0*/  F2FP.SATFINITE.E4M3.F32.PACK_AB_MERGE_C R119, R119, R118, RZ ;  /* 0x000000767777723e */ /* 0x000fe400048070ff */
        /* <DEDUP_REMOVED lines=58> */
[----:B--2---:R-:W-:Y:S01]  /*1b360*/  LOP3.LUT R2, R9, 0xf0, RZ, 0xc0, !PT ;  /* 0x000000f009027812 */ /* 0x004fe200078ec0ff */
[----:B------:R-:W-:-:S03]  /*1b370*/  VIADD R9, R0, 0x1 ;  /* 0x0000000100097836 */ /* 0x000fc60000000000 */
[----:B------:R-:W-:Y:S01]  /*1b380*/  IADD3 R3, R3, UR8, R2 ;  /* 0x0000000803037c10 */ /* 0x000fe2000fffe002 */
[----:B------:R-:W-:Y:S02]  /*1b390*/  IMAD.SHL.U32 R2, R8, 0x8, RZ ;  /* 0x0000000808027824 */ /* 0x000fe400078e00ff */
[----:B------:R-:W-:Y:S01]  /*1b3a0*/  VIADD R8, R0, 0x2 ;  /* 0x0000000200087836 */ /* 0x000fe20000000000 */
[----:B---3--:R-:W-:Y:S02]  /*1b3b0*/  ISETP.GE.AND P0, PT, R16, UR6, PT ;  /* 0x0000000610007c0c */ /* 0x008fe4000bf06270 */
[----:B------:R-:W-:Y:S02]  /*1b3c0*/  LOP3.LUT R2, R2, 0x300, RZ, 0xc0, !PT ;  /* 0x0000030002027812 */ /* 0x000fe400078ec0ff */
[----:B------:R-:W-:Y:S01]  /*1b3d0*/  ISETP.LT.AND P2, PT, R9, UR4, !P0 ;  /* 0x0000000409007c0c */ /* 0x000fe2000c741270 */
[----:B------:R-:W-:Y:S01]  /*1b3e0*/  VIADD R9, R0, 0x3 ;  /* 0x0000000300097836 */ /* 0x000fe20000000000 */
[----:B------:R-:W-:Y:S01]  /*1b3f0*/  ISETP.LT.AND P1, PT, R10, UR5, !P0 ;  /* 0x000000050a007c0c */ /* 0x000fe2000c721270 */
[----:B------:R-:W-:Y:S01]  /*1b400*/  IMAD.IADD R41, R2, 0x1, R3 ;  /* 0x0000000102297824 */ /* 0x000fe200078e0203 */
[----:B------:R-:W-:Y:S01]  /*1b410*/  ULDC UR4, c[0x0][0x22c] ;  /* 0x00008b0000047ab9 */ /* 0x000fe20000000800 */
[----:B------:R-:W-:Y:S01]  /*1b420*/  ULDC UR5, c[0x0][0x22c] ;  /* 0x00008b0000057ab9 */ /* 0x000fe20000000800 */
[----:B------:R-:W-:Y:S01]  /*1b430*/  ISETP.LT.AND P4, PT, R8, UR4, !P0 ;  /* 0x0000000408007c0c */ /* 0x000fe2000c781270 */
[----:B------:R-:W-:Y:S01]  /*1b440*/  ULDC UR4, c[0x0][0x244] ;  /* 0x0000910000047ab9 */ /* 0x000fe20000000800 */
[----:B------:R-:W-:Y:S01]  /*1b450*/  STSM.16.M88.4 [R41], R4 ;  /* 0x0000000429007844 */ /* 0x000fe20000000200 */
[----:B------:R-:W-:Y:S01]  /*1b460*/  BAR.SYNC.DEFER_BLOCKING 0x0 ;  /* 0x0000000000007b1d */ /* 0x000fe20000010000 */
[----:B------:R-:W-:Y:S01]  /*1b470*/  ISETP.LT.AND P3, PT, R9, UR5, !P0 ;  /* 0x0000000509007c0c */ /* 0x000fe2000c761270 */
[----:B------:R-:W-:Y:S01]  /*1b480*/  IMAD R2, R16, UR4, RZ ;  /* 0x0000000410027c24 */ /* 0x000fe2000f8e02ff */
[----:B------:R-:W-:-:S03]  /*1b490*/  ISETP.LT.AND P5, PT, R0, UR7, !P0 ;  /* 0x0000000700007c0c */ /* 0x000fc6000c7a1270 */
[----:B------:R-:W-:Y:S02]  /*1b4a0*/  ULDC.64 UR4, c[0x0][0x220] ;  /* 0x0000880000047ab9 */ /* 0x000fe40000000a00 */
[----:B------:R-:W-:Y:S01]  /*1b4b0*/  IADD3 R3, P6, R2, UR4, RZ ;  /* 0x0000000402037c10 */ /* 0x000fe2000ffde0ff */
[----:B------:R-:W-:Y:S02]  /*1b4c0*/  ULDC UR4, c[0x0][0x248] ;  /* 0x0000920000047ab9 */ /* 0x000fe40000000800 */
[----:B------:R-:W-:Y:S01]  /*1b4d0*/  IMAD R21, R0, UR4, RZ ;  /* 0x0000000400157c24 */ /* 0x000fe2000f8e02ff */
[----:B------:R-:W-:Y:S01]  /*1b4e0*/  LEA.HI.X.SX32 R2, R2, UR5, 0x1, P6 ;  /* 0x0000000502027c11 */ /* 0x000fe2000b0f0eff */
[----:B------:R-:W-:Y:S02]  /*1b4f0*/  ULDC UR5, c[0x0][0x22c] ;  /* 0x00008b0000057ab9 */ /* 0x000fe40000000800 */
[C---:B------:R-:W-:Y:S01]  /*1b500*/  VIADD R38, R21.reuse, UR4 ;  /* 0x0000000415267c36 */ /* 0x040fe20008000000 */
[----:B------:R-:W-:-:S04]  /*1b510*/  IADD3 R22, P6, R21, R3, RZ ;  /* 0x0000000315167210 */ /* 0x000fc80007fde0ff */
[-C--:B------:R-:W-:Y:S01]  /*1b520*/  LEA.HI.X.SX32 R23, R21, R2.reuse, 0x1, P6 ;  /* 0x0000000215177211 */ /* 0x080fe200030f0eff */
[----:B------:R-:W-:Y:S01]  /*1b530*/  VIADD R21, R0, 0x4 ;  /* 0x0000000400157836 */ /* 0x000fe20000000000 */
[C---:B------:R-:W-:Y:S01]  /*1b540*/  IADD3 R36, P6, R38.reuse, R3, RZ ;  /* 0x0000000326247210 */ /* 0x040fe20007fde0ff */
[----:B------:R-:W0:Y:S03]  /*1b550*/  LDS.128 R32, [R20] ;  /* 0x0000000014207984 */ /* 0x000e260000000c00 */
[----:B------:R-:W-:Y:S01]  /*1b560*/  LEA.HI.X.SX32 R37, R38, R2, 0x1, P6 ;  /* 0x0000000226257211 */ /* 0x000fe200030f0eff */
[----:B------:R-:W-:Y:S06]  /*1b570*/  BAR.SYNC.DEFER_BLOCKING 0x0 ;  /* 0x0000000000007b1d */ /* 0x000fec0000010000 */
[----:B------:R-:W-:Y:S02]  /*1b580*/  STSM.16.M88.4 [R41], R96 ;  /* 0x0000006029007844 */ /* 0x000fe40000000200 */
[----:B------:R-:W-:Y:S01]  /*1b590*/  BAR.SYNC.DEFER_BLOCKING 0x0 ;  /* 0x0000000000007b1d */ /* 0x000fe20000010000 */
[----:B0-----:R-:W-:-:S02]  /*1b5a0*/  PRMT R45, R32, 0x7770, RZ ;  /* 0x00007770202d7816 */ /* 0x001fc400000000ff */
[----:B------:R-:W-:-:S03]  /*1b5b0*/  PRMT R43, R32, 0x7771, RZ ;  /* 0x00007771202b7816 */ /* 0x000fc600000000ff */
[----:B------:R-:W0:Y:S02]  /*1b5c0*/  LDS.128 R28, [R20] ;  /* 0x00000000141c7984 */ /* 0x000e240000000c00 */
[----:B------:R-:W-:Y:S06]  /*1b5d0*/  BAR.SYNC.DEFER_BLOCKING 0x0 ;  /* 0x0000000000007b1d */ /* 0x000fec0000010000 */
[----:B------:R-:W-:Y:S02]  /*1b5e0*/  STSM.16.M88.4 [R41], R104 ;  /* 0x0000006829007844 */ /* 0x000fe40000000200 */
[----:B------:R-:W-:Y:S06]  /*1b5f0*/  BAR.SYNC.DEFER_BLOCKING 0x0 ;  /* 0x0000000000007b1d */ /* 0x000fec0000010000 */
[----:B------:R-:W2:Y:S02]  /*1b600*/  LDS.128 R24, [R20] ;  /* 0x0000000014187984 */ /* 0x000ea40000000c00 */
[----:B------:R-:W-:Y:S06]  /*1b610*/  BAR.SYNC.DEFER_BLOCKING 0x0 ;  /* 0x0000000000007b1d */ /* 0x000fec0000010000 */
[----:B------:R-:W-:Y:S02]  /*1b620*/  STSM.16.M88.4 [R41], R112 ;  /* 0x0000007029007844 */ /* 0x000fe40000000200 */
[----:B------:R-:W-:Y:S06]  /*1b630*/  BAR.SYNC.DEFER_BLOCKING 0x0 ;  /* 0x0000000000007b1d */ /* 0x000fec0000010000 */
[----:B------:R-:W3:Y:S02]  /*1b640*/  LDS.128 R12, [R20] ;  /* 0x00000000140c7984 */ /* 0x000ee40000000c00 */
[----:B------:R-:W-:Y:S06]  /*1b650*/  BAR.SYNC.DEFER_BLOCKING 0x0 ;  /* 0x0000000000007b1d */ /* 0x000fec0000010000 */
[----:B------:R-:W-:Y:S02]  /*1b660*/  STSM.16.M88.4 [R41], R120 ;  /* 0x0000007829007844 */ /* 0x000fe40000000200 */
[----:B------:R-:W-:Y:S06]  /*1b670*/  BAR.SYNC.DEFER_BLOCKING 0x0 ;  /* 0x0000000000007b1d */ /* 0x000fec0000010000 */
[----:B------:R-:W4:Y:S02]  /*1b680*/  LDS.128 R8, [R20] ;  /* 0x0000000014087984 */ /* 0x000f240000000c00 */
[----:B------:R-:W-:Y:S06]  /*1b690*/  BAR.SYNC.DEFER_BLOCKING 0x0 ;  /* 0x0000000000007b1d */ /* 0x000fec0000010000 */
[----:B------:R-:W-:Y:S02]  /*1b6a0*/  STSM.16.M88.4 [R41], R128 ;  /* 0x0000008029007844 */ /* 0x000fe40000000200 */
[----:B------:R-:W-:Y:S06]  /*1b6b0*/  BAR.SYNC.DEFER_BLOCKING 0x0 ;  /* 0x0000000000007b1d */ /* 0x000fec0000010000 */
[----:B------:R-:W1:Y:S02]  /*1b6c0*/  LDS.128 R16, [R20] ;  /* 0x0000000014107984 */ /* 0x000e640000000c00 */
[----:B------:R-:W-:Y:S06]  /*1b6d0*/  BAR.SYNC.DEFER_BLOCKING 0x0 ;  /* 0x0000000000007b1d */ /* 0x000fec0000010000 */
[----:B------:R-:W-:Y:S02]  /*1b6e0*/  STSM.16.M88.4 [R41], R136 ;  /* 0x0000008829007844 */ /* 0x000fe40000000200 */
[----:B------:R-:W-:Y:S06]  /*1b6f0*/  BAR.SYNC.DEFER_BLOCKING 0x0 ;  /* 0x0000000000007b1d */ /* 0x000fec0000010000 */
[----:B------:R-:W1:Y:S02]  /*1b700*/  LDS.128 R4, [R20] ;  /* 0x0000000014047984 */ /* 0x000e640000000c00 */
[----:B------:R-:W-:Y:S06]  /*1b710*/  BAR.SYNC.DEFER_BLOCKING 0x0 ;  /* 0x0000000000007b1d */ /* 0x000fec0000010000 */
[----:B------:R0:W-:Y:S02]  /*1b720*/  STSM.16.M88.4 [R41], R144 ;  /* 0x0000009029007844 */ /* 0x0001e40000000200 */
[----:B------:R-:W-:Y:S01]  /*1b730*/  BAR.SYNC.DEFER_BLOCKING 0x0 ;  /* 0x0000000000007b1d */ /* 0x000fe20000010000 */
[----:B0-----:R-:W-:-:S05]  /*1b740*/  PRMT R41, R33, 0x7770, RZ ;  /* 0x0000777021297816 */ /* 0x001fca00000000ff */
[----:B------:R0:W-:Y:S01]  /*1b750*/  @P5 STG.E.U8 desc[UR40][R22.64], R45 ;  /* 0x0000002d16005986 */ /* 0x0001e2000c101128 */
[----:B------:R-:W-:Y:S01]  /*1b760*/  ISETP.LT.AND P5, PT, R21, UR5, !P0 ;  /* 0x0000000515007c0c */ /* 0x000fe2000c7a1270 */
[----:B------:R-:W-:Y:S01]  /*1b770*/  VIADD R21, R38, UR4 ;  /* 0x0000000426157c36 */ /* 0x000fe20008000000 */
[----:B------:R-:W-:Y:S01]  /*1b780*/  ULDC UR5, c[0x0][0x22c] ;  /* 0x00008b0000057ab9 */ /* 0x000fe20000000800 */
[----:B------:R2:W-:Y:S01]  /*1b790*/  @P2 STG.E.U8 desc[UR40][R36.64], R43 ;  /* 0x0000002b24002986 */ /* 0x0005e2000c101128 */
[----:B------:R-:W-:Y:S01]  /*1b7a0*/  ISETP.LT.AND P2, PT, R39, UR5, !P0 ;  /* 0x0000000527007c0c */ /* 0x000fe2000c741270 */
[C---:B------:R-:W-:Y:S01]  /*1b7b0*/  VIADD R40, R21.reuse, UR4 ;  /* 0x0000000415287c36 */ /* 0x040fe20008000000 */
[----:B------:R-:W-:Y:S01]  /*1b7c0*/  IADD3 R38, P6, R21, R3, RZ ;  /* 0x0000000315267210 */ /* 0x000fe20007fde0ff */
[----:B------:R-:W-:-:S03]  /*1b7d0*/  ULDC UR5, c[0x0][0x22c] ;  /* 0x00008b0000057ab9 */ /* 0x000fc60000000800 */
[-C--:B------:R-:W-:Y:S01]  /*1b7e0*/  LEA.HI.X.SX32 R39, R21, R2.reuse, 0x1, P6 ;  /* 0x0000000215277211 */ /* 0x080fe200030f0eff */
[----:B------:R-:W-:Y:S01]  /*1b7f0*/  VIADD R21, R0, 0x6 ;  /* 0x0000000600157836 */ /* 0x000fe20000000000 */
[CC--:B0-----:R-:W-:Y:S02]  /*1b800*/  IADD3 R22, P6, R40.reuse, R3.reuse, RZ ;  /* 0x0000000328167210 */ /* 0x0c1fe40007fde0ff */
[----:B--2---:R-:W-:Y:S01]  /*1b810*/  PRMT R43, R33, 0x7771, RZ ;  /* 0x00007771212b7816 */ /* 0x004fe200000000ff */
[----:B------:R0:W-:Y:S01]  /*1b820*/  @P4 STG.E.U8 desc[UR40][R38.64], R41 ;  /* 0x0000002926004986 */ /* 0x0001e2000c101128 */
[CC--:B------:R-:W-:Y:S01]  /*1b830*/  LEA.HI.X.SX32 R23, R40.reuse, R2.reuse, 0x1, P6 ;  /* 0x0000000228177211 */ /* 0x0c0fe200030f0eff */
[----:B------:R-:W-:Y:S01]  /*1b840*/  VIADD R40, R40, UR4 ;  /* 0x0000000428287c36 */ /* 0x000fe20008000000 */
[----:B------:R-:W-:Y:S01]  /*1b850*/  ISETP.LT.AND P4, PT, R21, UR5, !P0 ;  /* 0x0000000515007c0c */ /* 0x000fe2000c781270 */
[----:B------:R-:W-:Y:S01]  /*1b860*/  VIADD R37, R0, 0x7 ;  /* 0x0000000700257836 */ /* 0x000fe20000000000 */
[----:B------:R-:W-:Y:S01]  /*1b870*/  ULDC UR5, c[0x0][0x22c] ;  /* 0x00008b0000057ab9 */ /* 0x000fe20000000800 */
[C---:B------:R-:W-:Y:S01]  /*1b880*/  VIADD R21, R40.reuse, UR4 ;  /* 0x0000000428157c36 */ /* 0x040fe20008000000 */
[CC--:B------:R-:W-:Y:S01]  /*1b890*/  IADD3 R36, P6, R40.reuse, R3.reuse, RZ ;  /* 0x0000000328247210 */ /* 0x0c0fe20007fde0ff */
[----:B------:R2:W-:Y:S01]  /*1b8a0*/  @P3 STG.E.U8 desc[UR40][R22.64], R43 ;  /* 0x0000002b16003986 */ /* 0x0005e2000c101128 */
[----:B------:R-:W-:Y:S01]  /*1b8b0*/  ISETP.LT.AND P3, PT, R37, UR5, !P0 ;  /* 0x0000000525007c0c */ /* 0x000fe2000c761270 */
[----:B------:R-:W-:Y:S01]  /*1b8c0*/  ULDC UR5, c[0x0][0x22c] ;  /* 0x00008b0000057ab9 */ /* 0x000fe20000000800 */
[----:B------:R-:W-:Y:S01]  /*1b8d0*/  LEA.HI.X.SX32 R37, R40, R2, 0x1, P6 ;  /* 0x0000000228257211 */ /* 0x000fe200030f0eff */
[----:B------:R-:W-:Y:S01]  /*1b8e0*/  VIADD R40, R0, 0x8 ;  /* 0x0000000800287836 */ /* 0x000fe20000000000 */
[----:B0-----:R-:W-:-:S02]  /*1b8f0*/  IADD3 R38, P6, R21, R3, RZ ;  /* 0x0000000315267210 */ /* 0x001fc40007fde0ff */
[C---:B------:R-:W-:Y:S02]  /*1b900*/  PRMT R41, R34.reuse, 0x7770, RZ ;  /* 0x0000777022297816 */ /* 0x040fe400000000ff */
[CC--:B------:R-:W-:Y:S01]  /*1b910*/  LEA.HI.X.SX32 R39, R21.reuse, R2.reuse, 0x1, P6 ;  /* 0x0000000215277211 */ /* 0x0c0fe200030f0eff */
[----:B------:R-:W-:Y:S01]  /*1b920*/  VIADD R21, R21, UR4 ;  /* 0x0000000415157c36 */ /* 0x000fe20008000000 */
[----:B--2---:R-:W-:Y:S01]  /*1b930*/  PRMT R43, R34, 0x7771, RZ ;  /* 0x00007771222b7816 */ /* 0x004fe200000000ff */
[----:B------:R0:W-:Y:S01]  /*1b940*/  @P5 STG.E.U8 desc[UR40][R36.64], R41 ;  /* 0x0000002924005986 */ /* 0x0001e2000c101128 */
[----:B------:R-:W-:Y:S01]  /*1b950*/  VIADD R23, R0, 0x9 ;  /* 0x0000000900177836 */ /* 0x000fe20000000000 */
[----:B------:R-:W-:Y:S01]  /*1b960*/  ISETP.LT.AND P5, PT, R40, UR5, !P0 ;  /* 0x0000000528007c0c */ /* 0x000fe2000c7a1270 */
[C---:B------:R-:W-:Y:S01]  /*1b970*/  VIADD R40, R21.reuse, UR4 ;  /* 0x0000000415287c36 */ /* 0x040fe20008000000 */
[-C--:B------:R-:W-:Y:S01]  /*1b980*/  IADD3 R22, P6, R21, R3.reuse, RZ ;  /* 0x0000000315167210 */ /* 0x080fe20007fde0ff */
[----:B------:R-:W-:Y:S01]  /*1b990*/  ULDC UR5, c[0x0][0x22c] ;  /* 0x00008b0000057ab9 */ /* 0x000fe20000000800 */
        /* <DEDUP_REMOVED lines=14> */
[CC--:B------:R-:W-:Y:S01]  /*1ba80*/  IADD3 R38, P6, R40.reuse, R3.reuse, RZ ;  /* 0x0000000328267210 */ /* 0x0c0fe20007fde0ff */
        /* <DEDUP_REMOVED lines=12> */
[----:B------:R-:W-:Y:S01]  /*1bb50*/  ISETP.LT.AND P5, PT, R40, UR5, !P0 ;  /* 0x0000000528007c0c */ /* 0x000fe2000c7a1270 */
[----:B------:R-:W-:Y:S01]  /*1bb60*/  VIADD R32, R0, 0xd ;  /* 0x0000000d00207836 */ /* 0x000fe20000000000 */
[CC--:B------:R-:W-:Y:S01]  /*1bb70*/  IADD3 R36, P6, R21.reuse, R3.reuse, RZ ;  /* 0x0000000315247210 */ /* 0x0c0fe20007fde0ff */
[C---:B------:R-:W-:Y:S01]  /*1bb80*/  VIADD R40, R21.reuse, UR4 ;  /* 0x0000000415287c36 */ /* 0x040fe20008000000 */
[----:B------:R-:W-:Y:S01]  /*1bb90*/  ULDC UR5, c[0x0][0x22c] ;  /* 0x00008b0000057ab9 */ /* 0x000fe20000000800 */
[----:B------:R2:W-:Y:S01]  /*1bba0*/  @P2 STG.E.U8 desc[UR40][R22.64], R43 ;  /* 0x0000002b16002986 */ /* 0x0005e2000c101128 */
[----:B------:R-:W-:Y:S01]  /*1bbb0*/  ISETP.LT.AND P2, PT, R32, UR5, !P0 ;  /* 0x0000000520007c0c */ /* 0x000fe2000c741270 */
[----:B------:R-:W-:Y:S01]  /*1bbc0*/  ULDC UR5, c[0x0][0x22c] ;  /* 0x00008b0000057ab9 */ /* 0x000fe20000000800 */
[----:B------:R-:W-:Y:S01]  /*1bbd0*/  LEA.HI.X.SX32 R37, R21, R2, 0x1, P6 ;  /* 0x0000000215257211 */ /* 0x000fe200030f0eff */
[----:B------:R-:W-:Y:S01]  /*1bbe0*/  VIADD R21, R0, 0xe ;  /* 0x0000000e00157836 */ /* 0x000fe20000000000 */
[----:B------:R-:W-:Y:S01]  /*1bbf0*/  IADD3 R32, P6, R40, R3, RZ ;  /* 0x0000000328207210 */ /* 0x000fe20007fde0ff */
[----:B0-----:R-:W-:Y:S01]  /*1bc00*/  VIADD R38, R0, 0x10 ;  /* 0x0000001000267836 */ /* 0x001fe20000000000 */
[----:B------:R-:W-:-:S02]  /*1bc10*/  PRMT R41, R33, 0x7772, RZ ;  /* 0x0000777221297816 */ /* 0x000fc400000000ff */
[----:B------:R-:W-:Y:S02]  /*1bc20*/  PRMT R39, R33, 0x7773, RZ ;  /* 0x0000777321277816 */ /* 0x000fe400000000ff */
[CC--:B------:R-:W-:Y:S01]  /*1bc30*/  LEA.HI.X.SX32 R33, R40.reuse, R2.reuse, 0x1, P6 ;  /* 0x0000000228217211 */ /* 0x0c0fe200030f0eff */
[----:B------:R-:W-:Y:S01]  /*1bc40*/  VIADD R40, R40, UR4 ;  /* 0x0000000428287c36 */ /* 0x000fe20008000000 */
[----:B------:R0:W-:Y:S01]  /*1bc50*/  @P4 STG.E.U8 desc[UR40][R36.64], R41 ;  /* 0x0000002924004986 */ /* 0x0001e2000c101128 */
[----:B--2---:R-:W-:Y:S01]  /*1bc60*/  VIADD R23, R0, 0xf ;  /* 0x0000000f00177836 */ /* 0x004fe20000000000 */
[----:B------:R-:W-:Y:S01]  /*1bc70*/  ISETP.LT.AND P4, PT, R21, UR5, !P0 ;  /* 0x0000000515007c0c */ /* 0x000fe2000c781270 */
[C---:B------:R-:W-:Y:S01]  /*1bc80*/  VIADD R21, R40.reuse, UR4 ;  /* 0x0000000428157c36 */ /* 0x040fe20008000000 */
[C---:B------:R-:W-:Y:S01]  /*1bc90*/  IADD3 R22, P6, R40.reuse, R3, RZ ;  /* 0x0000000328167210 */ /* 0x040fe20007fde0ff */
[----:B------:R-:W-:Y:S01]  /*1bca0*/  ULDC UR5, c[0x0][0x22c] ;  /* 0x00008b0000057ab9 */ /* 0x000fe20000000800 */
[----:B------:R2:W-:Y:S01]  /*1bcb0*/  @P3 STG.E.U8 desc[UR40][R32.64], R39 ;  /* 0x0000002720003986 */ /* 0x0005e2000c101128 */
[----:B------:R-:W-:Y:S01]  /*1bcc0*/  ISETP.LT.AND P3, PT, R23, UR5, !P0 ;  /* 0x0000000517007c0c */ /* 0x000fe2000c761270 */
[----:B------:R-:W-:Y:S01]  /*1bcd0*/  ULDC UR5, c[0x0][0x22c] ;  /* 0x00008b0000057ab9 */ /* 0x000fe20000000800 */
[----:B------:R-:W-:-:S02]  /*1bce0*/  LEA.HI.X.SX32 R23, R40, R2, 0x1, P6 ;  /* 0x0000000228177211 */ /* 0x000fc400030f0eff */
[C---:B------:R-:W-:Y:S02]  /*1bcf0*/  PRMT R43, R34.reuse, 0x7773, RZ ;  /* 0x00007773222b7816 */ /* 0x040fe400000000ff */
[CC--:B0-----:R-:W-:Y:S02]  /*1bd00*/  IADD3 R36, P6, R21.reuse, R3.reuse, RZ ;  /* 0x0000000315247210 */ /* 0x0c1fe40007fde0ff */
[----:B------:R-:W-:Y:S02]  /*1bd10*/  PRMT R41, R34, 0x7772, RZ ;  /* 0x0000777222297816 */ /* 0x000fe400000000ff */
[CC--:B------:R-:W-:Y:S01]  /*1bd20*/  LEA.HI.X.SX32 R37, R21.reuse, R2.reuse, 0x1, P6 ;  /* 0x0000000215257211 */ /* 0x0c0fe200030f0eff */
[----:B------:R-:W-:Y:S01]  /*1bd30*/  VIADD R21, R21, UR4 ;  /* 0x0000000415157c36 */ /* 0x000fe20008000000 */
[----:B--2---:R-:W-:Y:S01]  /*1bd40*/  PRMT R39, R35, 0x7773, RZ ;  /* 0x0000777323277816 */ /* 0x004fe200000000ff */
[----:B------:R-:W-:Y:S01]  /*1bd50*/  VIADD R33, R0, 0x11 ;  /* 0x0000001100217836 */ /* 0x000fe20000000000 */
[----:B------:R0:W-:Y:S01]  /*1bd60*/  @P5 STG.E.U8 desc[UR40][R22.64], R41 ;  /* 0x0000002916005986 */ /* 0x0001e2000c101128 */
[----:B------:R-:W-:Y:S01]  /*1bd70*/  ISETP.LT.AND P5, PT, R38, UR5, !P0 ;  /* 0x0000000526007c0c */ /* 0x000fe2000c7a1270 */
[----:B------:R-:W-:Y:S01]  /*1bd80*/  ULDC UR5, c[0x0][0x22c] ;  /* 0x00008b0000057ab9 */ /* 0x000fe20000000800 */
[-C--:B------:R-:W-:Y:S01]  /*1bd90*/  IADD3 R32, P6, R21, R3.reuse, RZ ;  /* 0x0000000315207210 */ /* 0x080fe20007fde0ff */
[----:B------:R2:W-:Y:S01]  /*1bda0*/  @P2 STG.E.U8 desc[UR40][R36.64], R43 ;  /* 0x0000002b24002986 */ /* 0x0005e2000c101128 */
[----:B------:R-:W-:Y:S01]  /*1bdb0*/  ISETP.LT.AND P2, PT, R33, UR5, !P0 ;  /* 0x0000000521007c0c */ /* 0x000fe2000c741270 */
[C---:B------:R-:W-:Y:S01]  /*1bdc0*/  VIADD R34, R21.reuse, UR4 ;  /* 0x0000000415227c36 */ /* 0x040fe20008000000 */
[----:B------:R-:W-:Y:S01]  /*1bdd0*/  LEA.HI.X.SX32 R33, R21, R2, 0x1, P6 ;  /* 0x0000000215217211 */ /* 0x000fe200030f0eff */
[C---:B------:R-:W-:Y:S01]  /*1bde0*/  VIADD R21, R0.reuse, 0x12 ;  /* 0x0000001200157836 */ /* 0x040fe20000000000 */
[----:B------:R-:W-:Y:S01]  /*1bdf0*/  ULDC UR5, c[0x0][0x22c] ;  /* 0x00008b0000057ab9 */ /* 0x000fe20000000800 */
[----:B0-----:R-:W-:Y:S01]  /*1be00*/  PRMT R41, R35, 0x7772, RZ ;  /* 0x0000777223297816 */ /* 0x001fe200000000ff */
[----:B------:R-:W-:Y:S01]  /*1be10*/  VIADD R35, R0, 0x13 ;  /* 0x0000001300237836 */ /* 0x000fe20000000000 */
[----:B------:R-:W-:-:S02]  /*1be20*/  IADD3 R22, P6, R34, R3, RZ ;  /* 0x0000000322167210 */ /* 0x000fc40007fde0ff */
[----:B--2---:R-:W-:Y:S01]  /*1be30*/  PRMT R37, R28, 0x7770, RZ ;  /* 0x000077701c257816 */ /* 0x004fe200000000ff */
[----:B------:R0:W-:Y:S01]  /*1be40*/  @P4 STG.E.U8 desc[UR40][R32.64], R41 ;  /* 0x0000002920004986 */ /* 0x0001e2000c101128 */
[----:B------:R-:W-:Y:S01]  /*1be50*/  ISETP.LT.AND P4, PT, R21, UR5, !P0 ;  /* 0x0000000515007c0c */ /* 0x000fe2000c781270 */
[C---:B------:R-:W-:Y:S01]  /*1be60*/  VIADD R21, R34.reuse, UR4 ;  /* 0x0000000422157c36 */ /* 0x040fe20008000000 */
[-C--:B------:R-:W-:Y:S01]  /*1be70*/  LEA.HI.X.SX32 R23, R34, R2.reuse, 0x1, P6 ;  /* 0x0000000222177211 */ /* 0x080fe200030f0eff */
[----:B------:R-:W-:Y:S02]  /*1be80*/  ULDC UR5, c[0x0][0x22c] ;  /* 0x00008b0000057ab9 */ /* 0x000fe40000000800 */
[C---:B------:R-:W-:Y:S01]  /*1be90*/  VIADD R36, R21.reuse, UR4 ;  /* 0x0000000415247c36 */ /* 0x040fe20008000000 */
[-C--:B------:R-:W-:Y:S01]  /*1bea0*/  IADD3 R34, P6, R21, R3.reuse, RZ ;  /* 0x0000000315227210 */ /* 0x080fe20007fde0ff */
[----:B------:R2:W-:Y:S01]  /*1beb0*/  @P3 STG.E.U8 desc[UR40][R22.64], R39 ;  /* 0x0000002716003986 */ /* 0x0005e2000c101128 */
[----:B------:R-:W-:Y:S01]  /*1bec0*/  ISETP.LT.AND P3, PT, R35, UR5, !P0 ;  /* 0x0000000523007c0c */ /* 0x000fe2000c761270 */
[----:B------:R-:W-:Y:S01]  /*1bed0*/  ULDC UR5, c[0x0][0x22c] ;  /* 0x00008b0000057ab9 */ /* 0x000fe20000000800 */
[----:B------:R-:W-:Y:S01]  /*1bee0*/  LEA.HI.X.SX32 R35, R21, R2, 0x1, P6 ;  /* 0x0000000215237211 */ /* 0x000fe200030f0eff */
[----:B------:R-:W-:Y:S01]  /*1bef0*/  VIADD R21, R0, 0x14 ;  /* 0x0000001400157836 */ /* 0x000fe20000000000 */
[----:B0-----:R-:W-:-:S03]  /*1bf00*/  IADD3 R32, P6, R36, R3, RZ ;  /* 0x0000000324207210 */ /* 0x001fc60007fde0ff */
[----:B------:R0:W-:Y:S01]  /*1bf10*/  @P5 STG.E.U8 desc[UR40][R34.64], R37 ;  /* 0x0000002522005986 */ /* 0x0001e2000c101128 */
[CC--:B------:R-:W-:Y:S01]  /*1bf20*/  LEA.HI.X.SX32 R33, R36.reuse, R2.reuse, 0x1, P6 ;  /* 0x0000000224217211 */ /* 0x0c0fe200030f0eff */
[----:B------:R-:W-:Y:S01]  /*1bf30*/  VIADD R36, R36, UR4 ;  /* 0x0000000424247c36 */ /* 0x000fe20008000000 */
[----:B------:R-:W-:Y:S01]  /*1bf40*/  ISETP.LT.AND P5, PT, R21, UR5, !P0 ;  /* 0x0000000515007c0c */ /* 0x000fe2000c7a1270 */
[----:B--2---:R-:W-:Y:S01]  /*1bf50*/  VIADD R23, R0, 0x15 ;  /* 0x0000001500177836 */ /* 0x004fe20000000000 */
[----:B------:R-:W-:Y:S01]  /*1bf60*/  PRMT R39, R28, 0x7771, RZ ;  /* 0x000077711c277816 */ /* 0x000fe200000000ff */
[C---:B------:R-:W-:Y:S01]  /*1bf70*/  VIADD R21, R36.reuse, UR4 ;  /* 0x0000000424157c36 */ /* 0x040fe20008000000 */
[CC--:B------:R-:W-:Y:S01]  /*1bf80*/  IADD3 R22, P6, R36.reuse, R3.reuse, RZ ;  /* 0x0000000324167210 */ /* 0x0c0fe20007fde0ff */
[----:B------:R-:W-:Y:S02]  /*1bf90*/  ULDC UR5, c[0x0][0x22c] ;  /* 0x00008b0000057ab9 */ /* 0x000fe40000000800 */
[----:B------:R2:W-:Y:S01]  /*1bfa0*/  @P2 STG.E.U8 desc[UR40][R32.64], R39 ;  /* 0x0000002720002986 */ /* 0x0005e2000c101128 */
[----:B------:R-:W-:Y:S01]  /*1bfb0*/  ISETP.LT.AND P2, PT, R23, UR5, !P0 ;  /* 0x0000000517007c0c */ /* 0x000fe2000c741270 */
[----:B------:R-:W-:Y:S01]  /*1bfc0*/  ULDC UR5, c[0x0][0x22c] ;  /* 0x00008b0000057ab9 */ /* 0x000fe20000000800 */
[----:B------:R-:W-:Y:S01]  /*1bfd0*/  LEA.HI.X.SX32 R23, R36, R2, 0x1, P6 ;  /* 0x0000000224177211 */ /* 0x000fe200030f0eff */
[----:B------:R-:W-:Y:S01]  /*1bfe0*/  VIADD R36, R0, 0x16 ;  /* 0x0000001600247836 */ /* 0x000fe20000000000 */
[----:B0-----:R-:W-:-:S02]  /*1bff0*/  IADD3 R34, P6, R21, R3, RZ ;  /* 0x0000000315227210 */ /* 0x001fc40007fde0ff */
[----:B------:R-:W-:Y:S02]  /*1c000*/  PRMT R37, R29, 0x7770, RZ ;  /* 0x000077701d257816 */ /* 0x000fe400000000ff */
        /* <DEDUP_REMOVED lines=52> */
[----:B------:R-:W-:Y:S01]  /*1c350*/  ISETP.LT.AND P5, PT, R21, UR5, !P0 ;  /* 0x0000000515007c0c */ /* 0x000fe2000c7a1270 */
[C---:B------:R-:W-:Y:S01]  /*1c360*/  VIADD R21, R36.reuse, UR4 ;  /* 0x0000000424157c36 */ /* 0x040fe20008000000 */
[----:B------:R-:W-:Y:S01]  /*1c370*/  IADD3 R32, P6, R36, R3, RZ ;  /* 0x0000000324207210 */ /* 0x000fe20007fde0ff */
[----:B------:R-:W-:Y:S01]  /*1c380*/  VIADD R28, R0, 0x1d ;  /* 0x0000001d001c7836 */ /* 0x000fe20000000000 */
[----:B------:R-:W-:Y:S01]  /*1c390*/  ULDC UR5, c[0x0][0x22c] ;  /* 0x00008b0000057ab9 */ /* 0x000fe20000000800 */
[----:B------:R2:W-:Y:S01]  /*1c3a0*/  @P2 STG.E.U8 desc[UR40][R34.64], R39 ;  /* 0x0000002722002986 */ /* 0x0005e2000c101128 */
[----:B------:R-:W-:-:S02]  /*1c3b0*/  LEA.HI.X.SX32 R33, R36, R2, 0x1, P6 ;  /* 0x0000000224217211 */ /* 0x000fc400030f0eff */
[----:B------:R-:W-:Y:S01]  /*1c3c0*/  ISETP.LT.AND P2, PT, R28, UR5, !P0 ;  /* 0x000000051c007c0c */ /* 0x000fe2000c741270 */
[C---:B------:R-:W-:Y:S01]  /*1c3d0*/  VIADD R28, R0.reuse, 0x1e ;  /* 0x0000001e001c7836 */ /* 0x040fe20000000000 */
[----:B------:R-:W-:Y:S01]  /*1c3e0*/  ULDC UR5, c[0x0][0x22c] ;  /* 0x00008b0000057ab9 */ /* 0x000fe20000000800 */
[-C--:B0-----:R-:W-:Y:S02]  /*1c3f0*/  IADD3 R22, P6, R21, R3.reuse, RZ ;  /* 0x0000000315167210 */ /* 0x081fe40007fde0ff */
        /* <DEDUP_REMOVED lines=8> */
[----:B------:R-:W-:Y:S01]  /*1c480*/  IADD3 R28, P6, R21, R3, RZ ;  /* 0x00000003151c7210 */ /* 0x000fe20007fde0ff */
[----:B------:R-:W-:Y:S01]  /*1c490*/  ULDC UR5, c[0x0][0x22c] ;  /* 0x00008b0000057ab9 */ /* 0x000fe20000000800 */
[----:B------:R2:W-:Y:S01]  /*1c4a0*/  @P3 STG.E.U8 desc[UR40][R22.64], R35 ;  /* 0x0000002316003986 */ /* 0x0005e2000c101128 */
[----:B------:R-:W-:Y:S01]  /*1c4b0*/  ISETP.LT.AND P3, PT, R29, UR5, !P0 ;  /* 0x000000051d007c0c */ /* 0x000fe2000c761270 */
[----:B------:R-:W-:Y:S01]  /*1c4c0*/  ULDC UR5, c[0x0][0x22c] ;  /* 0x00008b0000057ab9 */ /* 0x000fe20000000800 */
[----:B------:R-:W-:Y:S01]  /*1c4d0*/  LEA.HI.X.SX32 R29, R21, R2, 0x1, P6 ;  /* 0x00000002151d7211 */ /* 0x000fe200030f0eff */
[----:B------:R-:W-:Y:S01]  /*1c4e0*/  VIADD R21, R0, 0x20 ;  /* 0x0000002000157836 */ /* 0x000fe20000000000 */
[----:B------:R-:W-:-:S02]  /*1c4f0*/  PRMT R39, R30, 0x7773, RZ ;  /* 0x000077731e277816 */ /* 0x000fc400000000ff */
[-C--:B0-----:R-:W-:Y:S02]  /*1c500*/  IADD3 R32, P6, R34, R3.reuse, RZ ;  /* 0x0000000322207210 */ /* 0x081fe40007fde0ff */
[----:B------:R-:W-:Y:S01]  /*1c510*/  PRMT R37, R30, 0x7772, RZ ;  /* 0x000077721e257816 */ /* 0x000fe200000000ff */
[----:B------:R-:W-:Y:S01]  /*1c520*/  VIADD R30, R0, 0x22 ;  /* 0x00000022001e7836 */ /* 0x000fe20000000000 */
[CC--:B------:R-:W-:Y:S01]  /*1c530*/  LEA.HI.X.SX32 R33, R34.reuse, R2.reuse, 0x1, P6 ;  /* 0x0000000222217211 */ /* 0x0c0fe200030f0eff */
[----:B------:R-:W-:Y:S01]  /*1c540*/  VIADD R34, R34, UR4 ;  /* 0x0000000422227c36 */ /* 0x000fe20008000000 */
[----:B--2---:R-:W-:Y:S01]  /*1c550*/  PRMT R35, R31, 0x7773, RZ ;  /* 0x000077731f237816 */ /* 0x004fe200000000ff */
[----:B------:R0:W-:Y:S01]  /*1c560*/  @P5 STG.E.U8 desc[UR40][R28.64], R37 ;  /* 0x000000251c005986 */ /* 0x0001e2000c101128 */
[----:B------:R-:W-:Y:S01]  /*1c570*/  VIADD R23, R0, 0x21 ;  /* 0x0000002100177836 */ /* 0x000fe20000000000 */
        /* <DEDUP_REMOVED lines=8> */
[-C--:B0-----:R-:W-:Y:S02]  /*1c600*/  IADD3 R28, P6, R21, R3.reuse, RZ ;  /* 0x00000003151c7210 */ /* 0x081fe40007fde0ff */
[----:B------:R-:W-:Y:S01]  /*1c610*/  PRMT R37, R31, 0x7772, RZ ;  /* 0x000077721f257816 */ /* 0x000fe200000000ff */
[----:B------:R-:W-:Y:S01]  /*1c620*/  VIADD R31, R0, 0x23 ;  /* 0x00000023001f7836 */ /* 0x000fe20000000000 */
[CC--:B------:R-:W-:Y:S01]  /*1c630*/  LEA.HI.X.SX32 R29, R21.reuse, R2.reuse, 0x1, P6 ;  /* 0x00000002151d7211 */ /* 0x0c0fe200030f0eff */
[----:B------:R-:W-:Y:S01]  /*1c640*/  VIADD R21, R21, UR4 ;  /* 0x0000000415157c36 */ /* 0x000fe20008000000 */
[----:B--2---:R-:W-:Y:S01]  /*1c650*/  PRMT R33, R24, 0x7770, RZ ;  /* 0x0000777018217816 */ /* 0x004fe200000000ff */
[----:B------:R0:W-:Y:S01]  /*1c660*/  @P4 STG.E.U8 desc[UR40][R22.64], R37 ;  /* 0x0000002516004986 */ /* 0x0001e2000c101128 */
        /* <DEDUP_REMOVED lines=9> */
[----:B0-----:R-:W-:-:S03]  /*1c700*/  IADD3 R22, P6, R32, R3, RZ ;  /* 0x0000000320167210 */ /* 0x001fc60007fde0ff */
[----:B------:R0:W-:Y:S01]  /*1c710*/  @P5 STG.E.U8 desc[UR40][R30.64], R33 ;  /* 0x000000211e005986 */ /* 0x0001e2000c101128 */
[----:B------:R-:W-:Y:S01]  /*1c720*/  ISETP.LT.AND P5, PT, R21, UR5, !P0 ;  /* 0x0000000515007c0c */ /* 0x000fe2000c7a1270 */
[----:B------:R-:W-:Y:S01]  /*1c730*/  ULDC UR5, c[0x0][0x22c] ;  /* 0x00008b0000057ab9 */ /* 0x000fe20000000800 */
[CC--:B------:R-:W-:Y:S01]  /*1c740*/  LEA.HI.X.SX32 R23, R32.reuse, R2.reuse, 0x1, P6 ;  /* 0x0000000220177211 */ /* 0x0c0fe200030f0eff */
[----:B------:R-:W-:Y:S01]  /*1c750*/  VIADD R32, R32, UR4 ;  /* 0x0000000420207c36 */ /* 0x000fe20008000000 */
[----:B--2---:R-:W-:Y:S01]  /*1c760*/  PRMT R35, R24, 0x7771, RZ ;  /* 0x0000777118237816 */ /* 0x004fe200000000ff */
[----:B------:R-:W-:Y:S02]  /*1c770*/  VIADD R29, R0, 0x25 ;  /* 0x00000025001d7836 */ /* 0x000fe40000000000 */
        /* <DEDUP_REMOVED lines=70> */
[----:B------:R-:W-:Y:S01]  /*1cbe0*/  IADD3 R24, P6, R21, R3, RZ ;  /* 0x0000000315187210 */ /* 0x000fe20007fde0ff */
[C---:B0-----:R-:W-:Y:S01]  /*1cbf0*/  VIADD R28, R0.reuse, 0x2e ;  /* 0x0000002e001c7836 */ /* 0x041fe20000000000 */
[C---:B------:R-:W-:Y:S01]  /*1cc00*/  PRMT R33, R25.reuse, 0x7772, RZ ;  /* 0x0000777219217816 */ /* 0x040fe200000000ff */
[----:B------:R-:W-:Y:S01]  /*1cc10*/  VIADD R29, R0, 0x2f ;  /* 0x0000002f001d7836 */ /* 0x000fe20000000000 */
[----:B--2---:R-:W-:-:S03]  /*1cc20*/  PRMT R31, R25, 0x7773, RZ ;  /* 0x00007773191f7816 */ /* 0x004fc600000000ff */
[----:B------:R0:W-:Y:S01]  /*1cc30*/  @P4 STG.E.U8 desc[UR40][R22.64], R33 ;  /* 0x0000002116004986 */ /* 0x0001e2000c101128 */
[CC--:B------:R-:W-:Y:S01]  /*1cc40*/  LEA.HI.X.SX32 R25, R21.reuse, R2.reuse, 0x1, P6 ;  /* 0x0000000215197211 */ /* 0x0c0fe200030f0eff */
[----:B------:R-:W-:Y:S01]  /*1cc50*/  VIADD R21, R21, UR4 ;  /* 0x0000000415157c36 */ /* 0x000fe20008000000 */
[----:B------:R-:W-:Y:S01]  /*1cc60*/  ISETP.LT.AND P4, PT, R28, UR5, !P0 ;  /* 0x000000051c007c0c */ /* 0x000fe2000c781270 */
[----:B------:R-:W-:Y:S01]  /*1cc70*/  ULDC UR5, c[0x0][0x22c] ;  /* 0x00008b0000057ab9 */ /* 0x000fe20000000800 */
[----:B------:R-:W-:Y:S01]  /*1cc80*/  PRMT R35, R26, 0x7772, RZ ;  /* 0x000077721a237816 */ /* 0x000fe200000000ff */
[C---:B------:R-:W-:Y:S01]  /*1cc90*/  VIADD R30, R21.reuse, UR4 ;  /* 0x00000004151e7c36 */ /* 0x040fe20008000000 */
[-C--:B------:R-:W-:Y:S01]  /*1cca0*/  IADD3 R28, P6, R21, R3.reuse, RZ ;  /* 0x00000003151c7210 */ /* 0x080fe20007fde0ff */
[----:B------:R2:W-:Y:S01]  /*1ccb0*/  @P3 STG.E.U8 desc[UR40][R24.64], R31 ;  /* 0x0000001f18003986 */ /* 0x0005e2000c101128 */
[----:B------:R-:W-:Y:S01]  /*1ccc0*/  ISETP.LT.AND P3, PT, R29, UR5, !P0 ;  /* 0x000000051d007c0c */ /* 0x000fe2000c761270 */
[----:B------:R-:W-:Y:S01]  /*1ccd0*/  ULDC UR5, c[0x0][0x22c] ;  /* 0x00008b0000057ab9 */ /* 0x000fe20000000800 */
[----:B------:R-:W-:Y:S01]  /*1cce0*/  LEA.HI.X.SX32 R29, R21, R2, 0x1, P6 ;  /* 0x00000002151d7211 */ /* 0x000fe200030f0eff */
[----:B------:R-:W-:Y:S01]  /*1ccf0*/  VIADD R21, R0, 0x30 ;  /* 0x0000003000157836 */ /* 0x000fe20000000000 */
[----:B0-----:R-:W-:-:S02]  /*1cd00*/  IADD3 R22, P6, R30, R3, RZ ;  /* 0x000000031e167210 */ /* 0x001fc40007fde0ff */
[----:B------:R-:W-:Y:S01]  /*1cd10*/  PRMT R33, R26, 0x7773, RZ ;  /* 0x000077731a217816 */ /* 0x000fe200000000ff */
[----:B------:R0:W-:Y:S01]  /*1cd20*/  @P5 STG.E.U8 desc[UR40][R28.64], R35 ;  /* 0x000000231c005986 */ /* 0x0001e2000c101128 */
[CC--:B------:R-:W-:Y:S01]  /*1cd30*/  LEA.HI.X.SX32 R23, R30.reuse, R2.reuse, 0x1, P6 ;  /* 0x000000021e177211 */ /* 0x0c0fe200030f0eff */
[----:B------:R-:W-:Y:S01]  /*1cd40*/  VIADD R30, R30, UR4 ;  /* 0x000000041e1e7c36 */ /* 0x000fe20008000000 */
[----:B------:R-:W-:Y:S01]  /*1cd50*/  ISETP.LT.AND P5, PT, R21, UR5, !P0 ;  /* 0x0000000515007c0c */ /* 0x000fe2000c7a1270 */
[----:B--2---:R-:W-:Y:S01]  /*1cd60*/  VIADD R25, R0, 0x31 ;  /* 0x0000003100197836 */ /* 0x004fe20000000000 */
[----:B------:R-:W-:Y:S01]  /*1cd70*/  ULDC UR5, c[0x0][0x22c] ;  /* 0x00008b0000057ab9 */ /* 0x000fe20000000800 */
[C---:B------:R-:W-:Y:S01]  /*1cd80*/  VIADD R21, R30.reuse, UR4 ;  /* 0x000000041e157c36 */ /* 0x040fe20008000000 */
[C---:B------:R-:W-:Y:S01]  /*1cd90*/  IADD3 R24, P6, R30.reuse, R3, RZ ;  /* 0x000000031e187210 */ /* 0x040fe20007fde0ff */
[----:B------:R2:W-:Y:S01]  /*1cda0*/  @P2 STG.E.U8 desc[UR40][R22.64], R33 ;  /* 0x0000002116002986 */ /* 0x0005e2000c101128 */
[----:B------:R-:W-:Y:S01]  /*1cdb0*/  ISETP.LT.AND P2, PT, R25, UR5, !P0 ;  /* 0x0000000519007c0c */ /* 0x000fe2000c741270 */
[----:B------:R-:W-:Y:S01]  /*1cdc0*/  ULDC UR5, c[0x0][0x22c] ;  /* 0x00008b0000057ab9 */ /* 0x000fe20000000800 */
[----:B------:R-:W-:-:S02]  /*1cdd0*/  LEA.HI.X.SX32 R25, R30, R2, 0x1, P6 ;  /* 0x000000021e197211 */ /* 0x000fc400030f0eff */
[-C--:B------:R-:W-:Y:S02]  /*1cde0*/  IADD3 R26, P6, R21, R3.reuse, RZ ;  /* 0x00000003151a7210 */ /* 0x080fe40007fde0ff */
[C---:B------:R-:W-:Y:S02]  /*1cdf0*/  PRMT R31, R27.reuse, 0x7773, RZ ;  /* 0x000077731b1f7816 */ /* 0x040fe400000000ff */
[----:B0-----:R-:W-:Y:S02]  /*1ce00*/  PRMT R29, R27, 0x7772, RZ ;  /* 0x000077721b1d7816 */ /* 0x001fe400000000ff */
[CC--:B------:R-:W-:Y:S01]  /*1ce10*/  LEA.HI.X.SX32 R27, R21.reuse, R2.reuse, 0x1, P6 ;  /* 0x00000002151b7211 */ /* 0x0c0fe200030f0eff */
[C---:B--2---:R-:W-:Y:S02]  /*1ce20*/  VIADD R22, R0.reuse, 0x32 ;  /* 0x0000003200167836 */ /* 0x044fe40000000000 */
[----:B------:R-:W-:Y:S01]  /*1ce30*/  VIADD R21, R21, UR4 ;  /* 0x0000000415157c36 */ /* 0x000fe20008000000 */
        /* <DEDUP_REMOVED lines=12> */
[----:B---3--:R-:W-:Y:S02]  /*1cf00*/  PRMT R29, R12, 0x7770, RZ ;  /* 0x000077700c1d7816 */ /* 0x008fe400000000ff */
        /* <DEDUP_REMOVED lines=69> */
[----:B------:R-:W-:Y:S01]  /*1d360*/  VIADD R12, R0, 0x3d ;  /* 0x0000003d000c7836 */ /* 0x000fe20000000000 */
[C---:B------:R-:W-:Y:S01]  /*1d370*/  IADD3 R24, P6, R28.reuse, R3, RZ ;  /* 0x000000031c187210 */ /* 0x040fe20007fde0ff */
[----:B------:R-:W-:Y:S01]  /*1d380*/  VIADD R21, R28, UR4 ;  /* 0x000000041c157c36 */ /* 0x000fe20008000000 */
[----:B------:R-:W-:Y:S01]  /*1d390*/  ULDC UR5, c[0x0][0x22c] ;  /* 0x00008b0000057ab9 */ /* 0x000fe20000000800 */
[----:B------:R2:W-:Y:S01]  /*1d3a0*/  @P2 STG.E.U8 desc[UR40][R22.64], R31 ;  /* 0x0000001f16002986 */ /* 0x0005e2000c101128 */
[----:B------:R-:W-:Y:S01]  /*1d3b0*/  ISETP.LT.AND P2, PT, R12, UR5, !P0 ;  /* 0x000000050c007c0c */ /* 0x000fe2000c741270 */
[----:B------:R-:W-:Y:S01]  /*1d3c0*/  ULDC UR5, c[0x0][0x22c] ;  /* 0x00008b0000057ab9 */ /* 0x000fe20000000800 */
[----:B------:R-:W-:-:S02]  /*1d3d0*/  LEA.HI.X.SX32 R25, R28, R2, 0x1, P6 ;  /* 0x000000021c197211 */ /* 0x000fc400030f0eff */
[-C--:B------:R-:W-:Y:S01]  /*1d3e0*/  IADD3 R12, P6, R21, R3.reuse, RZ ;  /* 0x00000003150c7210 */ /* 0x080fe20007fde0ff */
[C---:B0-----:R-:W-:Y:S01]  /*1d3f0*/  VIADD R26, R0.reuse, 0x3e ;  /* 0x0000003e001a7836 */ /* 0x041fe20000000000 */
[C---:B------:R-:W-:Y:S02]  /*1d400*/  PRMT R29, R13.reuse, 0x7772, RZ ;  /* 0x000077720d1d7816 */ /* 0x040fe400000000ff */
[----:B------:R-:W-:Y:S02]  /*1d410*/  PRMT R27, R13, 0x7773, RZ ;  /* 0x000077730d1b7816 */ /* 0x000fe400000000ff */
[CC--:B------:R-:W-:Y:S01]  /*1d420*/  LEA.HI.X.SX32 R13, R21.reuse, R2.reuse, 0x1, P6 ;  /* 0x00000002150d7211 */ /* 0x0c0fe200030f0eff */
[----:B------:R-:W-:Y:S01]  /*1d430*/  VIADD R21, R21, UR4 ;  /* 0x0000000415157c36 */ /* 0x000fe20008000000 */
[----:B------:R0:W-:Y:S01]  /*1d440*/  @P4 STG.E.U8 desc[UR40][R24.64], R29 ;  /* 0x0000001d18004986 */ /* 0x0001e2000c101128 */
[----:B--2---:R-:W-:Y:S01]  /*1d450*/  VIADD R23, R0, 0x3f ;  /* 0x0000003f00177836 */ /* 0x004fe20000000000 */
        /* <DEDUP_REMOVED lines=25> */
[-C--:B------:R-:W-:Y:S01]  /*1d5f0*/  IADD3 R14, P6, R21, R3.reuse, RZ ;  /* 0x00000003150e7210 */ /* 0x080fe20007fde0ff */
[C---:B0-----:R-:W-:Y:S01]  /*1d600*/  VIADD R22, R0.reuse, 0x42 ;  /* 0x0000004200167836 */ /* 0x041fe20000000000 */
[----:B------:R-:W-:Y:S01]  /*1d610*/  PRMT R29, R15, 0x7772, RZ ;  /* 0x000077720f1d7816 */ /* 0x000fe200000000ff */
[----:B------:R-:W-:Y:S01]  /*1d620*/  VIADD R23, R0, 0x43 ;  /* 0x0000004300177836 */ /* 0x000fe20000000000 */
[CC--:B------:R-:W-:Y:S01]  /*1d630*/  LEA.HI.X.SX32 R15, R21.reuse, R2.reuse, 0x1, P6 ;  /* 0x00000002150f7211 */ /* 0x0c0fe200030f0eff */
[----:B------:R-:W-:Y:S02]  /*1d640*/  VIADD R21, R21, UR4 ;  /* 0x0000000415157c36 */ /* 0x000fe40008000000 */
[----:B------:R0:W-:Y:S01]  /*1d650*/  @P4 STG.E.U8 desc[UR40][R12.64], R29 ;  /* 0x0000001d0c004986 */ /* 0x0001e2000c101128 */
[----:B------:R-:W-:Y:S01]  /*1d660*/  ISETP.LT.AND P4, PT, R22, UR5, !P0 ;  /* 0x0000000516007c0c */ /* 0x000fe2000c781270 */
[C---:B--2---:R-:W-:Y:S01]  /*1d670*/  VIADD R24, R21.reuse, UR4 ;  /* 0x0000000415187c36 */ /* 0x044fe20008000000 */
[----:B------:R-:W-:Y:S01]  /*1d680*/  IADD3 R22, P6, R21, R3, RZ ;  /* 0x0000000315167210 */ /* 0x000fe20007fde0ff */
[----:B------:R-:W-:Y:S01]  /*1d690*/  ULDC UR5, c[0x0][0x22c] ;  /* 0x00008b0000057ab9 */ /* 0x000fe20000000800 */
[----:B------:R2:W-:Y:S01]  /*1d6a0*/  @P3 STG.E.U8 desc[UR40][R14.64], R27 ;  /* 0x0000001b0e003986 */ /* 0x0005e2000c101128 */
[----:B------:R-:W-:Y:S01]  /*1d6b0*/  ISETP.LT.AND P3, PT, R23, UR5, !P0 ;  /* 0x0000000517007c0c */ /* 0x000fe2000c761270 */
[----:B------:R-:W-:Y:S01]  /*1d6c0*/  ULDC UR5, c[0x0][0x22c] ;  /* 0x00008b0000057ab9 */ /* 0x000fe20000000800 */
[----:B------:R-:W-:Y:S01]  /*1d6d0*/  LEA.HI.X.SX32 R23, R21, R2, 0x1, P6 ;  /* 0x0000000215177211 */ /* 0x000fe200030f0eff */
[----:B------:R-:W-:Y:S01]  /*1d6e0*/  VIADD R21, R0, 0x44 ;  /* 0x0000004400157836 */ /* 0x000fe20000000000 */
[----:B----4-:R-:W-:-:S02]  /*1d6f0*/  PRMT R25, R8, 0x7770, RZ ;  /* 0x0000777008197816 */ /* 0x010fc400000000ff */
[----:B0-----:R-:W-:-:S03]  /*1d700*/  IADD3 R12, P6, R24, R3, RZ ;  /* 0x00000003180c7210 */ /* 0x001fc60007fde0ff */
[----:B------:R0:W-:Y:S01]  /*1d710*/  @P5 STG.E.U8 desc[UR40][R22.64], R25 ;  /* 0x0000001916005986 */ /* 0x0001e2000c101128 */
[CC--:B------:R-:W-:Y:S01]  /*1d720*/  LEA.HI.X.SX32 R13, R24.reuse, R2.reuse, 0x1, P6 ;  /* 0x00000002180d7211 */ /* 0x0c0fe200030f0eff */
[----:B------:R-:W-:Y:S01]  /*1d730*/  VIADD R24, R24, UR4 ;  /* 0x0000000418187c36 */ /* 0x000fe20008000000 */
[----:B--2---:R-:W-:Y:S01]  /*1d740*/  PRMT R27, R8, 0x7771, RZ ;  /* 0x00007771081b7816 */ /* 0x004fe200000000ff */
        /* <DEDUP_REMOVED lines=120> */
[----:B------:R-:W-:-:S02]  /*1ded0*/  LEA.HI.X.SX32 R13, R21, R2, 0x1, P6 ;  /* 0x00000002150d7211 */ /* 0x000fc400030f0eff */
[----:B-1----:R-:W-:Y:S01]  /*1dee0*/  PRMT R21, R16, 0x7770, RZ ;  /* 0x0000777010157816 */ /* 0x002fe200000000ff */
[----:B0-----:R-:W-:Y:S01]  /*1def0*/  VIADD R15, R0, 0x54 ;  /* 0x00000054000f7836 */ /* 0x001fe20000000000 */
[----:B------:R-:W-:-:S03]  /*1df00*/  IADD3 R8, P6, R14, R3, RZ ;  /* 0x000000030e087210 */ /* 0x000fc60007fde0ff */
        /* <DEDUP_REMOVED lines=18> */
[----:B-1----:R-:W-:Y:S01]  /*1e030*/  PRMT R23, R17, 0x7771, RZ ;  /* 0x0000777111177816 */ /* 0x002fe200000000ff */
        /* <DEDUP_REMOVED lines=63> */
[----:B------:R-:W-:Y:S01]  /*1e430*/  PRMT R17, R17, 0x7773, RZ ;  /* 0x0000777311117816 */ /* 0x000fe200000000ff */
[----:B------:R0:W-:Y:S01]  /*1e440*/  @P4 STG.E.U8 desc[UR40][R8.64], R21 ;  /* 0x0000001508004986 */ /* 0x0001e2000c101128 */
[----:B-1----:R-:W-:Y:S01]  /*1e450*/  VIADD R13, R0, 0x5f ;  /* 0x0000005f000d7836 */ /* 0x002fe20000000000 */
        /* <DEDUP_REMOVED lines=12> */
[----:B------:R0:W-:Y:S01]  /*1e520*/  @P5 STG.E.U8 desc[UR40][R12.64], R23 ;  /* 0x000000170c005986 */ /* 0x0001e2000c101128 */
[CC--:B------:R-:W-:Y:S01]  /*1e530*/  LEA.HI.X.SX32 R9, R14.reuse, R2.reuse, 0x1, P6 ;  /* 0x000000020e097211 */ /* 0x0c0fe200030f0eff */
[----:B------:R-:W-:Y:S01]  /*1e540*/  VIADD R14, R14, UR4 ;  /* 0x000000040e0e7c36 */ /* 0x000fe20008000000 */
[----:B------:R-:W-:Y:S01]  /*1e550*/  ISETP.LT.AND P5, PT, R15, UR5, !P0 ;  /* 0x000000050f007c0c */ /* 0x000fe2000c7a1270 */
[----:B-1----:R-:W-:Y:S01]  /*1e560*/  VIADD R11, R0, 0x61 ;  /* 0x00000061000b7836 */ /* 0x002fe20000000000 */
        /* <DEDUP_REMOVED lines=10> */
[----:B------:R-:W-:Y:S02]  /*1e610*/  PRMT R19, R19, 0x7772, RZ ;  /* 0x0000777213137816 */ /* 0x000fe400000000ff */
[CC--:B------:R-:W-:Y:S01]  /*1e620*/  LEA.HI.X.SX32 R13, R15.reuse, R2.reuse, 0x1, P6 ;  /* 0x000000020f0d7211 */ /* 0x0c0fe200030f0eff */
[----:B-1----:R-:W-:Y:S01]  /*1e630*/  VIADD R8, R0, 0x62 ;  /* 0x0000006200087836 */ /* 0x002fe20000000000 */
[----:B------:R-:W-:Y:S01]  /*1e640*/  PRMT R21, R4, 0x7770, RZ ;  /* 0x0000777004157816 */ /* 0x000fe200000000ff */
        /* <DEDUP_REMOVED lines=27> */
[----:B0-----:R-:W-:Y:S01]  /*1e800*/  IADD3 R8, P6, R15, R3, RZ ;  /* 0x000000030f087210 */ /* 0x001fe20007fde0ff */
[----:B------:R-:W0:Y:S01]  /*1e810*/  LDS.128 R20, [R20] ;  /* 0x0000000014147984 */ /* 0x000e220000000c00 */
[----:B------:R-:W-:-:S02]  /*1e820*/  PRMT R17, R5, 0x7770, RZ ;  /* 0x0000777005117816 */ /* 0x000fc400000000ff */
        /* <DEDUP_REMOVED lines=14> */
[----:B-1----:R-:W-:-:S02]  /*1e910*/  IADD3 R12, P6, R14, R3, RZ ;  /* 0x000000030e0c7210 */ /* 0x002fc40007fde0ff */
        /* <DEDUP_REMOVED lines=31> */
[----:B0-----:R-:W-:-:S02]  /*1eb10*/  PRMT R25, R21, 0x7773, RZ ;  /* 0x0000777315197816 */ /* 0x001fc400000000ff */
[-C--:B-1----:R-:W-:Y:S02]  /*1eb20*/  IADD3 R8, P6, R14, R3.reuse, RZ ;  /* 0x000000030e087210 */ /* 0x082fe40007fde0ff */
[----:B------:R-:W-:Y:S02]  /*1eb30*/  PRMT R17, R4, 0x7772, RZ ;  /* 0x0000777204117816 */ /* 0x000fe400000000ff */
[CC--:B------:R-:W-:Y:S01]  /*1eb40*/  LEA.HI.X.SX32 R9, R14.reuse, R2.reuse, 0x1, P6 ;  /* 0x000000020e097211 */ /* 0x0c0fe200030f0eff */
[----:B------:R-:W-:Y:S01]  /*1eb50*/  VIADD R14, R14, UR4 ;  /* 0x000000040e0e7c36 */ /* 0x000fe20008000000 */
[----:B--2---:R-:W-:Y:S01]  /*1eb60*/  PRMT R19, R4, 0x7773, RZ ;  /* 0x0000777304137816 */ /* 0x004fe200000000ff */
[----:B------:R0:W-:Y:S01]  /*1eb70*/  @P5 STG.E.U8 desc[UR40][R12.64], R17 ;  /* 0x000000110c005986 */ /* 0x0001e2000c101128 */
[----:B------:R-:W-:Y:S01]  /*1eb80*/  ISETP.LT.AND P6, PT, R15, UR5, !P0 ;  /* 0x000000050f007c0c */ /* 0x000fe2000c7c1270 */
[----:B------:R-:W-:Y:S01]  /*1eb90*/  VIADD R4, R0, 0x6d ;  /* 0x0000006d00047836 */ /* 0x000fe20000000000 */
[CC--:B------:R-:W-:Y:S01]  /*1eba0*/  IADD3 R10, P5, R14.reuse, R3.reuse, RZ ;  /* 0x000000030e0a7210 */ /* 0x0c0fe20007fbe0ff */
[----:B------:R-:W-:Y:S01]  /*1ebb0*/  VIADD R15, R14, UR4 ;  /* 0x000000040e0f7c36 */ /* 0x000fe20008000000 */
[----:B------:R-:W-:Y:S01]  /*1ebc0*/  ULDC UR5, c[0x0][0x22c] ;  /* 0x00008b0000057ab9 */ /* 0x000fe20000000800 */
[----:B------:R1:W-:Y:S01]  /*1ebd0*/  @P2 STG.E.U8 desc[UR40][R8.64], R19 ;  /* 0x0000001308002986 */ /* 0x0003e2000c101128 */
[----:B------:R-:W-:Y:S01]  /*1ebe0*/  ISETP.LT.AND P2, PT, R4, UR5, !P0 ;  /* 0x0000000504007c0c */ /* 0x000fe2000c741270 */
[----:B------:R-:W-:Y:S01]  /*1ebf0*/  ULDC UR5, c[0x0][0x22c] ;  /* 0x00008b0000057ab9 */ /* 0x000fe20000000800 */
[----:B------:R-:W-:Y:S01]  /*1ec00*/  LEA.HI.X.SX32 R11, R14, R2, 0x1, P5 ;  /* 0x000000020e0b7211 */ /* 0x000fe200028f0eff */
[C---:B------:R-:W-:Y:S01]  /*1ec10*/  VIADD R14, R0.reuse, 0x7c ;  /* 0x0000007c000e7836 */ /* 0x040fe20000000000 */
[----:B------:R-:W-:Y:S01]  /*1ec20*/  IADD3 R4, P5, R15, R3, RZ ;  /* 0x000000030f047210 */ /* 0x000fe20007fbe0ff */
[----:B0-----:R-:W-:Y:S01]  /*1ec30*/  VIADD R12, R0, 0x6e ;  /* 0x0000006e000c7836 */ /* 0x001fe20000000000 */
[----:B------:R-:W-:-:S02]  /*1ec40*/  PRMT R17, R5, 0x7772, RZ ;  /* 0x0000777205117816 */ /* 0x000fc400000000ff */
[----:B------:R-:W-:Y:S02]  /*1ec50*/  PRMT R13, R5, 0x7773, RZ ;  /* 0x00007773050d7816 */ /* 0x000fe400000000ff */
[CC--:B------:R-:W-:Y:S01]  /*1ec60*/  LEA.HI.X.SX32 R5, R15.reuse, R2.reuse, 0x1, P5 ;  /* 0x000000020f057211 */ /* 0x0c0fe200028f0eff */
[----:B------:R-:W-:Y:S01]  /*1ec70*/  VIADD R15, R15, UR4 ;  /* 0x000000040f0f7c36 */ /* 0x000fe20008000000 */
        /* <DEDUP_REMOVED lines=10> */
[----:B------:R-:W-:Y:S01]  /*1ed20*/  PRMT R15, R6, 0x7772, RZ ;  /* 0x00007772060f7816 */ /* 0x000fe200000000ff */
[----:B0-----:R-:W-:Y:S01]  /*1ed30*/  VIADD R10, R0, 0x70 ;  /* 0x00000070000a7836 */ /* 0x001fe20000000000 */
[----:B------:R-:W-:Y:S01]  /*1ed40*/  PRMT R19, R20, 0x7772, RZ ;  /* 0x0000777214137816 */ /* 0x000fe200000000ff */
[----:B------:R-:W-:Y:S01]  /*1ed50*/  VIADD R11, R12, UR4 ;  /* 0x000000040c0b7c36 */ /* 0x000fe20008000000 */
[----:B------:R-:W-:Y:S01]  /*1ed60*/  PRMT R17, R20, 0x7773, RZ ;  /* 0x0000777314117816 */ /* 0x000fe200000000ff */
[----:B------:R0:W-:Y:S01]  /*1ed70*/  @P6 STG.E.U8 desc[UR40][R8.64], R15 ;  /* 0x0000000f08006986 */ /* 0x0001e2000c101128 */
[----:B------:R-:W-:Y:S01]  /*1ed80*/  ISETP.LT.AND P6, PT, R10, UR5, !P0 ;  /* 0x000000050a007c0c */ /* 0x000fe2000c7c1270 */
[----:B------:R-:W-:Y:S01]  /*1ed90*/  ULDC UR5, c[0x0][0x22c] ;  /* 0x00008b0000057ab9 */ /* 0x000fe20000000800 */
[----:B-1----:R-:W-:Y:S02]  /*1eda0*/  IADD3 R4, P4, R12, R3, RZ ;  /* 0x000000030c047210 */ /* 0x002fe40007f9e0ff */
[----:B------:R-:W-:Y:S01]  /*1edb0*/  PRMT R13, R6, 0x7773, RZ ;  /* 0x00007773060d7816 */ /* 0x000fe200000000ff */
[----:B------:R-:W-:Y:S01]  /*1edc0*/  VIADD R6, R0, 0x71 ;  /* 0x0000007100067836 */ /* 0x000fe20000000000 */
[----:B------:R-:W-:-:S02]  /*1edd0*/  LEA.HI.X.SX32 R5, R12, R2, 0x1, P4 ;  /* 0x000000020c057211 */ /* 0x000fc400020f0eff */
[----:B------:R-:W-:-:S03]  /*1ede0*/  IADD3 R10, P4, R11, R3, RZ ;  /* 0x000000030b0a7210 */ /* 0x000fc60007f9e0ff */
[----:B------:R1:W-:Y:S01]  /*1edf0*/  @P2 STG.E.U8 desc[UR40][R4.64], R13 ;  /* 0x0000000d04002986 */ /* 0x0003e2000c101128 */
[----:B------:R-:W-:Y:S01]  /*1ee00*/  ISETP.LT.AND P2, PT, R6, UR5, !P0 ;  /* 0x0000000506007c0c */ /* 0x000fe2000c741270 */
[C---:B------:R-:W-:Y:S01]  /*1ee10*/  VIADD R6, R11.reuse, UR4 ;  /* 0x000000040b067c36 */ /* 0x040fe20008000000 */
[-C--:B------:R-:W-:Y:S01]  /*1ee20*/  LEA.HI.X.SX32 R11, R11, R2.reuse, 0x1, P4 ;  /* 0x000000020b0b7211 */ /* 0x080fe200020f0eff */
[----:B0-----:R-:W-:Y:S01]  /*1ee30*/  VIADD R9, R0, 0x72 ;  /* 0x0000007200097836 */ /* 0x001fe20000000000 */
[----:B------:R-:W-:Y:S01]  /*1ee40*/  PRMT R15, R7, 0x7772, RZ ;  /* 0x00007772070f7816 */ /* 0x000fe200000000ff */
[----:B------:R-:W-:Y:S01]  /*1ee50*/  ULDC UR5, c[0x0][0x22c] ;  /* 0x00008b0000057ab9 */ /* 0x000fe20000000800 */
[CC--:B------:R-:W-:Y:S01]  /*1ee60*/  IADD3 R8, P4, R6.reuse, R3.reuse, RZ ;  /* 0x0000000306087210 */ /* 0x0c0fe20007f9e0ff */
[----:B------:R-:W-:Y:S02]  /*1ee70*/  VIADD R12, R6, UR4 ;  /* 0x00000004060c7c36 */ /* 0x000fe40008000000 */
[----:B------:R0:W-:Y:S01]  /*1ee80*/  @P5 STG.E.U8 desc[UR40][R10.64], R15 ;  /* 0x0000000f0a005986 */ /* 0x0001e2000c101128 */
[----:B------:R-:W-:Y:S01]  /*1ee90*/  ISETP.LT.AND P5, PT, R9, UR5, !P0 ;  /* 0x0000000509007c0c */ /* 0x000fe2000c7a1270 */
[----:B-1----:R-:W-:Y:S01]  /*1eea0*/  VIADD R5, R0, 0x73 ;  /* 0x0000007300057836 */ /* 0x002fe20000000000 */
[----:B------:R-:W-:Y:S01]  /*1eeb0*/  LEA.HI.X.SX32 R9, R6, R2, 0x1, P4 ;  /* 0x0000000206097211 */ /* 0x000fe200020f0eff */
[----:B------:R-:W-:Y:S01]  /*1eec0*/  ULDC UR5, c[0x0][0x22c] ;  /* 0x00008b0000057ab9 */ /* 0x000fe20000000800 */
[----:B------:R-:W-:Y:S01]  /*1eed0*/  PRMT R13, R7, 0x7773, RZ ;  /* 0x00007773070d7816 */ /* 0x000fe200000000ff */
[C---:B------:R-:W-:Y:S01]  /*1eee0*/  VIADD R7, R12.reuse, UR4 ;  /* 0x000000040c077c36 */ /* 0x040fe20008000000 */
[----:B------:R-:W-:-:S03]  /*1eef0*/  IADD3 R4, P4, R12, R3, RZ ;  /* 0x000000030c047210 */ /* 0x000fc60007f9e0ff */
[----:B------:R1:W-:Y:S01]  /*1ef00*/  @P3 STG.E.U8 desc[UR40][R8.64], R13 ;  /* 0x0000000d08003986 */ /* 0x0003e2000c101128 */
[----:B------:R-:W-:Y:S01]  /*1ef10*/  ISETP.LT.AND P3, PT, R5, UR5, !P0 ;  /* 0x0000000505007c0c */ /* 0x000fe2000c761270 */
[----:B0-----:R-:W-:Y:S01]  /*1ef20*/  VIADD R10, R0, 0x74 ;  /* 0x00000074000a7836 */ /* 0x001fe20000000000 */
[----:B------:R-:W-:Y:S01]  /*1ef30*/  LEA.HI.X.SX32 R5, R12, R2, 0x1, P4 ;  /* 0x000000020c057211 */ /* 0x000fe200020f0eff */
[----:B------:R-:W-:Y:S01]  /*1ef40*/  ULDC UR5, c[0x0][0x22c] ;  /* 0x00008b0000057ab9 */ /* 0x000fe20000000800 */
[----:B------:R-:W-:Y:S02]  /*1ef50*/  PRMT R15, R20, 0x7770, RZ ;  /* 0x00007770140f7816 */ /* 0x000fe400000000ff */
[----:B------:R-:W-:-:S03]  /*1ef60*/  IADD3 R6, P4, R7, R3, RZ ;  /* 0x0000000307067210 */ /* 0x000fc60007f9e0ff */
[----:B------:R0:W-:Y:S01]  /*1ef70*/  @P6 STG.E.U8 desc[UR40][R4.64], R15 ;  /* 0x0000000f04006986 */ /* 0x0001e2000c101128 */
[----:B------:R-:W-:Y:S01]  /*1ef80*/  ISETP.LT.AND P6, PT, R10, UR5, !P0 ;  /* 0x000000050a007c0c */ /* 0x000fe2000c7c1270 */
[C---:B------:R-:W-:Y:S01]  /*1ef90*/  VIADD R10, R7.reuse, UR4 ;  /* 0x00000004070a7c36 */ /* 0x040fe20008000000 */
[-C--:B------:R-:W-:Y:S01]  /*1efa0*/  LEA.HI.X.SX32 R7, R7, R2.reuse, 0x1, P4 ;  /* 0x0000000207077211 */ /* 0x080fe200020f0eff */
[----:B-1----:R-:W-:Y:S01]  /*1efb0*/  VIADD R9, R0, 0x75 ;  /* 0x0000007500097836 */ /* 0x002fe20000000000 */
[----:B------:R-:W-:Y:S01]  /*1efc0*/  PRMT R13, R20, 0x7771, RZ ;  /* 0x00007771140d7816 */ /* 0x000fe200000000ff */
[----:B------:R-:W-:Y:S01]  /*1efd0*/  ULDC UR5, c[0x0][0x22c] ;  /* 0x00008b0000057ab9 */ /* 0x000fe20000000800 */
[CC--:B------:R-:W-:Y:S01]  /*1efe0*/  IADD3 R8, P4, R10.reuse, R3.reuse, RZ ;  /* 0x000000030a087210 */ /* 0x0c0fe20007f9e0ff */
[----:B------:R-:W-:Y:S02]  /*1eff0*/  VIADD R11, R10, UR4 ;  /* 0x000000040a0b7c36 */ /* 0x000fe40008000000 */
[----:B------:R1:W-:Y:S01]  /*1f000*/  @P2 STG.E.U8 desc[UR40][R6.64], R13 ;  /* 0x0000000d06002986 */ /* 0x0003e2000c101128 */
[----:B------:R-:W-:Y:S01]  /*1f010*/  ISETP.LT.AND P2, PT, R9, UR5, !P0 ;  /* 0x0000000509007c0c */ /* 0x000fe2000c741270 */
[----:B0-----:R-:W-:Y:S01]  /*1f020*/  VIADD R5, R0, 0x76 ;  /* 0x0000007600057836 */ /* 0x001fe20000000000 */
[----:B------:R-:W-:Y:S01]  /*1f030*/  LEA.HI.X.SX32 R9, R10, R2, 0x1, P4 ;  /* 0x000000020a097211 */ /* 0x000fe200020f0eff */
[----:B------:R-:W-:Y:S01]  /*1f040*/  ULDC UR5, c[0x0][0x22c] ;  /* 0x00008b0000057ab9 */ /* 0x000fe20000000800 */
[----:B------:R-:W-:Y:S01]  /*1f050*/  PRMT R15, R21, 0x7770, RZ ;  /* 0x00007770150f7816 */ /* 0x000fe200000000ff */
[C---:B------:R-:W-:Y:S01]  /*1f060*/  VIADD R10, R11.reuse, UR4 ;  /* 0x000000040b0a7c36 */ /* 0x040fe20008000000 */
[----:B------:R-:W-:Y:S01]  /*1f070*/  IADD3 R4, P4, R11, R3, RZ ;  /* 0x000000030b047210 */ /* 0x000fe20007f9e0ff */
[----:B------:R-:W-:-:S02]  /*1f080*/  VIADD R20, R0, 0x7e ;  /* 0x0000007e00147836 */ /* 0x000fc40000000000 */
[----:B------:R0:W-:Y:S01]  /*1f090*/  @P5 STG.E.U8 desc[UR40][R8.64], R15 ;  /* 0x0000000f08005986 */ /* 0x0001e2000c101128 */
[----:B------:R-:W-:Y:S01]  /*1f0a0*/  ISETP.LT.AND P5, PT, R5, UR5, !P0 ;  /* 0x0000000505007c0c */ /* 0x000fe2000c7a1270 */
[----:B-1----:R-:W-:Y:S01]  /*1f0b0*/  VIADD R7, R0, 0x77 ;  /* 0x0000007700077836 */ /* 0x002fe20000000000 */
[-C--:B------:R-:W-:Y:S01]  /*1f0c0*/  LEA.HI.X.SX32 R5, R11, R2.reuse, 0x1, P4 ;  /* 0x000000020b057211 */ /* 0x080fe200020f0eff */
[----:B------:R-:W-:Y:S01]  /*1f0d0*/  ULDC UR5, c[0x0][0x22c] ;  /* 0x00008b0000057ab9 */ /* 0x000fe20000000800 */
[C---:B------:R-:W-:Y:S01]  /*1f0e0*/  PRMT R13, R21.reuse, 0x7771, RZ ;  /* 0x00007771150d7816 */ /* 0x040fe200000000ff */
[C---:B------:R-:W-:Y:S01]  /*1f0f0*/  VIADD R11, R10.reuse, UR4 ;  /* 0x000000040a0b7c36 */ /* 0x040fe20008000000 */
[-C--:B------:R-:W-:Y:S02]  /*1f100*/  IADD3 R6, P4, R10, R3.reuse, RZ ;  /* 0x000000030a067210 */ /* 0x080fe40007f9e0ff */
[----:B------:R-:W-:Y:S01]  /*1f110*/  PRMT R21, R21, 0x7772, RZ ;  /* 0x0000777215157816 */ /* 0x000fe200000000ff */
[----:B------:R1:W-:Y:S01]  /*1f120*/  @P3 STG.E.U8 desc[UR40][R4.64], R13 ;  /* 0x0000000d04003986 */ /* 0x0003e2000c101128 */
[----:B------:R-:W-:Y:S01]  /*1f130*/  ISETP.LT.AND P3, PT, R7, UR5, !P0 ;  /* 0x0000000507007c0c */ /* 0x000fe2000c761270 */
[----:B0-----:R-:W-:Y:S01]  /*1f140*/  VIADD R9, R0, 0x78 ;  /* 0x0000007800097836 */ /* 0x001fe20000000000 */
[----:B------:R-:W-:Y:S01]  /*1f150*/  LEA.HI.X.SX32 R7, R10, R2, 0x1, P4 ;  /* 0x000000020a077211 */ /* 0x000fe200020f0eff */
[----:B------:R-:W-:Y:S01]  /*1f160*/  ULDC UR5, c[0x0][0x22c] ;  /* 0x00008b0000057ab9 */ /* 0x000fe20000000800 */
[----:B------:R-:W-:Y:S01]  /*1f170*/  PRMT R15, R22, 0x7770, RZ ;  /* 0x00007770160f7816 */ /* 0x000fe200000000ff */
[C---:B------:R-:W-:Y:S01]  /*1f180*/  VIADD R10, R11.reuse, UR4 ;  /* 0x000000040b0a7c36 */ /* 0x040fe20008000000 */
[----:B------:R-:W-:-:S03]  /*1f190*/  IADD3 R8, P4, R11, R3, RZ ;  /* 0x000000030b087210 */ /* 0x000fc60007f9e0ff */
        /* <DEDUP_REMOVED lines=13> */
[----:B------:R-:W-:Y:S01]  /*1f270*/  PRMT R15, R23, 0x7770, RZ ;  /* 0x00007770170f7816 */ /* 0x000fe200000000ff */
[----:B------:R-:W-:Y:S01]  /*1f280*/  VIADD R10, R0, 0x7b ;  /* 0x0000007b000a7836 */ /* 0x000fe20000000000 */
[----:B------:R-:W-:-:S03]  /*1f290*/  IADD3 R6, P4, R11, R3, RZ ;  /* 0x000000030b067210 */ /* 0x000fc60007f9e0ff */
[----:B------:R0:W-:Y:S01]  /*1f2a0*/  @P5 STG.E.U8 desc[UR40][R4.64], R15 ;  /* 0x0000000f04005986 */ /* 0x0001e2000c101128 */
[----:B------:R-:W-:Y:S01]  /*1f2b0*/  ISETP.LT.AND P5, PT, R7, UR5, !P0 ;  /* 0x0000000507007c0c */ /* 0x000fe2000c7a1270 */
[----:B------:R-:W-:Y:S01]  /*1f2c0*/  ULDC UR5, c[0x0][0x22c] ;  /* 0x00008b0000057ab9 */ /* 0x000fe20000000800 */
[C---:B------:R-:W-:Y:S01]  /*1f2d0*/  LEA.HI.X.SX32 R7, R11.reuse, R2, 0x1, P4 ;  /* 0x000000020b077211 */ /* 0x040fe200020f0eff */
[----:B------:R-:W-:Y:S01]  /*1f2e0*/  VIADD R11, R11, UR4 ;  /* 0x000000040b0b7c36 */ /* 0x000fe20008000000 */
[----:B-1----:R-:W-:Y:S02]  /*1f2f0*/  PRMT R13, R23, 0x7771, RZ ;  /* 0x00007771170d7816 */ /* 0x002fe400000000ff */
[----:B------:R-:W-:Y:S01]  /*1f300*/  ISETP.LT.AND P4, PT, R10, UR5, !P0 ;  /* 0x000000050a007c0c */ /* 0x000fe2000c781270 */
[C---:B------:R-:W-:Y:S01]  /*1f310*/  VIADD R10, R11.reuse, UR4 ;  /* 0x000000040b0a7c36 */ /* 0x040fe20008000000 */
[----:B------:R-:W-:Y:S01]  /*1f320*/  ULDC UR5, c[0x0][0x22c] ;  /* 0x00008b0000057ab9 */ /* 0x000fe20000000800 */
[----:B------:R1:W-:Y:S01]  /*1f330*/  @P3 STG.E.U8 desc[UR40][R6.64], R13 ;  /* 0x0000000d06003986 */ /* 0x0003e2000c101128 */
[----:B------:R-:W-:-:S04]  /*1f340*/  IADD3 R8, P3, R11, R3, RZ ;  /* 0x000000030b087210 */ /* 0x000fc80007f7e0ff */
[----:B------:R-:W-:Y:S01]  /*1f350*/  LEA.HI.X.SX32 R9, R11, R2, 0x1, P3 ;  /* 0x000000020b097211 */ /* 0x000fe200018f0eff */
[C---:B------:R-:W-:Y:S01]  /*1f360*/  VIADD R11, R10.reuse, UR4 ;  /* 0x000000040a0b7c36 */ /* 0x040fe20008000000 */
[----:B0-----:R-:W-:-:S03]  /*1f370*/  IADD3 R4, P3, R10, R3, RZ ;  /* 0x000000030a047210 */ /* 0x001fc60007f7e0ff */
[C---:B------:R-:W-:Y:S01]  /*1f380*/  VIADD R12, R11.reuse, UR4 ;  /* 0x000000040b0c7c36 */ /* 0x040fe20008000000 */
[-C--:B------:R-:W-:Y:S01]  /*1f390*/  LEA.HI.X.SX32 R5, R10, R2.reuse, 0x1, P3 ;  /* 0x000000020a057211 */ /* 0x080fe200018f0eff */
[----:B------:R0:W-:Y:S01]  /*1f3a0*/  @P6 STG.E.U8 desc[UR40][R8.64], R19 ;  /* 0x0000001308006986 */ /* 0x0001e2000c101128 */
[----:B------:R-:W-:Y:S01]  /*1f3b0*/  ISETP.LT.AND P3, PT, R14, UR5, !P0 ;  /* 0x000000050e007c0c */ /* 0x000fe2000c761270 */
[C---:B-1----:R-:W-:Y:S01]  /*1f3c0*/  VIADD R13, R12.reuse, UR4 ;  /* 0x000000040c0d7c36 */ /* 0x042fe20008000000 */
[CC--:B------:R-:W-:Y:S01]  /*1f3d0*/  IADD3 R10, P6, R12.reuse, R3.reuse, RZ ;  /* 0x000000030c0a7210 */ /* 0x0c0fe20007fde0ff */
[----:B------:R1:W-:Y:S01]  /*1f3e0*/  @P2 STG.E.U8 desc[UR40][R4.64], R17 ;  /* 0x0000001104002986 */ /* 0x0003e2000c101128 */
[----:B------:R-:W-:Y:S01]  /*1f3f0*/  IADD3 R6, P2, R11, R3, RZ ;  /* 0x000000030b067210 */ /* 0x000fe20007f5e0ff */
[----:B------:R-:W-:Y:S01]  /*1f400*/  VIADD R15, R13, UR4 ;  /* 0x000000040d0f7c36 */ /* 0x000fe20008000000 */
[----:B------:R-:W-:Y:S02]  /*1f410*/  ULDC UR5, c[0x0][0x22c] ;  /* 0x00008b0000057ab9 */ /* 0x000fe40000000800 */
[-C--:B------:R-:W-:Y:S01]  /*1f420*/  LEA.HI.X.SX32 R7, R11, R2.reuse, 0x1, P2 ;  /* 0x000000020b077211 */ /* 0x080fe200010f0eff */
[----:B------:R-:W-:Y:S01]  /*1f430*/  VIADD R0, R15, UR4 ;  /* 0x000000040f007c36 */ /* 0x000fe20008000000 */
[----:B------:R-:W-:-:S02]  /*1f440*/  LEA.HI.X.SX32 R11, R12, R2, 0x1, P6 ;  /* 0x000000020c0b7211 */ /* 0x000fc400030f0eff */
[-C--:B0-----:R-:W-:Y:S01]  /*1f450*/  IADD3 R8, P2, R13, R3.reuse, RZ ;  /* 0x000000030d087210 */ /* 0x081fe20007f5e0ff */
[----:B------:R-:W-:Y:S01]  /*1f460*/  VIADD R16, R0, UR4 ;  /* 0x0000000400107c36 */ /* 0x000fe20008000000 */
[----:B------:R-:W-:Y:S01]  /*1f470*/  ULDC UR4, c[0x0][0x22c] ;  /* 0x00008b0000047ab9 */ /* 0x000fe20000000800 */
[-C--:B-1----:R-:W-:Y:S01]  /*1f480*/  IADD3 R4, P6, R15, R3.reuse, RZ ;  /* 0x000000030f047210 */ /* 0x082fe20007fde0ff */
[----:B------:R0:W-:Y:S01]  /*1f490*/  @P5 STG.E.U8 desc[UR40][R6.64], R21 ;  /* 0x0000001506005986 */ /* 0x0001e2000c101128 */
[-C--:B------:R-:W-:Y:S02]  /*1f4a0*/  LEA.HI.X.SX32 R9, R13, R2.reuse, 0x1, P2 ;  /* 0x000000020d097211 */ /* 0x080fe400010f0eff */
[C---:B------:R-:W-:Y:S01]  /*1f4b0*/  IADD3 R14, P2, R16.reuse, R3, RZ ;  /* 0x00000003100e7210 */ /* 0x040fe20007f5e0ff */
[----:B------:R0:W-:Y:S01]  /*1f4c0*/  @P4 STG.E.U8 desc[UR40][R10.64], R25 ;  /* 0x000000190a004986 */ /* 0x0001e2000c101128 */
[-C--:B------:R-:W-:Y:S02]  /*1f4d0*/  LEA.HI.X.SX32 R5, R15, R2.reuse, 0x1, P6 ;  /* 0x000000020f057211 */ /* 0x080fe400030f0eff */
[----:B------:R-:W-:-:S02]  /*1f4e0*/  LEA.HI.X.SX32 R15, R16, R2, 0x1, P2 ;  /* 0x00000002100f7211 */ /* 0x000fc400010f0eff */
[----:B------:R-:W-:Y:S02]  /*1f4f0*/  ISETP.LT.AND P2, PT, R18, UR5, !P0 ;  /* 0x0000000512007c0c */ /* 0x000fe4000c741270 */
[----:B------:R-:W-:Y:S02]  /*1f500*/  ISETP.LT.AND P0, PT, R20, UR4, !P0 ;  /* 0x0000000414007c0c */ /* 0x000fe4000c701270 */
[----:B------:R-:W-:Y:S02]  /*1f510*/  IADD3 R12, P6, R0, R3, RZ ;  /* 0x00000003000c7210 */ /* 0x000fe40007fde0ff */
[C---:B------:R-:W-:Y:S02]  /*1f520*/  PRMT R19, R22.reuse, 0x7772, RZ ;  /* 0x0000777216137816 */ /* 0x040fe400000000ff */
[----:B------:R-:W-:Y:S02]  /*1f530*/  PRMT R17, R22, 0x7773, RZ ;  /* 0x0000777316117816 */ /* 0x000fe400000000ff */
[----:B------:R-:W-:Y:S01]  /*1f540*/  PRMT R3, R23, 0x7773, RZ ;  /* 0x0000777317037816 */ /* 0x000fe200000000ff */
[----:B------:R0:W-:Y:S01]  /*1f550*/  @P3 STG.E.U8 desc[UR40][R8.64], R19 ;  /* 0x0000001308003986 */ /* 0x0001e2000c101128 */
[----:B------:R-:W-:-:S02]  /*1f560*/  LEA.HI.X.SX32 R13, R0, R2, 0x1, P6 ;  /* 0x00000002000d7211 */ /* 0x000fc400030f0eff */
[----:B------:R-:W-:Y:S01]  /*1f570*/  PRMT R23, R23, 0x7772, RZ ;  /* 0x0000777217177816 */ /* 0x000fe200000000ff */
[----:B------:R0:W-:Y:S04]  /*1f580*/  @P2 STG.E.U8 desc[UR40][R4.64], R17 ;  /* 0x0000001104002986 */ /* 0x0001e8000c101128 */
[----:B------:R0:W-:Y:S01]  /*1f590*/  @P0 STG.E.U8 desc[UR40][R12.64], R23 ;  /* 0x000000170c000986 */ /* 0x0001e2000c101128 */
[----:B------:R-:W-:Y:S05]  /*1f5a0*/  @!P1 EXIT ;  /* 0x000000000000994d */ /* 0x000fea0003800000 */
[----:B------:R-:W-:Y:S01]  /*1f5b0*/  STG.E.U8 desc[UR40][R14.64], R3 ;  /* 0x000000030e007986 */ /* 0x000fe2000c101128 */
[----:B------:R-:W-:Y:S05]  /*1f5c0*/  EXIT ;  /* 0x000000000000794d */ /* 0x000fea0003800000 */
.L_x_3:
[----:B------:R-:W-:-:S00]  /*1f5d0*/  BRA `(.L_x_3) ;  /* 0xfffffffc00fc7947 */ /* 0x000fc0000383ffff */
[----:B------:R-:W-:-:S00]  /*1f5e0*/  NOP ;  /* 0x0000000000007918 */ /* 0x000fc00000000000 */
        /* <DEDUP_REMOVED lines=9> */
.L_x_4:


//--------------------- .nv.shared.matmul_kernel  --------------------------
	.section	.nv.shared.matmul_kernel,"aw",@nobits
	.sectionflags	@""
	.align	16
	.zero		1024


//--------------------- .nv.shared.reserved.0     --------------------------
	.section	.nv.shared.reserved.0,"aw",@nobits
	.weak		__nv_reservedSMEM_offset_0_alias
	.size		__nv_reservedSMEM_offset_0_alias, 0, 0
	.other		__nv_reservedSMEM_offset_0_alias,@"STO_CUDA_RESERVED_SHARED STV_DEFAULT"
__nv_reservedSMEM_offset_0_alias:
	.zero		0


//--------------------- .nv.constant0.matmul_kernel --------------------------
	.section	.nv.constant0.matmul_kernel,"a",@progbits
	.sectionflags	@""
	.align	4
.nv.constant0.matmul_kernel:
	.zero		608


//--------------------- SYMBOLS --------------------------

	.type		.nv.reservedSmem.offset0,@object
	.size		.nv.reservedSmem.offset0,0x4
